	.target	sm_90a

	.elftype	@"ET_EXEC"


//--------------------- .note.nv.tkinfo           --------------------------
	.section	.note.nv.tkinfo,"",@"SHT_NOTE"
	.sectionflags	@"SHF_NOTE_NV_TKINFO"
	.tkinfo
        /*0018*/ 	.word	0x00000002
        /*0030*/ 	.string	""
        /*0030*/ 	.string	"ptxas"
        /*0030*/ 	.string	"Cuda compilation tools, release 13.0, V13.0.88"
        /*0030*/ 	.string	"Build cuda_13.0.r13.0/compiler.36424714_0"
        /*0030*/ 	.string	"-v  -suppress-debug-info  -lineinfo  -arch sm_90a "



//--------------------- .note.nv.cuinfo           --------------------------
	.section	.note.nv.cuinfo,"",@"SHT_NOTE"
	.sectionflags	@"SHF_NOTE_NV_CUINFO"
        /*0018*/ 	.short	0x0002
        /*001a*/ 	.short	0x005a
        /*001c*/ 	.short	0x0082
	.zero		2


//--------------------- .nv.info                  --------------------------
	.section	.nv.info,"",@"SHT_CUDA_INFO"
	.align	4


	//----- nvinfo : EIATTR_REGCOUNT
	.align		4
        /*0000*/ 	.byte	0x04, 0x2f
        /*0002*/ 	.short	(.L_1 - .L_0)
	.align		4
.L_0:
        /*0004*/ 	.word	index@(matmul_kernel)
        /*0008*/ 	.word	0x00000020


	//----- nvinfo : EIATTR_FRAME_SIZE
	.align		4
.L_1:
        /*000c*/ 	.byte	0x04, 0x11
        /*000e*/ 	.short	(.L_3 - .L_2)
	.align		4
.L_2:
        /*0010*/ 	.word	index@(matmul_kernel)
        /*0014*/ 	.word	0x00005a10


	//----- nvinfo : EIATTR_MIN_STACK_SIZE
	.align		4
.L_3:
        /*0018*/ 	.byte	0x04, 0x12
        /*001a*/ 	.short	(.L_5 - .L_4)
	.align		4
.L_4:
        /*001c*/ 	.word	index@(matmul_kernel)
        /*0020*/ 	.word	0x00005a10
.L_5:


//--------------------- .nv.compat                --------------------------
	.section	.nv.compat,"",@"SHT_CUDA_COMPAT_INFO"
	.align	4
        /*0000*/ 	.byte	0x02, 0x09, 0x01, 0x00, 0x02, 0x02, 0x02, 0x00, 0x02, 0x05, 0x05, 0x00, 0x03, 0x07, 0x01, 0x01
        /*0010*/ 	.byte	0x02, 0x03, 0x00, 0x00, 0x02, 0x06, 0x01, 0x00, 0x04, 0x0b, 0x08, 0x00, 0x00, 0x00, 0x00, 0x00
        /*0020*/ 	.byte	0x00, 0x00, 0x00, 0x00


//--------------------- .nv.info.matmul_kernel    --------------------------
	.section	.nv.info.matmul_kernel,"",@"SHT_CUDA_INFO"
	.sectionflags	@""
	.align	4


	//----- nvinfo : EIATTR_CUDA_API_VERSION
	.align		4
        /*0000*/ 	.byte	0x04, 0x37
        /*0002*/ 	.short	(.L_7 - .L_6)
.L_6:
        /*0004*/ 	.word	0x00000082


	//----- nvinfo : EIATTR_KPARAM_INFO
	.align		4
.L_7:
        /*0008*/ 	.byte	0x04, 0x17
        /*000a*/ 	.short	(.L_9 - .L_8)
.L_8:
        /*000c*/ 	.word	0x00000000
        /*0010*/ 	.short	0x000d
        /*0012*/ 	.short	0x0048
        /*0014*/ 	.byte	0x00, 0xf4, 0x21, 0x00


	//----- nvinfo : EIATTR_KPARAM_INFO
	.align		4
.L_9:
        /*0018*/ 	.byte	0x04, 0x17
        /*001a*/ 	.short	(.L_11 - .L_10)
.L_10:
        /*001c*/ 	.word	0x00000000
        /*0020*/ 	.short	0x000c
        /*0022*/ 	.short	0x0040
        /*0024*/ 	.byte	0x00, 0xf4, 0x21, 0x00


	//----- nvinfo : EIATTR_KPARAM_INFO
	.align		4
.L_11:
        /*0028*/ 	.byte	0x04, 0x17
        /*002a*/ 	.short	(.L_13 - .L_12)
.L_12:
        /*002c*/ 	.word	0x00000000
        /*0030*/ 	.short	0x000b
        /*0032*/ 	.short	0x0038
        /*0034*/ 	.byte	0x00, 0xf0, 0x11, 0x00


	//----- nvinfo : EIATTR_KPARAM_INFO
	.align		4
.L_13:
        /*0038*/ 	.byte	0x04, 0x17
        /*003a*/ 	.short	(.L_15 - .L_14)
.L_14:
        /*003c*/ 	.word	0x00000000
        /*0040*/ 	.short	0x000a
        /*0042*/ 	.short	0x0034
        /*0044*/ 	.byte	0x00, 0xf0, 0x11, 0x00


	//----- nvinfo : EIATTR_KPARAM_INFO
	.align		4
.L_15:
        /*0048*/ 	.byte	0x04, 0x17
        /*004a*/ 	.short	(.L_17 - .L_16)
.L_16:
        /*004c*/ 	.word	0x00000000
        /*0050*/ 	.short	0x0009
        /*0052*/ 	.short	0x0030
        /*0054*/ 	.byte	0x00, 0xf0, 0x11, 0x00


	//----- nvinfo : EIATTR_KPARAM_INFO
	.align		4
.L_17:
        /*0058*/ 	.byte	0x04, 0x17
        /*005a*/ 	.short	(.L_19 - .L_18)
.L_18:
        /*005c*/ 	.word	0x00000000
        /*0060*/ 	.short	0x0008
        /*0062*/ 	.short	0x002c
        /*0064*/ 	.byte	0x00, 0xf0, 0x11, 0x00


	//----- nvinfo : EIATTR_KPARAM_INFO
	.align		4
.L_19:
        /*0068*/ 	.byte	0x04, 0x17
        /*006a*/ 	.short	(.L_21 - .L_20)
.L_20:
        /*006c*/ 	.word	0x00000000
        /*0070*/ 	.short	0x0007
        /*0072*/ 	.short	0x0028
        /*0074*/ 	.byte	0x00, 0xf0, 0x11, 0x00


	//----- nvinfo : EIATTR_KPARAM_INFO
	.align		4
.L_21:
        /*0078*/ 	.byte	0x04, 0x17
        /*007a*/ 	.short	(.L_23 - .L_22)
.L_22:
        /*007c*/ 	.word	0x00000000
        /*0080*/ 	.short	0x0006
        /*0082*/ 	.short	0x0024
        /*0084*/ 	.byte	0x00, 0xf0, 0x11, 0x00


	//----- nvinfo : EIATTR_KPARAM_INFO
	.align		4
.L_23:
        /*0088*/ 	.byte	0x04, 0x17
        /*008a*/ 	.short	(.L_25 - .L_24)
.L_24:
        /*008c*/ 	.word	0x00000000
        /*0090*/ 	.short	0x0005
        /*0092*/ 	.short	0x0020
        /*0094*/ 	.byte	0x00, 0xf0, 0x11, 0x00


	//----- nvinfo : EIATTR_KPARAM_INFO
	.align		4
.L_25:
        /*0098*/ 	.byte	0x04, 0x17
        /*009a*/ 	.short	(.L_27 - .L_26)
.L_26:
        /*009c*/ 	.word	0x00000000
        /*00a0*/ 	.short	0x0004
        /*00a2*/ 	.short	0x001c
        /*00a4*/ 	.byte	0x00, 0xf0, 0x11, 0x00


	//----- nvinfo : EIATTR_KPARAM_INFO
	.align		4
.L_27:
        /*00a8*/ 	.byte	0x04, 0x17
        /*00aa*/ 	.short	(.L_29 - .L_28)
.L_28:
        /*00ac*/ 	.word	0x00000000
        /*00b0*/ 	.short	0x0003
        /*00b2*/ 	.short	0x0018
        /*00b4*/ 	.byte	0x00, 0xf0, 0x11, 0x00


	//----- nvinfo : EIATTR_KPARAM_INFO
	.align		4
.L_29:
        /*00b8*/ 	.byte	0x04, 0x17
        /*00ba*/ 	.short	(.L_31 - .L_30)
.L_30:
        /*00bc*/ 	.word	0x00000000
        /*00c0*/ 	.short	0x0002
        /*00c2*/ 	.short	0x0010
        /*00c4*/ 	.byte	0x00, 0xf4, 0x21, 0x00


	//----- nvinfo : EIATTR_KPARAM_INFO
	.align		4
.L_31:
        /*00c8*/ 	.byte	0x04, 0x17
        /*00ca*/ 	.short	(.L_33 - .L_32)
.L_32:
        /*00cc*/ 	.word	0x00000000
        /*00d0*/ 	.short	0x0001
        /*00d2*/ 	.short	0x0008
        /*00d4*/ 	.byte	0x00, 0xf4, 0x21, 0x00


	//----- nvinfo : EIATTR_KPARAM_INFO
	.align		4
.L_33:
        /*00d8*/ 	.byte	0x04, 0x17
        /*00da*/ 	.short	(.L_35 - .L_34)
.L_34:
        /*00dc*/ 	.word	0x00000000
        /*00e0*/ 	.short	0x0000
        /*00e2*/ 	.short	0x0000
        /*00e4*/ 	.byte	0x00, 0xf4, 0x21, 0x00


	//----- nvinfo : EIATTR_SPARSE_MMA_MASK
	.align		4
.L_35:
        /*00e8*/ 	.byte	0x03, 0x50
        /*00ea*/ 	.short	0x0000


	//----- nvinfo : EIATTR_MAXREG_COUNT
	.align		4
        /*00ec*/ 	.byte	0x03, 0x1b
        /*00ee*/ 	.short	0x00ff


	//----- nvinfo : EIATTR_NUM_BARRIERS
	.align		4
        /*00f0*/ 	.byte	0x02, 0x4c
        /*00f2*/ 	.byte	0x01
	.zero		1


	//----- nvinfo : EIATTR_ANNOTATIONS
	.align		4
        /*00f4*/ 	.byte	0x04, 0x55
        /*00f6*/ 	.short	(.L_37 - .L_36)


	//   ....[0]....
.L_36:
        /*00f8*/ 	.word	0x00000001
        /*00fc*/ 	.byte	0x30, 0x05, 0x00, 0x00, 0x01, 0x00, 0x00, 0x00, 0x40, 0x05, 0x00, 0x00, 0x01, 0x00, 0x00, 0x00
        /* <DEDUP_REMOVED lines=951> */
        /*3c7c*/ 	.byte	0xe0, 0x1e, 0x02, 0x00, 0x01, 0x00, 0x00, 0x00, 0x00, 0x1f, 0x02, 0x00


	//----- nvinfo : EIATTR_MERCURY_ISA_VERSION
	.align		4
.L_37:
        /*3c88*/ 	.byte	0x03, 0x5f
        /*3c8a*/ 	.short	0x0101


	//----- nvinfo : EIATTR_EXIT_INSTR_OFFSETS
	.align		4
        /*3c8c*/ 	.byte	0x04, 0x1c
        /*3c8e*/ 	.short	(.L_39 - .L_38)


	//   ....[0]....
.L_38:
        /*3c90*/ 	.word	0x000c5690


	//   ....[1]....
        /*3c94*/ 	.word	0x000c56b0


	//----- nvinfo : EIATTR_REQNTID
	.align		4
.L_39:
        /*3c98*/ 	.byte	0x04, 0x10
        /*3c9a*/ 	.short	(.L_41 - .L_40)
.L_40:
        /*3c9c*/ 	.word	0x00000040
        /*3ca0*/ 	.word	0x00000001
        /*3ca4*/ 	.word	0x00000001


	//----- nvinfo : EIATTR_CBANK_PARAM_SIZE
	.align		4
.L_41:
        /*3ca8*/ 	.byte	0x03, 0x19
        /*3caa*/ 	.short	0x0050


	//----- nvinfo : EIATTR_PARAM_CBANK
	.align		4
        /*3cac*/ 	.byte	0x04, 0x0a
        /*3cae*/ 	.short	(.L_43 - .L_42)
	.align		4
.L_42:
        /*3cb0*/ 	.word	index@(.nv.constant0.matmul_kernel)
        /*3cb4*/ 	.short	0x0210
        /*3cb6*/ 	.short	0x0050


	//----- nvinfo : EIATTR_SW_WAR
	.align		4
.L_43:
        /*3cb8*/ 	.byte	0x04, 0x36
        /*3cba*/ 	.short	(.L_45 - .L_44)
.L_44:
        /*3cbc*/ 	.word	0x00000008
.L_45:


//--------------------- .nv.callgraph             --------------------------
	.section	.nv.callgraph,"",@"SHT_CUDA_CALLGRAPH"
	.align	4
	.sectionentsize	8
	.align		4
        /*0000*/ 	.word	0x00000000
	.align		4
        /*0004*/ 	.word	0xffffffff
	.align		4
        /*0008*/ 	.word	0x00000000
	.align		4
        /*000c*/ 	.word	0xfffffffe
	.align		4
        /*0010*/ 	.word	0x00000000
	.align		4
        /*0014*/ 	.word	0xfffffffd
	.align		4
        /*0018*/ 	.word	0x00000000
	.align		4
        /*001c*/ 	.word	0xfffffffc


//--------------------- .text.matmul_kernel       --------------------------
	.section	.text.matmul_kernel,"ax",@progbits
	.align	128
        .global         matmul_kernel
        .type           matmul_kernel,@function
        .size           matmul_kernel,(.L_x_4 - matmul_kernel)
        .other          matmul_kernel,@"STO_CUDA_ENTRY STV_DEFAULT"
matmul_kernel:
.text.matmul_kernel:
[----:B------:R-:W0:Y:S08]  /*0000*/  LDC R1, c[0x0][0x28] ;  /* 0x00000a00ff017b82 */ /* 0x000e300000000800 */
[----:B------:R-:W1:Y:S01]  /*0010*/  LDC.64 R2, c[0x0][0x228] ;  /* 0x00008a00ff027b82 */ /* 0x000e620000000a00 */
[----:B0-----:R-:W-:Y:S01]  /*0020*/  VIADD R1, R1, 0xffffa5f0 ;  /* 0xffffa5f001017836 */ /* 0x001fe20000000000 */
[----:B------:R-:W-:Y:S01]  /*0030*/  ULDC.64 UR8, c[0x0][0x208] ;  /* 0x0000820000087ab9 */ /* 0x000fe20000000a00 */
[----:B-1----:R-:W-:-:S05]  /*0040*/  VIADD R0, R3, 0x1ff ;  /* 0x000001ff03007836 */ /* 0x002fca0000000000 */
[----:B------:R-:W-:-:S04]  /*0050*/  SHF.R.S32.HI R5, RZ, 0x1f, R0 ;  /* 0x0000001fff057819 */ /* 0x000fc80000011400 */
[----:B------:R-:W-:-:S04]  /*0060*/  LEA.HI R5, R5, R0, RZ, 0x9 ;  /* 0x0000000005057211 */ /* 0x000fc800078f48ff */
[----:B------:R-:W-:Y:S02]  /*0070*/  SHF.R.S32.HI R0, RZ, 0x9, R5 ;  /* 0x00000009ff007819 */ /* 0x000fe40000011405 */
[----:B------:R-:W0:Y:S03]  /*0080*/  S2R R5, SR_CTAID.X ;  /* 0x0000000000057919 */ /* 0x000e260000002500 */
[----:B------:R-:W-:-:S05]  /*0090*/  IMAD.SHL.U32 R0, R0, 0x8, RZ ;  /* 0x0000000800007824 */ /* 0x000fca00078e00ff */
[-C--:B------:R-:W-:Y:S02]  /*00a0*/  IABS R9, R0.reuse ;  /* 0x0000000000097213 */ /* 0x080fe40000000000 */
[----:B------:R-:W-:Y:S02]  /*00b0*/  IABS R12, R0 ;  /* 0x00000000000c7213 */ /* 0x000fe40000000000 */
[----:B------:R-:W1:Y:S08]  /*00c0*/  I2F.RP R4, R9 ;  /* 0x0000000900047306 */ /* 0x000e700000209400 */
[----:B-1----:R-:W1:Y:S01]  /*00d0*/  MUFU.RCP R4, R4 ;  /* 0x0000000400047308 */ /* 0x002e620000001000 */
[----:B0-----:R-:W-:Y:S01]  /*00e0*/  IABS R10, R5 ;  /* 0x00000005000a7213 */ /* 0x001fe20000000000 */
[----:B-1----:R-:W-:-:S02]  /*00f0*/  VIADD R6, R4, 0xffffffe ;  /* 0x0ffffffe04067836 */ /* 0x002fc40000000000 */
[----:B------:R-:W-:-:S04]  /*0100*/  IMAD.MOV R4, RZ, RZ, -R12 ;  /* 0x000000ffff047224 */ /* 0x000fc800078e0a0c */
[----:B------:R0:W1:Y:S02]  /*0110*/  F2I.FTZ.U32.TRUNC.NTZ R7, R6 ;  /* 0x0000000600077305 */ /* 0x000064000021f000 */
[----:B0-----:R-:W-:Y:S02]  /*0120*/  IMAD.MOV.U32 R6, RZ, RZ, RZ ;  /* 0x000000ffff067224 */ /* 0x001fe400078e00ff */
[----:B-1----:R-:W-:-:S04]  /*0130*/  IMAD.MOV R8, RZ, RZ, -R7 ;  /* 0x000000ffff087224 */ /* 0x002fc800078e0a07 */
[----:B------:R-:W-:Y:S02]  /*0140*/  IMAD R11, R8, R9, RZ ;  /* 0x00000009080b7224 */ /* 0x000fe400078e02ff */
[----:B------:R-:W-:Y:S02]  /*0150*/  IMAD.MOV.U32 R8, RZ, RZ, R10 ;  /* 0x000000ffff087224 */ /* 0x000fe400078e000a */
[----:B------:R-:W-:-:S06]  /*0160*/  IMAD.HI.U32 R7, R7, R11, R6 ;  /* 0x0000000b07077227 */ /* 0x000fcc00078e0006 */
[----:B------:R-:W-:-:S04]  /*0170*/  IMAD.HI.U32 R7, R7, R8, RZ ;  /* 0x0000000807077227 */ /* 0x000fc800078e00ff */
[----:B------:R-:W-:-:S05]  /*0180*/  IMAD R4, R7, R4, R8 ;  /* 0x0000000407047224 */ /* 0x000fca00078e0208 */
[----:B------:R-:W-:-:S13]  /*0190*/  ISETP.GT.U32.AND P1, PT, R9, R4, PT ;  /* 0x000000040900720c */ /* 0x000fda0003f24070 */
[----:B------:R-:W-:Y:S02]  /*01a0*/  @!P1 IMAD.IADD R4, R4, 0x1, -R9 ;  /* 0x0000000104049824 */ /* 0x000fe400078e0a09 */
[----:B------:R-:W-:Y:S01]  /*01b0*/  @!P1 VIADD R7, R7, 0x1 ;  /* 0x0000000107079836 */ /* 0x000fe20000000000 */
[----:B------:R-:W-:Y:S02]  /*01c0*/  ISETP.NE.AND P1, PT, R0, RZ, PT ;  /* 0x000000ff0000720c */ /* 0x000fe40003f25270 */
[----:B------:R-:W-:Y:S02]  /*01d0*/  ISETP.GE.U32.AND P0, PT, R4, R9, PT ;  /* 0x000000090400720c */ /* 0x000fe40003f06070 */
[----:B------:R-:W-:-:S04]  /*01e0*/  LOP3.LUT R4, R5, R0, RZ, 0x3c, !PT ;  /* 0x0000000005047212 */ /* 0x000fc800078e3cff */
[----:B------:R-:W-:Y:S01]  /*01f0*/  ISETP.GE.AND P2, PT, R4, RZ, PT ;  /* 0x000000ff0400720c */ /* 0x000fe20003f46270 */
[----:B------:R-:W-:-:S06]  /*0200*/  VIADD R4, R2, 0x1f ;  /* 0x0000001f02047836 */ /* 0x000fcc0000000000 */
[----:B------:R-:W-:-:S04]  /*0210*/  @P0 VIADD R7, R7, 0x1 ;  /* 0x0000000107070836 */ /* 0x000fc80000000000 */
[----:B------:R-:W-:Y:S01]  /*0220*/  IMAD.MOV.U32 R6, RZ, RZ, R7 ;  /* 0x000000ffff067224 */ /* 0x000fe200078e0007 */
[----:B------:R-:W-:-:S03]  /*0230*/  SHF.R.S32.HI R7, RZ, 0x1f, R4 ;  /* 0x0000001fff077819 */ /* 0x000fc60000011404 */
[----:B------:R-:W-:Y:S01]  /*0240*/  @!P2 IMAD.MOV R6, RZ, RZ, -R6 ;  /* 0x000000ffff06a224 */ /* 0x000fe200078e0a06 */
[----:B------:R-:W-:Y:S02]  /*0250*/  @!P1 LOP3.LUT R6, RZ, R0, RZ, 0x33, !PT ;  /* 0x00000000ff069212 */ /* 0x000fe400078e33ff */
[----:B------:R-:W-:-:S03]  /*0260*/  LEA.HI R7, R7, R4, RZ, 0x5 ;  /* 0x0000000407077211 */ /* 0x000fc600078f28ff */
[----:B------:R-:W-:Y:S02]  /*0270*/  IMAD.SHL.U32 R4, R6, 0x8, RZ ;  /* 0x0000000806047824 */ /* 0x000fe400078e00ff */
[----:B------:R-:W-:-:S03]  /*0280*/  IMAD.MOV R6, RZ, RZ, -R6 ;  /* 0x000000ffff067224 */ /* 0x000fc600078e0a06 */
[----:B------:R-:W-:Y:S01]  /*0290*/  LEA.HI.SX32 R7, R7, -R4, 0x1b ;  /* 0x8000000407077211 */ /* 0x000fe200078fdaff */
[----:B------:R-:W-:Y:S02]  /*02a0*/  IMAD R15, R0, R6, R5 ;  /* 0x00000006000f7224 */ /* 0x000fe400078e0205 */
[----:B------:R-:W-:Y:S01]  /*02b0*/  IMAD.MOV.U32 R6, RZ, RZ, RZ ;  /* 0x000000ffff067224 */ /* 0x000fe200078e00ff */
[----:B------:R-:W-:Y:S02]  /*02c0*/  VIMNMX R8, R7, 0x8, PT ;  /* 0x0000000807087848 */ /* 0x000fe40003fe0100 */
[----:B------:R-:W-:Y:S02]  /*02d0*/  IABS R13, R15 ;  /* 0x0000000f000d7213 */ /* 0x000fe40000000000 */
[----:B------:R-:W-:-:S04]  /*02e0*/  IABS R11, R8 ;  /* 0x00000008000b7213 */ /* 0x000fc80000000000 */
[----:B------:R-:W0:Y:S08]  /*02f0*/  I2F.RP R9, R11 ;  /* 0x0000000b00097306 */ /* 0x000e300000209400 */
[----:B0-----:R-:W0:Y:S02]  /*0300*/  MUFU.RCP R9, R9 ;  /* 0x0000000900097308 */ /* 0x001e240000001000 */
[----:B0-----:R-:W-:-:S02]  /*0310*/  VIADD R7, R9, 0xffffffe ;  /* 0x0ffffffe09077836 */ /* 0x001fc40000000000 */
[----:B------:R-:W0:Y:S04]  /*0320*/  S2R R9, SR_TID.X ;  /* 0x0000000000097919 */ /* 0x000e280000002100 */
[----:B------:R-:W1:Y:S02]  /*0330*/  F2I.FTZ.U32.TRUNC.NTZ R7, R7 ;  /* 0x0000000700077305 */ /* 0x000e64000021f000 */
[----:B-1----:R-:W-:-:S04]  /*0340*/  IMAD.MOV R10, RZ, RZ, -R7 ;  /* 0x000000ffff0a7224 */ /* 0x002fc800078e0a07 */
[----:B------:R-:W-:-:S04]  /*0350*/  IMAD.MOV.U32 R0, RZ, RZ, R10 ;  /* 0x000000ffff007224 */ /* 0x000fc800078e000a */
[----:B------:R-:W-:Y:S01]  /*0360*/  IMAD R5, R0, R11, RZ ;  /* 0x0000000b00057224 */ /* 0x000fe200078e02ff */
[----:B------:R-:W-:-:S03]  /*0370*/  IABS R0, R8 ;  /* 0x0000000800007213 */ /* 0x000fc60000000000 */
[----:B------:R-:W-:Y:S02]  /*0380*/  IMAD.HI.U32 R6, R7, R5, R6 ;  /* 0x0000000507067227 */ /* 0x000fe400078e0006 */
[----:B------:R-:W1:Y:S02]  /*0390*/  LDC R7, c[0x0][0x230] ;  /* 0x00008c00ff077b82 */ /* 0x000e640000000800 */
[----:B------:R-:W-:Y:S02]  /*03a0*/  IMAD.MOV R0, RZ, RZ, -R0 ;  /* 0x000000ffff007224 */ /* 0x000fe400078e0a00 */
[----:B------:R-:W-:-:S04]  /*03b0*/  IMAD.HI.U32 R6, R6, R13, RZ ;  /* 0x0000000d06067227 */ /* 0x000fc800078e00ff */
[----:B------:R-:W-:-:S05]  /*03c0*/  IMAD R0, R6, R0, R13 ;  /* 0x0000000006007224 */ /* 0x000fca00078e020d */
[----:B------:R-:W-:Y:S01]  /*03d0*/  ISETP.GT.U32.AND P1, PT, R11, R0, PT ;  /* 0x000000000b00720c */ /* 0x000fe20003f24070 */
[----:B-1----:R-:W-:-:S12]  /*03e0*/  VIADD R7, R7, 0x7f ;  /* 0x0000007f07077836 */ /* 0x002fd80000000000 */
[----:B------:R-:W-:Y:S02]  /*03f0*/  @!P1 IMAD.IADD R0, R0, 0x1, -R11 ;  /* 0x0000000100009824 */ /* 0x000fe400078e0a0b */
[----:B------:R-:W-:Y:S01]  /*0400*/  @!P1 VIADD R6, R6, 0x1 ;  /* 0x0000000106069836 */ /* 0x000fe20000000000 */
[----:B------:R-:W-:Y:S02]  /*0410*/  ISETP.NE.AND P1, PT, R8, RZ, PT ;  /* 0x000000ff0800720c */ /* 0x000fe40003f25270 */
[----:B------:R-:W-:Y:S02]  /*0420*/  ISETP.GE.U32.AND P0, PT, R0, R11, PT ;  /* 0x0000000b0000720c */ /* 0x000fe40003f06070 */
[----:B------:R-:W-:-:S04]  /*0430*/  LOP3.LUT R0, R15, R8, RZ, 0x3c, !PT ;  /* 0x000000080f007212 */ /* 0x000fc800078e3cff */
[----:B------:R-:W-:Y:S02]  /*0440*/  ISETP.GE.AND P2, PT, R0, RZ, PT ;  /* 0x000000ff0000720c */ /* 0x000fe40003f46270 */
[----:B0-----:R-:W-:-:S05]  /*0450*/  LOP3.LUT R0, R9, 0x1f, RZ, 0xc0, !PT ;  /* 0x0000001f09007812 */ /* 0x001fca00078ec0ff */
[----:B------:R-:W-:Y:S01]  /*0460*/  @P0 VIADD R6, R6, 0x1 ;  /* 0x0000000106060836 */ /* 0x000fe20000000000 */
[----:B------:R-:W-:-:S05]  /*0470*/  ISETP.GT.AND P0, PT, R7, 0x7f, PT ;  /* 0x0000007f0700780c */ /* 0x000fca0003f04270 */
[----:B------:R-:W-:Y:S01]  /*0480*/  @!P2 IMAD.MOV R6, RZ, RZ, -R6 ;  /* 0x000000ffff06a224 */ /* 0x000fe200078e0a06 */
[----:B------:R-:W-:-:S05]  /*0490*/  @!P1 LOP3.LUT R6, RZ, R8, RZ, 0x33, !PT ;  /* 0x00000008ff069212 */ /* 0x000fca00078e33ff */
[----:B------:R-:W-:Y:S02]  /*04a0*/  IMAD.MOV R5, RZ, RZ, -R6 ;  /* 0x000000ffff057224 */ /* 0x000fe400078e0a06 */
[----:B------:R-:W-:Y:S02]  /*04b0*/  IMAD.SHL.U32 R28, R6, 0x200, RZ ;  /* 0x00000200061c7824 */ /* 0x000fe400078e00ff */
[----:B------:R-:W-:Y:S01]  /*04c0*/  IMAD R5, R8, R5, R15 ;  /* 0x0000000508057224 */ /* 0x000fe200078e020f */
[----:B------:R-:W-:-:S03]  /*04d0*/  SHF.R.U32.HI R8, RZ, 0x5, R9 ;  /* 0x00000005ff087819 */ /* 0x000fc60000011609 */
[----:B------:R-:W-:Y:S01]  /*04e0*/  IMAD.IADD R5, R4, 0x1, R5 ;  /* 0x0000000104057824 */ /* 0x000fe200078e0205 */
[----:B------:R-:W-:-:S03]  /*04f0*/  SGXT.U32 R14, R8, 0x1 ;  /* 0x00000001080e781a */ /* 0x000fc60000000000 */
[----:B------:R-:W-:Y:S01]  /*0500*/  IMAD R19, R5, 0x20, R0 ;  /* 0x0000002005137824 */ /* 0x000fe200078e0200 */
[----:B------:R-:W-:Y:S02]  /*0510*/  LOP3.LUT R0, R9, 0x20, RZ, 0xc0, !PT ;  /* 0x0000002009007812 */ /* 0x000fe400078ec0ff */
[----:B------:R-:W-:Y:S02]  /*0520*/  LOP3.LUT R25, R14, 0x7e, RZ, 0xfc, !PT ;  /* 0x0000007e0e197812 */ /* 0x000fe400078efcff */
[----:B------:R0:W-:Y:S04]  /*0530*/  STL [R1+0x37a0], R19 ;  /* 0x0037a01301007387 */ /* 0x0001e80000100800 */
[----:B------:R0:W-:Y:S01]  /*0540*/  STL [R1+0x710], R28 ;  /* 0x0007101c01007387 */ /* 0x0001e20000100800 */
[----:B------:R-:W-:Y:S05]  /*0550*/  @P0 BRA `(.L_x_0) ;  /* 0x00000010000c0947 */ /* 0x000fea0003800000 */
[----:B------:R-:W-:Y:S01]  /*0560*/  IMAD.SHL.U32 R0, R0, 0x20, RZ ;  /* 0x0000002000007824 */ /* 0x000fe200078e00ff */
[----:B------:R2:W-:Y:S04]  /*0570*/  STL [R1+0x580], RZ ;  /* 0x000580ff01007387 */ /* 0x0005e80000100800 */
[----:B------:R2:W-:Y:S04]  /*0580*/  STL [R1+0x37a4], R0 ;  /* 0x0037a40001007387 */ /* 0x0005e80000100800 */
[----:B------:R2:W-:Y:S04]  /*0590*/  STL [R1+0x584], RZ ;  /* 0x000584ff01007387 */ /* 0x0005e80000100800 */
        /* <DEDUP_REMOVED lines=253> */
[----:B------:R2:W-:Y:S01]  /*1570*/  STL [R1+0x2fc], RZ ;  /* 0x0002fcff01007387 */ /* 0x0005e20000100800 */
[----:B------:R-:W-:Y:S05]  /*1580*/  BRA `(.L_x_1) ;  /* 0x00000b1800707947 */ /* 0x000fea0003800000 */
.L_x_0:
[----:B------:R-:W-:Y:S01]  /*1590*/  IABS R0, R2 ;  /* 0x0000000200007213 */ /* 0x000fe20000000000 */
[C---:B------:R-:W-:Y:S01]  /*15a0*/  VIADD R17, R28.reuse, 0x1fe ;  /* 0x000001fe1c117836 */ /* 0x040fe20000000000 */
[----:B------:R-:W-:Y:S01]  /*15b0*/  IABS R11, R3 ;  /* 0x00000003000b7213 */ /* 0x000fe20000000000 */
[C---:B------:R-:W-:Y:S01]  /*15c0*/  VIADD R18, R28.reuse, 0x1fd ;  /* 0x000001fd1c127836 */ /* 0x040fe20000000000 */
[----:B------:R-:W1:Y:S01]  /*15d0*/  I2F.RP R8, R0 ;  /* 0x0000000000087306 */ /* 0x000e620000209400 */
[C---:B------:R-:W-:Y:S01]  /*15e0*/  VIADD R15, R28.reuse, 0x1fc ;  /* 0x000001fc1c0f7836 */ /* 0x040fe20000000000 */
[----:B------:R-:W-:Y:S01]  /*15f0*/  IABS R14, R17 ;  /* 0x00000011000e7213 */ /* 0x000fe20000000000 */
[----:B------:R-:W-:Y:S01]  /*1600*/  VIADD R16, R28, 0x1fb ;  /* 0x000001fb1c107836 */ /* 0x000fe20000000000 */
[----:B------:R-:W-:Y:S01]  /*1610*/  ISETP.GE.AND P1, PT, R17, RZ, PT ;  /* 0x000000ff1100720c */ /* 0x000fe20003f26270 */
[----:B------:R-:W-:Y:S01]  /*1620*/  ULDC UR4, c[0x0][0x234] ;  /* 0x00008d0000047ab9 */ /* 0x000fe20000000800 */
[----:B------:R-:W-:Y:S01]  /*1630*/  IABS R12, R15 ;  /* 0x0000000f000c7213 */ /* 0x000fe20000000000 */
[----:B------:R-:W-:Y:S01]  /*1640*/  ULDC UR7, c[0x0][0x238] ;  /* 0x00008e0000077ab9 */ /* 0x000fe20000000800 */
[----:B------:R-:W2:Y:S01]  /*1650*/  I2F.RP R9, R11 ;  /* 0x0000000b00097306 */ /* 0x000ea20000209400 */
[----:B------:R-:W-:Y:S01]  /*1660*/  ULDC UR6, c[0x0][0x238] ;  /* 0x00008e0000067ab9 */ /* 0x000fe20000000800 */
[----:B------:R-:W-:Y:S01]  /*1670*/  ULDC UR10, c[0x0][0x238] ;  /* 0x00008e00000a7ab9 */ /* 0x000fe20000000800 */
[----:B------:R-:W-:-:S05]  /*1680*/  ULDC UR11, c[0x0][0x23c] ;  /* 0x00008f00000b7ab9 */ /* 0x000fca0000000800 */
[----:B-1----:R-:W1:Y:S08]  /*1690*/  MUFU.RCP R8, R8 ;  /* 0x0000000800087308 */ /* 0x002e700000001000 */
[----:B--2---:R-:W2:Y:S01]  /*16a0*/  MUFU.RCP R9, R9 ;  /* 0x0000000900097308 */ /* 0x004ea20000001000 */
[----:B-1----:R-:W-:Y:S02]  /*16b0*/  VIADD R6, R8, 0xffffffe ;  /* 0x0ffffffe08067836 */ /* 0x002fe40000000000 */
[----:B------:R-:W-:-:S05]  /*16c0*/  VIADD R8, R28, 0x1ff ;  /* 0x000001ff1c087836 */ /* 0x000fca0000000000 */
[----:B------:R1:W3:Y:S01]  /*16d0*/  F2I.FTZ.U32.TRUNC.NTZ R7, R6 ;  /* 0x0000000600077305 */ /* 0x0002e2000021f000 */
[----:B------:R-:W-:Y:S01]  /*16e0*/  ISETP.GE.AND P4, PT, R8, RZ, PT ;  /* 0x000000ff0800720c */ /* 0x000fe20003f86270 */
[----:B--2---:R-:W-:Y:S01]  /*16f0*/  VIADD R4, R9, 0xffffffe ;  /* 0x0ffffffe09047836 */ /* 0x004fe20000000000 */
[----:B------:R-:W-:-:S05]  /*1700*/  IABS R9, R19 ;  /* 0x0000001300097213 */ /* 0x000fca0000000000 */
[----:B------:R2:W4:Y:S01]  /*1710*/  F2I.FTZ.U32.TRUNC.NTZ R5, R4 ;  /* 0x0000000400057305 */ /* 0x000522000021f000 */
[----:B-1----:R-:W-:Y:S02]  /*1720*/  IMAD.MOV.U32 R6, RZ, RZ, RZ ;  /* 0x000000ffff067224 */ /* 0x002fe400078e00ff */
[----:B---3--:R-:W-:Y:S02]  /*1730*/  IMAD.MOV R13, RZ, RZ, -R7 ;  /* 0x000000ffff0d7224 */ /* 0x008fe400078e0a07 */
[----:B--2---:R-:W-:Y:S02]  /*1740*/  IMAD.MOV.U32 R4, RZ, RZ, RZ ;  /* 0x000000ffff047224 */ /* 0x004fe400078e00ff */
[----:B------:R-:W-:-:S04]  /*1750*/  IMAD R13, R13, R0, RZ ;  /* 0x000000000d0d7224 */ /* 0x000fc800078e02ff */
[----:B------:R-:W-:-:S04]  /*1760*/  IMAD.HI.U32 R7, R7, R13, R6 ;  /* 0x0000000d07077227 */ /* 0x000fc800078e0006 */
[----:B----4-:R-:W-:Y:S02]  /*1770*/  IMAD.MOV R10, RZ, RZ, -R5 ;  /* 0x000000ffff0a7224 */ /* 0x010fe400078e0a05 */
[----:B------:R-:W-:-:S04]  /*1780*/  IMAD.HI.U32 R6, R7, R9, RZ ;  /* 0x0000000907067227 */ /* 0x000fc800078e00ff */
[----:B------:R-:W-:Y:S01]  /*1790*/  IMAD R13, R10, R11, RZ ;  /* 0x0000000b0a0d7224 */ /* 0x000fe200078e02ff */
[----:B------:R-:W-:Y:S01]  /*17a0*/  IABS R10, R8 ;  /* 0x00000008000a7213 */ /* 0x000fe20000000000 */
[----:B------:R-:W-:Y:S02]  /*17b0*/  IMAD.MOV R6, RZ, RZ, -R6 ;  /* 0x000000ffff067224 */ /* 0x000fe400078e0a06 */
[----:B------:R-:W-:-:S04]  /*17c0*/  IMAD.HI.U32 R7, R5, R13, R4 ;  /* 0x0000000d05077227 */ /* 0x000fc800078e0004 */
[----:B------:R-:W-:Y:S01]  /*17d0*/  IMAD R5, R0, R6, R9 ;  /* 0x0000000600057224 */ /* 0x000fe200078e0209 */
[----:B------:R-:W-:Y:S01]  /*17e0*/  IABS R6, R16 ;  /* 0x0000001000067213 */ /* 0x000fe20000000000 */
[----:B------:R-:W-:-:S03]  /*17f0*/  IMAD.HI.U32 R4, R7, R10, RZ ;  /* 0x0000000a07047227 */ /* 0x000fc600078e00ff */
[----:B------:R-:W-:Y:S01]  /*1800*/  ISETP.GT.U32.AND P0, PT, R0, R5, PT ;  /* 0x000000050000720c */ /* 0x000fe20003f04070 */
[----:B------:R-:W-:Y:S02]  /*1810*/  IMAD.MOV R8, RZ, RZ, -R4 ;  /* 0x000000ffff087224 */ /* 0x000fe400078e0a04 */
[----:B------:R-:W-:-:S04]  /*1820*/  IMAD.HI.U32 R4, R7, R14, RZ ;  /* 0x0000000e07047227 */ /* 0x000fc800078e00ff */
[----:B------:R-:W-:Y:S01]  /*1830*/  IMAD R8, R11, R8, R10 ;  /* 0x000000080b087224 */ /* 0x000fe200078e020a */
[----:B------:R-:W-:Y:S01]  /*1840*/  IABS R10, R18 ;  /* 0x00000012000a7213 */ /* 0x000fe20000000000 */
[----:B------:R-:W-:Y:S02]  /*1850*/  IMAD.MOV R4, RZ, RZ, -R4 ;  /* 0x000000ffff047224 */ /* 0x000fe400078e0a04 */
[----:B------:R-:W-:Y:S01]  /*1860*/  IMAD.HI.U32 R13, R7, R12, RZ ;  /* 0x0000000c070d7227 */ /* 0x000fe200078e00ff */
[----:B------:R-:W-:-:S03]  /*1870*/  ISETP.GT.U32.AND P3, PT, R11, R8, PT ;  /* 0x000000080b00720c */ /* 0x000fc60003f64070 */
[----:B------:R-:W-:Y:S01]  /*1880*/  @!P0 IMAD.IADD R5, R5, 0x1, -R0 ;  /* 0x0000000105058824 */ /* 0x000fe200078e0a00 */
[----:B------:R-:W-:Y:S01]  /*1890*/  ISETP.GE.AND P0, PT, R19, RZ, PT ;  /* 0x000000ff1300720c */ /* 0x000fe20003f06270 */
[----:B------:R-:W-:-:S03]  /*18a0*/  IMAD.HI.U32 R9, R7, R10, RZ ;  /* 0x0000000a07097227 */ /* 0x000fc600078e00ff */
[----:B------:R-:W-:Y:S01]  /*18b0*/  ISETP.GT.U32.AND P2, PT, R0, R5, PT ;  /* 0x000000050000720c */ /* 0x000fe20003f44070 */
[----:B------:R-:W-:Y:S02]  /*18c0*/  IMAD R4, R11, R4, R14 ;  /* 0x000000040b047224 */ /* 0x000fe400078e020e */
[----:B------:R-:W-:Y:S02]  /*18d0*/  IMAD.MOV R9, RZ, RZ, -R9 ;  /* 0x000000ffff097224 */ /* 0x000fe400078e0a09 */
[----:B------:R-:W-:Y:S01]  /*18e0*/  IMAD.HI.U32 R14, R7, R6, RZ ;  /* 0x00000006070e7227 */ /* 0x000fe200078e00ff */
[----:B------:R-:W-:-:S03]  /*18f0*/  ISETP.GT.U32.AND P5, PT, R11, R4, PT ;  /* 0x000000040b00720c */ /* 0x000fc60003fa4070 */
[----:B------:R-:W-:Y:S02]  /*1900*/  IMAD R10, R11, R9, R10 ;  /* 0x000000090b0a7224 */ /* 0x000fe400078e020a */
[----:B------:R-:W-:Y:S02]  /*1910*/  IMAD.MOV R13, RZ, RZ, -R13 ;  /* 0x000000ffff0d7224 */ /* 0x000fe400078e0a0d */
[----:B------:R-:W-:Y:S01]  /*1920*/  @!P2 IMAD.IADD R5, R5, 0x1, -R0 ;  /* 0x000000010505a824 */ /* 0x000fe200078e0a00 */
[C---:B------:R-:W-:Y:S01]  /*1930*/  ISETP.GT.U32.AND P6, PT, R11.reuse, R10, PT ;  /* 0x0000000a0b00720c */ /* 0x040fe20003fc4070 */
[--C-:B------:R-:W-:Y:S01]  /*1940*/  @!P3 IMAD.IADD R8, R8, 0x1, -R11.reuse ;  /* 0x000000010808b824 */ /* 0x100fe200078e0a0b */
[----:B------:R-:W-:Y:S01]  /*1950*/  ISETP.NE.AND P2, PT, R2, RZ, PT ;  /* 0x000000ff0200720c */ /* 0x000fe20003f45270 */
[----:B------:R-:W-:Y:S02]  /*1960*/  IMAD.MOV R14, RZ, RZ, -R14 ;  /* 0x000000ffff0e7224 */ /* 0x000fe400078e0a0e */
[----:B------:R-:W-:Y:S01]  /*1970*/  @!P5 IMAD.IADD R4, R4, 0x1, -R11 ;  /* 0x000000010404d824 */ /* 0x000fe200078e0a0b */
[C---:B------:R-:W-:Y:S01]  /*1980*/  ISETP.GT.U32.AND P5, PT, R11.reuse, R8, PT ;  /* 0x000000080b00720c */ /* 0x040fe20003fa4070 */
[----:B------:R-:W-:-:S02]  /*1990*/  IMAD R12, R11, R13, R12 ;  /* 0x0000000d0b0c7224 */ /* 0x000fc400078e020c */
[----:B------:R-:W-:Y:S01]  /*19a0*/  IMAD.MOV.U32 R0, RZ, RZ, R5 ;  /* 0x000000ffff007224 */ /* 0x000fe200078e0005 */
[C---:B------:R-:W-:Y:S01]  /*19b0*/  ISETP.GT.U32.AND P3, PT, R11.reuse, R4, PT ;  /* 0x000000040b00720c */ /* 0x040fe20003f64070 */
[C---:B------:R-:W-:Y:S02]  /*19c0*/  IMAD R6, R11.reuse, R14, R6 ;  /* 0x0000000e0b067224 */ /* 0x040fe400078e0206 */
[----:B------:R-:W-:Y:S02]  /*19d0*/  VIADD R13, R28, 0x1fa ;  /* 0x000001fa1c0d7836 */ /* 0x000fe40000000000 */
[--C-:B------:R-:W-:Y:S02]  /*19e0*/  @!P6 IMAD.IADD R10, R10, 0x1, -R11.reuse ;  /* 0x000000010a0ae824 */ /* 0x100fe400078e0a0b */
[----:B------:R-:W-:Y:S01]  /*19f0*/  @!P0 IMAD.MOV R0, RZ, RZ, -R0 ;  /* 0x000000ffff008224 */ /* 0x000fe200078e0a00 */
[C---:B------:R-:W-:Y:S01]  /*1a00*/  ISETP.GT.U32.AND P0, PT, R11.reuse, R12, PT ;  /* 0x0000000c0b00720c */ /* 0x040fe20003f04070 */
[----:B------:R-:W-:Y:S01]  /*1a10*/  VIADD R9, R28, 0x1f9 ;  /* 0x000001f91c097836 */ /* 0x000fe20000000000 */
[----:B------:R-:W-:Y:S01]  /*1a20*/  @!P2 LOP3.LUT R0, RZ, R2, RZ, 0x33, !PT ;  /* 0x00000002ff00a212 */ /* 0x000fe200078e33ff */
[--C-:B------:R-:W-:Y:S01]  /*1a30*/  @!P5 IMAD.IADD R8, R8, 0x1, -R11.reuse ;  /* 0x000000010808d824 */ /* 0x100fe200078e0a0b */
[C---:B------:R-:W-:Y:S01]  /*1a40*/  ISETP.GT.U32.AND P2, PT, R11.reuse, R6, PT ;  /* 0x000000060b00720c */ /* 0x040fe20003f44070 */
[----:B------:R-:W-:Y:S01]  /*1a50*/  @!P3 IMAD.IADD R4, R4, 0x1, -R11 ;  /* 0x000000010404b824 */ /* 0x000fe200078e0a0b */
[----:B------:R-:W-:Y:S01]  /*1a60*/  IABS R14, R13 ;  /* 0x0000000d000e7213 */ /* 0x000fe20000000000 */
[----:B------:R-:W-:Y:S01]  /*1a70*/  IMAD.MOV.U32 R26, RZ, RZ, R8 ;  /* 0x000000ffff1a7224 */ /* 0x000fe200078e0008 */
[----:B------:R-:W-:Y:S01]  /*1a80*/  ISETP.GT.U32.AND P6, PT, R11, R10, PT ;  /* 0x0000000a0b00720c */ /* 0x000fe20003fc4070 */
[----:B------:R-:W-:Y:S01]  /*1a90*/  IMAD.MOV.U32 R27, RZ, RZ, R4 ;  /* 0x000000ffff1b7224 */ /* 0x000fe200078e0004 */
[----:B------:R-:W-:Y:S01]  /*1aa0*/  IABS R20, R9 ;  /* 0x0000000900147213 */ /* 0x000fe20000000000 */
[----:B------:R-:W-:Y:S01]  /*1ab0*/  IMAD.HI.U32 R2, R7, R14, RZ ;  /* 0x0000000e07027227 */ /* 0x000fe200078e00ff */
[----:B------:R-:W-:-:S02]  /*1ac0*/  ISETP.GE.AND P5, PT, R18, RZ, PT ;  /* 0x000000ff1200720c */ /* 0x000fc40003fa6270 */
[----:B------:R-:W-:Y:S01]  /*1ad0*/  ISETP.GE.AND P3, PT, R15, RZ, PT ;  /* 0x000000ff0f00720c */ /* 0x000fe20003f66270 */
[----:B------:R-:W-:-:S04]  /*1ae0*/  IMAD.HI.U32 R5, R7, R20, RZ ;  /* 0x0000001407057227 */ /* 0x000fc800078e00ff */
[----:B------:R-:W-:Y:S02]  /*1af0*/  IMAD.MOV R2, RZ, RZ, -R2 ;  /* 0x000000ffff027224 */ /* 0x000fe400078e0a02 */
[--C-:B------:R-:W-:Y:S01]  /*1b00*/  @!P0 IMAD.IADD R12, R12, 0x1, -R11.reuse ;  /* 0x000000010c0c8824 */ /* 0x100fe200078e0a0b */
[----:B------:R-:W-:Y:S01]  /*1b10*/  ISETP.GE.AND P0, PT, R16, RZ, PT ;  /* 0x000000ff1000720c */ /* 0x000fe20003f06270 */
[----:B------:R-:W-:Y:S02]  /*1b20*/  @!P2 IMAD.IADD R6, R6, 0x1, -R11 ;  /* 0x000000010606a824 */ /* 0x000fe400078e0a0b */
[----:B------:R-:W-:Y:S01]  /*1b30*/  IMAD.MOV R5, RZ, RZ, -R5 ;  /* 0x000000ffff057224 */ /* 0x000fe200078e0a05 */
[----:B------:R-:W-:Y:S01]  /*1b40*/  ISETP.GT.U32.AND P2, PT, R11, R12, PT ;  /* 0x0000000c0b00720c */ /* 0x000fe20003f44070 */
[----:B------:R-:W-:Y:S01]  /*1b50*/  @!P6 IMAD.IADD R10, R10, 0x1, -R11 ;  /* 0x000000010a0ae824 */ /* 0x000fe200078e0a0b */
[----:B------:R-:W-:Y:S01]  /*1b60*/  ISETP.GE.AND P6, PT, R13, RZ, PT ;  /* 0x000000ff0d00720c */ /* 0x000fe20003fc6270 */
[----:B------:R-:W-:-:S02]  /*1b70*/  IMAD R8, R11, R2, R14 ;  /* 0x000000020b087224 */ /* 0x000fc400078e020e */
[----:B------:R-:W-:Y:S01]  /*1b80*/  @!P4 IMAD.MOV R26, RZ, RZ, -R26 ;  /* 0x000000ffff1ac224 */ /* 0x000fe200078e0a1a */
[C---:B------:R-:W-:Y:S01]  /*1b90*/  ISETP.GT.U32.AND P4, PT, R11.reuse, R6, PT ;  /* 0x000000060b00720c */ /* 0x040fe20003f84070 */
[C---:B------:R-:W-:Y:S02]  /*1ba0*/  IMAD R4, R11.reuse, R5, R20 ;  /* 0x000000050b047224 */ /* 0x040fe400078e0214 */
[----:B------:R-:W-:Y:S02]  /*1bb0*/  IMAD.MOV.U32 R17, RZ, RZ, R10 ;  /* 0x000000ffff117224 */ /* 0x000fe400078e000a */
[----:B------:R-:W-:Y:S01]  /*1bc0*/  @!P1 IMAD.MOV R27, RZ, RZ, -R27 ;  /* 0x000000ffff1b9224 */ /* 0x000fe200078e0a1b */
[C---:B------:R-:W-:Y:S01]  /*1bd0*/  ISETP.GT.U32.AND P1, PT, R11.reuse, R8, PT ;  /* 0x000000080b00720c */ /* 0x040fe20003f24070 */
[----:B------:R-:W-:Y:S01]  /*1be0*/  @!P5 IMAD.MOV R17, RZ, RZ, -R17 ;  /* 0x000000ffff11d224 */ /* 0x000fe200078e0a11 */
[----:B------:R-:W-:Y:S01]  /*1bf0*/  ISETP.GT.U32.AND P5, PT, R11, R4, PT ;  /* 0x000000040b00720c */ /* 0x000fe20003fa4070 */
[----:B------:R-:W-:-:S02]  /*1c00*/  VIADD R2, R28, 0x1f8 ;  /* 0x000001f81c027836 */ /* 0x000fc40000000000 */
[--C-:B------:R-:W-:Y:S01]  /*1c10*/  @!P2 IMAD.IADD R12, R12, 0x1, -R11.reuse ;  /* 0x000000010c0ca824 */ /* 0x100fe200078e0a0b */
[----:B------:R-:W-:Y:S01]  /*1c20*/  ISETP.GE.AND P2, PT, R9, RZ, PT ;  /* 0x000000ff0900720c */ /* 0x000fe20003f46270 */
[--C-:B------:R-:W-:Y:S01]  /*1c30*/  @!P4 IMAD.IADD R6, R6, 0x1, -R11.reuse ;  /* 0x000000010606c824 */ /* 0x100fe200078e0a0b */
[----:B------:R-:W-:Y:S01]  /*1c40*/  IABS R10, R2 ;  /* 0x00000002000a7213 */ /* 0x000fe20000000000 */
[----:B------:R-:W-:Y:S01]  /*1c50*/  IMAD.MOV.U32 R13, RZ, RZ, R12 ;  /* 0x000000ffff0d7224 */ /* 0x000fe200078e000c */
[----:B------:R-:W-:Y:S01]  /*1c60*/  ISETP.GE.AND P4, PT, R2, RZ, PT ;  /* 0x000000ff0200720c */ /* 0x000fe20003f86270 */
[----:B------:R-:W-:Y:S01]  /*1c70*/  IMAD.MOV.U32 R9, RZ, RZ, R6 ;  /* 0x000000ffff097224 */ /* 0x000fe200078e0006 */
[----:B------:R-:W-:Y:S01]  /*1c80*/  STL [R1+0x1bc], R17 ;  /* 0x0001bc1101007387 */ /* 0x000fe20000100800 */
[--C-:B------:R-:W-:Y:S02]  /*1c90*/  @!P1 IMAD.IADD R8, R8, 0x1, -R11.reuse ;  /* 0x0000000108089824 */ /* 0x100fe400078e0a0b */
[----:B------:R-:W-:-:S02]  /*1ca0*/  @!P5 IMAD.IADD R4, R4, 0x1, -R11 ;  /* 0x000000010404d824 */ /* 0x000fc400078e0a0b */
[----:B------:R-:W-:Y:S01]  /*1cb0*/  VIADD R5, R28, 0x1f7 ;  /* 0x000001f71c057836 */ /* 0x000fe20000000000 */
[----:B------:R-:W-:Y:S01]  /*1cc0*/  ISETP.GT.U32.AND P5, PT, R11, R8, PT ;  /* 0x000000080b00720c */ /* 0x000fe20003fa4070 */
[----:B------:R-:W-:-:S03]  /*1cd0*/  IMAD.HI.U32 R2, R7, R10, RZ ;  /* 0x0000000a07027227 */ /* 0x000fc600078e00ff */
[----:B------:R-:W-:Y:S01]  /*1ce0*/  IABS R14, R5 ;  /* 0x00000005000e7213 */ /* 0x000fe20000000000 */
[----:B------:R-:W-:Y:S01]  /*1cf0*/  @!P3 IMAD.MOV R13, RZ, RZ, -R13 ;  /* 0x000000ffff0db224 */ /* 0x000fe200078e0a0d */
[----:B------:R-:W-:Y:S01]  /*1d00*/  ISETP.GE.AND P1, PT, R5, RZ, PT ;  /* 0x000000ff0500720c */ /* 0x000fe20003f26270 */
[----:B------:R-:W-:Y:S01]  /*1d10*/  @!P0 IMAD.MOV R9, RZ, RZ, -R9 ;  /* 0x000000ffff098224 */ /* 0x000fe200078e0a09 */
[----:B------:R-:W-:Y:S01]  /*1d20*/  ISETP.GT.U32.AND P3, PT, R11, R4, PT ;  /* 0x000000040b00720c */ /* 0x000fe20003f64070 */
[----:B------:R-:W-:Y:S01]  /*1d30*/  VIADD R6, R28, 0x1f6 ;  /* 0x000001f61c067836 */ /* 0x000fe20000000000 */
[----:B------:R-:W-:Y:S01]  /*1d40*/  STL [R1+0x1b8], R13 ;  /* 0x0001b80d01007387 */ /* 0x000fe20000100800 */
[----:B------:R-:W-:Y:S02]  /*1d50*/  IMAD.MOV R2, RZ, RZ, -R2 ;  /* 0x000000ffff027224 */ /* 0x000fe400078e0a02 */
[----:B------:R-:W-:Y:S01]  /*1d60*/  IMAD.HI.U32 R5, R7, R14, RZ ;  /* 0x0000000e07057227 */ /* 0x000fe200078e00ff */
[----:B------:R1:W-:Y:S01]  /*1d70*/  STL [R1+0x1cc], R9 ;  /* 0x0001cc0901007387 */ /* 0x0003e20000100800 */
[----:B------:R-:W-:-:S02]  /*1d80*/  ISETP.GE.AND P0, PT, R6, RZ, PT ;  /* 0x000000ff0600720c */ /* 0x000fc40003f06270 */
[----:B------:R-:W-:Y:S02]  /*1d90*/  @!P5 IMAD.IADD R8, R8, 0x1, -R11 ;  /* 0x000000010808d824 */ /* 0x000fe400078e0a0b */
[----:B------:R-:W-:Y:S02]  /*1da0*/  IMAD.MOV R5, RZ, RZ, -R5 ;  /* 0x000000ffff057224 */ /* 0x000fe400078e0a05 */
[----:B------:R-:W-:Y:S02]  /*1db0*/  IMAD.MOV.U32 R16, RZ, RZ, R8 ;  /* 0x000000ffff107224 */ /* 0x000fe400078e0008 */
[C---:B------:R-:W-:Y:S01]  /*1dc0*/  IMAD R5, R11.reuse, R5, R14 ;  /* 0x000000050b057224 */ /* 0x040fe200078e020e */
[----:B-1----:R-:W-:Y:S01]  /*1dd0*/  IABS R9, R6 ;  /* 0x0000000600097213 */ /* 0x002fe20000000000 */
[----:B------:R-:W-:Y:S02]  /*1de0*/  IMAD R6, R11, R2, R10 ;  /* 0x000000020b067224 */ /* 0x000fe400078e020a */
[----:B------:R-:W-:-:S02]  /*1df0*/  VIADD R2, R28, 0x1f5 ;  /* 0x000001f51c027836 */ /* 0x000fc40000000000 */
[----:B------:R-:W-:Y:S01]  /*1e00*/  @!P6 IMAD.MOV R16, RZ, RZ, -R16 ;  /* 0x000000ffff10e224 */ /* 0x000fe200078e0a10 */
[C---:B------:R-:W-:Y:S01]  /*1e10*/  ISETP.GT.U32.AND P5, PT, R11.reuse, R6, PT ;  /* 0x000000060b00720c */ /* 0x040fe20003fa4070 */
[----:B------:R-:W-:Y:S01]  /*1e20*/  @!P3 IMAD.IADD R4, R4, 0x1, -R11 ;  /* 0x000000010404b824 */ /* 0x000fe200078e0a0b */
[----:B------:R-:W-:Y:S01]  /*1e30*/  ISETP.GT.U32.AND P6, PT, R11, R5, PT ;  /* 0x000000050b00720c */ /* 0x000fe20003fc4070 */
[----:B------:R-:W-:Y:S01]  /*1e40*/  IMAD.MOV.U32 R10, RZ, RZ, R9 ;  /* 0x000000ffff0a7224 */ /* 0x000fe200078e0009 */
[----:B------:R-:W-:Y:S01]  /*1e50*/  IABS R13, R2 ;  /* 0x00000002000d7213 */ /* 0x000fe20000000000 */
[----:B------:R-:W-:Y:S01]  /*1e60*/  VIADD R12, R28, 0x1f4 ;  /* 0x000001f41c0c7836 */ /* 0x000fe20000000000 */
[----:B------:R-:W-:Y:S01]  /*1e70*/  ISETP.GE.AND P3, PT, R2, RZ, PT ;  /* 0x000000ff0200720c */ /* 0x000fe20003f66270 */
[----:B------:R-:W-:Y:S01]  /*1e80*/  IMAD.MOV.U32 R15, RZ, RZ, R4 ;  /* 0x000000ffff0f7224 */ /* 0x000fe200078e0004 */
[----:B------:R-:W-:Y:S01]  /*1e90*/  STL [R1+0x1f8], R16 ;  /* 0x0001f81001007387 */ /* 0x000fe20000100800 */
[----:B------:R-:W-:-:S02]  /*1ea0*/  IMAD.MOV.U32 R8, RZ, RZ, R13 ;  /* 0x000000ffff087224 */ /* 0x000fc400078e000d */
[----:B------:R-:W-:-:S04]  /*1eb0*/  IMAD.HI.U32 R9, R7, R10, RZ ;  /* 0x0000000a07097227 */ /* 0x000fc800078e00ff */
[----:B------:R-:W-:Y:S02]  /*1ec0*/  @!P5 IMAD.IADD R6, R6, 0x1, -R11 ;  /* 0x000000010606d824 */ /* 0x000fe400078e0a0b */
[----:B------:R-:W-:-:S03]  /*1ed0*/  IMAD.HI.U32 R4, R7, R8, RZ ;  /* 0x0000000807047227 */ /* 0x000fc600078e00ff */
[----:B------:R-:W-:Y:S01]  /*1ee0*/  ISETP.GT.U32.AND P5, PT, R11, R6, PT ;  /* 0x000000060b00720c */ /* 0x000fe20003fa4070 */
[----:B------:R-:W-:Y:S01]  /*1ef0*/  @!P2 IMAD.MOV R15, RZ, RZ, -R15 ;  /* 0x000000ffff0fa224 */ /* 0x000fe200078e0a0f */
[----:B------:R-:W-:Y:S01]  /*1f00*/  ISETP.GE.AND P2, PT, R12, RZ, PT ;  /* 0x000000ff0c00720c */ /* 0x000fe20003f46270 */
[----:B------:R-:W-:Y:S01]  /*1f10*/  VIADD R2, R28, 0x1f3 ;  /* 0x000001f31c027836 */ /* 0x000fe20000000000 */
[----:B------:R-:W-:Y:S01]  /*1f20*/  IABS R12, R12 ;  /* 0x0000000c000c7213 */ /* 0x000fe20000000000 */
[----:B------:R-:W-:Y:S01]  /*1f30*/  IMAD.MOV R9, RZ, RZ, -R9 ;  /* 0x000000ffff097224 */ /* 0x000fe200078e0a09 */
[----:B------:R1:W-:Y:S01]  /*1f40*/  STL [R1+0x1fc], R15 ;  /* 0x0001fc0f01007387 */ /* 0x0003e20000100800 */
[----:B------:R-:W-:Y:S02]  /*1f50*/  @!P6 IMAD.IADD R5, R5, 0x1, -R11 ;  /* 0x000000010505e824 */ /* 0x000fe400078e0a0b */
[----:B------:R-:W-:Y:S02]  /*1f60*/  IMAD.MOV R4, RZ, RZ, -R4 ;  /* 0x000000ffff047224 */ /* 0x000fe400078e0a04 */
[C---:B------:R-:W-:Y:S01]  /*1f70*/  IMAD R13, R11.reuse, R9, R10 ;  /* 0x000000090b0d7224 */ /* 0x040fe200078e020a */
[----:B------:R-:W-:Y:S01]  /*1f80*/  IABS R10, R2 ;  /* 0x00000002000a7213 */ /* 0x000fe20000000000 */
[C---:B------:R-:W-:Y:S01]  /*1f90*/  IMAD R9, R11.reuse, R4, R8 ;  /* 0x000000040b097224 */ /* 0x040fe200078e0208 */
[----:B------:R-:W-:Y:S01]  /*1fa0*/  ISETP.GT.U32.AND P6, PT, R11, R5, PT ;  /* 0x000000050b00720c */ /* 0x000fe20003fc4070 */
[----:B------:R-:W-:-:S04]  /*1fb0*/  IMAD.HI.U32 R8, R7, R12, RZ ;  /* 0x0000000c07087227 */ /* 0x000fc800078e00ff */
[----:B------:R-:W-:Y:S01]  /*1fc0*/  @!P5 IMAD.IADD R6, R6, 0x1, -R11 ;  /* 0x000000010606d824 */ /* 0x000fe200078e0a0b */
[----:B------:R-:W-:Y:S01]  /*1fd0*/  ISETP.GT.U32.AND P5, PT, R11, R13, PT ;  /* 0x0000000d0b00720c */ /* 0x000fe20003fa4070 */
[----:B------:R-:W-:-:S04]  /*1fe0*/  IMAD.HI.U32 R14, R7, R10, RZ ;  /* 0x0000000a070e7227 */ /* 0x000fc800078e00ff */
[----:B------:R-:W-:Y:S02]  /*1ff0*/  IMAD.MOV R8, RZ, RZ, -R8 ;  /* 0x000000ffff087224 */ /* 0x000fe400078e0a08 */
[----:B------:R-:W-:Y:S02]  /*2000*/  IMAD.MOV R14, RZ, RZ, -R14 ;  /* 0x000000ffff0e7224 */ /* 0x000fe400078e0a0e */
[C---:B------:R-:W-:Y:S02]  /*2010*/  IMAD R12, R11.reuse, R8, R12 ;  /* 0x000000080b0c7224 */ /* 0x040fe400078e020c */
[----:B-1----:R-:W-:Y:S02]  /*2020*/  IMAD.MOV.U32 R15, RZ, RZ, R6 ;  /* 0x000000ffff0f7224 */ /* 0x002fe400078e0006 */
[----:B------:R-:W-:Y:S02]  /*2030*/  IMAD R10, R11, R14, R10 ;  /* 0x0000000e0b0a7224 */ /* 0x000fe400078e020a */
[----:B------:R-:W-:Y:S01]  /*2040*/  @!P6 IMAD.IADD R5, R5, 0x1, -R11 ;  /* 0x000000010505e824 */ /* 0x000fe200078e0a0b */
[C---:B------:R-:W-:Y:S01]  /*2050*/  ISETP.GT.U32.AND P6, PT, R11.reuse, R12, PT ;  /* 0x0000000c0b00720c */ /* 0x040fe20003fc4070 */
[----:B------:R-:W-:Y:S01]  /*2060*/  @!P4 IMAD.MOV R15, RZ, RZ, -R15 ;  /* 0x000000ffff0fc224 */ /* 0x000fe200078e0a0f */
[----:B------:R-:W-:Y:S01]  /*2070*/  ISETP.GT.U32.AND P4, PT, R11, R9, PT ;  /* 0x000000090b00720c */ /* 0x000fe20003f84070 */
[----:B------:R-:W-:Y:S01]  /*2080*/  @!P5 IMAD.IADD R13, R13, 0x1, -R11 ;  /* 0x000000010d0dd824 */ /* 0x000fe200078e0a0b */
[----:B------:R-:W-:Y:S01]  /*2090*/  ISETP.GT.U32.AND P5, PT, R11, R10, PT ;  /* 0x0000000a0b00720c */ /* 0x000fe20003fa4070 */
[C---:B0-----:R-:W-:Y:S01]  /*20a0*/  VIADD R19, R28.reuse, 0x1f2 ;  /* 0x000001f21c137836 */ /* 0x041fe20000000000 */
[----:B------:R0:W-:Y:S01]  /*20b0*/  STL [R1+0x20c], R15 ;  /* 0x00020c0f01007387 */ /* 0x0001e20000100800 */
[----:B------:R-:W-:-:S02]  /*20c0*/  VIADD R16, R28, 0x1f1 ;  /* 0x000001f11c107836 */ /* 0x000fc40000000000 */
[----:B------:R-:W-:Y:S01]  /*20d0*/  IMAD.MOV.U32 R20, RZ, RZ, R5 ;  /* 0x000000ffff147224 */ /* 0x000fe200078e0005 */
[----:B------:R-:W-:Y:S01]  /*20e0*/  IABS R4, R19 ;  /* 0x0000001300047213 */ /* 0x000fe20000000000 */
[----:B------:R-:W-:Y:S02]  /*20f0*/  VIADD R8, R28, 0x1f0 ;  /* 0x000001f01c087836 */ /* 0x000fe40000000000 */
[--C-:B------:R-:W-:Y:S02]  /*2100*/  @!P6 IMAD.IADD R12, R12, 0x1, -R11.reuse ;  /* 0x000000010c0ce824 */ /* 0x100fe400078e0a0b */
[--C-:B------:R-:W-:Y:S01]  /*2110*/  @!P4 IMAD.IADD R9, R9, 0x1, -R11.reuse ;  /* 0x000000010909c824 */ /* 0x100fe200078e0a0b */
[----:B0-----:R-:W-:Y:S01]  /*2120*/  IABS R15, R16 ;  /* 0x00000010000f7213 */ /* 0x001fe20000000000 */
[----:B------:R-:W-:Y:S01]  /*2130*/  @!P5 IMAD.IADD R10, R10, 0x1, -R11 ;  /* 0x000000010a0ad824 */ /* 0x000fe200078e0a0b */
[----:B------:R-:W-:Y:S01]  /*2140*/  ISETP.GT.U32.AND P4, PT, R11, R13, PT ;  /* 0x0000000d0b00720c */ /* 0x000fe20003f84070 */
[----:B------:R-:W-:Y:S01]  /*2150*/  IMAD.HI.U32 R6, R7, R4, RZ ;  /* 0x0000000407067227 */ /* 0x000fe200078e00ff */
[----:B------:R-:W-:-:S02]  /*2160*/  ISETP.GT.U32.AND P5, PT, R11, R12, PT ;  /* 0x0000000c0b00720c */ /* 0x000fc40003fa4070 */
[----:B------:R-:W-:Y:S01]  /*2170*/  ISETP.GT.U32.AND P6, PT, R11, R9, PT ;  /* 0x000000090b00720c */ /* 0x000fe20003fc4070 */
[----:B------:R-:W-:Y:S01]  /*2180*/  IMAD.HI.U32 R5, R7, R15, RZ ;  /* 0x0000000f07057227 */ /* 0x000fe200078e00ff */
[----:B------:R-:W-:-:S03]  /*2190*/  IABS R18, R8 ;  /* 0x0000000800127213 */ /* 0x000fc60000000000 */
[----:B------:R-:W-:Y:S02]  /*21a0*/  IMAD.MOV R6, RZ, RZ, -R6 ;  /* 0x000000ffff067224 */ /* 0x000fe400078e0a06 */
[----:B------:R-:W-:Y:S02]  /*21b0*/  IMAD.MOV R5, RZ, RZ, -R5 ;  /* 0x000000ffff057224 */ /* 0x000fe400078e0a05 */
[----:B------:R-:W-:Y:S01]  /*21c0*/  @!P1 IMAD.MOV R20, RZ, RZ, -R20 ;  /* 0x000000ffff149224 */ /* 0x000fe200078e0a14 */
[C---:B------:R-:W-:Y:S01]  /*21d0*/  ISETP.GT.U32.AND P1, PT, R11.reuse, R10, PT ;  /* 0x0000000a0b00720c */ /* 0x040fe20003f24070 */
[C---:B------:R-:W-:Y:S02]  /*21e0*/  IMAD R4, R11.reuse, R6, R4 ;  /* 0x000000060b047224 */ /* 0x040fe400078e0204 */
[----:B------:R-:W-:Y:S01]  /*21f0*/  IMAD R15, R11, R5, R15 ;  /* 0x000000050b0f7224 */ /* 0x000fe200078e020f */
[----:B------:R0:W-:Y:S01]  /*2200*/  STL [R1+0x210], R20 ;  /* 0x0002101401007387 */ /* 0x0001e20000100800 */
[--C-:B------:R-:W-:Y:S01]  /*2210*/  @!P4 IMAD.IADD R13, R13, 0x1, -R11.reuse ;  /* 0x000000010d0dc824 */ /* 0x100fe200078e0a0b */
[C---:B------:R-:W-:Y:S01]  /*2220*/  ISETP.GT.U32.AND P4, PT, R11.reuse, R4, PT ;  /* 0x000000040b00720c */ /* 0x040fe20003f84070 */
[----:B------:R-:W-:Y:S01]  /*2230*/  @!P5 IMAD.IADD R12, R12, 0x1, -R11 ;  /* 0x000000010c0cd824 */ /* 0x000fe200078e0a0b */
[----:B------:R-:W-:Y:S01]  /*2240*/  ISETP.GT.U32.AND P5, PT, R11, R15, PT ;  /* 0x0000000f0b00720c */ /* 0x000fe20003fa4070 */
[----:B------:R-:W-:-:S02]  /*2250*/  VIADD R5, R28, 0x1ee ;  /* 0x000001ee1c057836 */ /* 0x000fc40000000000 */
[----:B------:R-:W-:Y:S02]  /*2260*/  VIADD R6, R28, 0x1ef ;  /* 0x000001ef1c067836 */ /* 0x000fe40000000000 */
[--C-:B------:R-:W-:Y:S01]  /*2270*/  @!P1 IMAD.IADD R10, R10, 0x1, -R11.reuse ;  /* 0x000000010a0a9824 */ /* 0x100fe200078e0a0b */
[----:B------:R-:W-:Y:S01]  /*2280*/  ISETP.GE.AND P1, PT, R19, RZ, PT ;  /* 0x000000ff1300720c */ /* 0x000fe20003f26270 */
[--C-:B------:R-:W-:Y:S01]  /*2290*/  @!P6 IMAD.IADD R9, R9, 0x1, -R11.reuse ;  /* 0x000000010909e824 */ /* 0x100fe200078e0a0b */
[----:B------:R-:W-:Y:S01]  /*22a0*/  IABS R19, R5 ;  /* 0x0000000500137213 */ /* 0x000fe20000000000 */
[----:B------:R-:W-:Y:S01]  /*22b0*/  IMAD.HI.U32 R14, R7, R18, RZ ;  /* 0x00000012070e7227 */ /* 0x000fe200078e00ff */
[----:B------:R-:W-:Y:S02]  /*22c0*/  IABS R17, R6 ;  /* 0x0000000600117213 */ /* 0x000fe40000000000 */
[----:B------:R-:W-:Y:S01]  /*22d0*/  ISETP.GE.AND P6, PT, R2, RZ, PT ;  /* 0x000000ff0200720c */ /* 0x000fe20003fc6270 */
[--C-:B------:R-:W-:Y:S01]  /*22e0*/  @!P4 IMAD.IADD R4, R4, 0x1, -R11.reuse ;  /* 0x000000010404c824 */ /* 0x100fe200078e0a0b */
[----:B------:R-:W-:Y:S01]  /*22f0*/  ISETP.GE.AND P4, PT, R16, RZ, PT ;  /* 0x000000ff1000720c */ /* 0x000fe20003f86270 */
[----:B------:R-:W-:-:S02]  /*2300*/  @!P5 IMAD.IADD R15, R15, 0x1, -R11 ;  /* 0x000000010f0fd824 */ /* 0x000fc400078e0a0b */
[----:B------:R-:W-:Y:S02]  /*2310*/  IMAD.MOV.U32 R16, RZ, RZ, R19 ;  /* 0x000000ffff107224 */ /* 0x000fe400078e0013 */
[----:B------:R-:W-:Y:S01]  /*2320*/  IMAD.MOV.U32 R21, RZ, RZ, R13 ;  /* 0x000000ffff157224 */ /* 0x000fe200078e000d */
[----:B------:R-:W-:Y:S01]  /*2330*/  ISETP.GT.U32.AND P5, PT, R11, R15, PT ;  /* 0x0000000f0b00720c */ /* 0x000fe20003fa4070 */
[----:B------:R-:W-:-:S04]  /*2340*/  IMAD.HI.U32 R13, R7, R16, RZ ;  /* 0x00000010070d7227 */ /* 0x000fc800078e00ff */
[----:B------:R-:W-:Y:S02]  /*2350*/  IMAD.MOV R14, RZ, RZ, -R14 ;  /* 0x000000ffff0e7224 */ /* 0x000fe400078e0a0e */
[----:B0-----:R-:W-:Y:S02]  /*2360*/  IMAD.MOV.U32 R20, RZ, RZ, R9 ;  /* 0x000000ffff147224 */ /* 0x001fe400078e0009 */
[----:B------:R-:W-:Y:S01]  /*2370*/  @!P0 IMAD.MOV R21, RZ, RZ, -R21 ;  /* 0x000000ffff158224 */ /* 0x000fe200078e0a15 */
[C---:B------:R-:W-:Y:S01]  /*2380*/  ISETP.GT.U32.AND P0, PT, R11.reuse, R4, PT ;  /* 0x000000040b00720c */ /* 0x040fe20003f04070 */
[----:B------:R-:W-:Y:S02]  /*2390*/  IMAD.MOV R9, RZ, RZ, -R13 ;  /* 0x000000ffff097224 */ /* 0x000fe400078e0a0d */
[C---:B------:R-:W-:Y:S01]  /*23a0*/  IMAD R18, R11.reuse, R14, R18 ;  /* 0x0000000e0b127224 */ /* 0x040fe200078e0212 */
[----:B------:R0:W-:Y:S01]  /*23b0*/  STL [R1+0x214], R21 ;  /* 0x0002141501007387 */ /* 0x0001e20000100800 */
[----:B------:R-:W-:-:S02]  /*23c0*/  IMAD R16, R11, R9, R16 ;  /* 0x000000090b107224 */ /* 0x000fc400078e0210 */
[----:B------:R-:W-:-:S04]  /*23d0*/  IMAD.HI.U32 R2, R7, R17, RZ ;  /* 0x0000001107027227 */ /* 0x000fc800078e00ff */
[----:B------:R-:W-:Y:S01]  /*23e0*/  @!P3 IMAD.MOV R20, RZ, RZ, -R20 ;  /* 0x000000ffff14b224 */ /* 0x000fe200078e0a14 */
[----:B------:R-:W-:Y:S01]  /*23f0*/  ISETP.GT.U32.AND P3, PT, R11, R18, PT ;  /* 0x000000120b00720c */ /* 0x000fe20003f64070 */
[--C-:B------:R-:W-:Y:S01]  /*2400*/  @!P5 IMAD.IADD R15, R15, 0x1, -R11.reuse ;  /* 0x000000010f0fd824 */ /* 0x100fe200078e0a0b */
[C---:B------:R-:W-:Y:S01]  /*2410*/  ISETP.GT.U32.AND P5, PT, R11.reuse, R16, PT ;  /* 0x000000100b00720c */ /* 0x040fe20003fa4070 */
[----:B------:R-:W-:Y:S01]  /*2420*/  IMAD.MOV R2, RZ, RZ, -R2 ;  /* 0x000000ffff027224 */ /* 0x000fe200078e0a02 */
[----:B------:R-:W-:Y:S01]  /*2430*/  STL [R1+0x218], R20 ;  /* 0x0002181401007387 */ /* 0x000fe20000100800 */
[----:B------:R-:W-:Y:S01]  /*2440*/  @!P0 IMAD.IADD R4, R4, 0x1, -R11 ;  /* 0x0000000104048824 */ /* 0x000fe200078e0a0b */
[----:B------:R-:W-:Y:S01]  /*2450*/  ISETP.GE.AND P0, PT, R6, RZ, PT ;  /* 0x000000ff0600720c */ /* 0x000fe20003f06270 */
[C---:B------:R-:W-:Y:S02]  /*2460*/  IMAD R17, R11.reuse, R2, R17 ;  /* 0x000000020b117224 */ /* 0x040fe400078e0211 */
[----:B------:R-:W-:Y:S01]  /*2470*/  @!P2 IMAD.MOV R12, RZ, RZ, -R12 ;  /* 0x000000ffff0ca224 */ /* 0x000fe200078e0a0c */
[----:B------:R-:W-:Y:S01]  /*2480*/  ISETP.GE.AND P2, PT, R8, RZ, PT ;  /* 0x000000ff0800720c */ /* 0x000fe20003f46270 */
[----:B------:R-:W-:Y:S01]  /*2490*/  @!P6 IMAD.MOV R10, RZ, RZ, -R10 ;  /* 0x000000ffff0ae224 */ /* 0x000fe200078e0a0a */
[----:B------:R-:W-:Y:S01]  /*24a0*/  ISETP.GT.U32.AND P6, PT, R11, R17, PT ;  /* 0x000000110b00720c */ /* 0x000fe20003fc4070 */
[----:B------:R-:W-:Y:S01]  /*24b0*/  VIADD R6, R28, 0x1ec ;  /* 0x000001ec1c067836 */ /* 0x000fe20000000000 */
[----:B------:R-:W-:Y:S01]  /*24c0*/  STL [R1+0x224], R12 ;  /* 0x0002240c01007387 */ /* 0x000fe20000100800 */
[----:B------:R-:W-:-:S02]  /*24d0*/  IMAD.MOV.U32 R8, RZ, RZ, R4 ;  /* 0x000000ffff087224 */ /* 0x000fc400078e0004 */
[--C-:B------:R-:W-:Y:S01]  /*24e0*/  @!P3 IMAD.IADD R18, R18, 0x1, -R11.reuse ;  /* 0x000000011212b824 */ /* 0x100fe200078e0a0b */
[----:B------:R-:W-:Y:S01]  /*24f0*/  ISETP.GE.AND P3, PT, R5, RZ, PT ;  /* 0x000000ff0500720c */ /* 0x000fe20003f66270 */
[----:B------:R-:W-:Y:S01]  /*2500*/  @!P1 IMAD.MOV R8, RZ, RZ, -R8 ;  /* 0x000000ffff089224 */ /* 0x000fe200078e0a08 */
[----:B------:R-:W-:Y:S01]  /*2510*/  IABS R5, R6 ;  /* 0x0000000600057213 */ /* 0x000fe20000000000 */
[--C-:B------:R-:W-:Y:S01]  /*2520*/  @!P5 IMAD.IADD R16, R16, 0x1, -R11.reuse ;  /* 0x000000011010d824 */ /* 0x100fe200078e0a0b */
[----:B------:R1:W-:Y:S01]  /*2530*/  STL [R1+0x228], R10 ;  /* 0x0002280a01007387 */ /* 0x0003e20000100800 */
[C---:B------:R-:W-:Y:S02]  /*2540*/  VIADD R2, R28.reuse, 0x1ed ;  /* 0x000001ed1c027836 */ /* 0x040fe40000000000 */
[----:B------:R-:W-:Y:S01]  /*2550*/  @!P6 IMAD.IADD R17, R17, 0x1, -R11 ;  /* 0x000000011111e824 */ /* 0x000fe200078e0a0b */
[----:B------:R2:W-:Y:S01]  /*2560*/  STL [R1+0x244], R8 ;  /* 0x0002440801007387 */ /* 0x0005e20000100800 */
[C---:B------:R-:W-:Y:S01]  /*2570*/  ISETP.GT.U32.AND P5, PT, R11.reuse, R16, PT ;  /* 0x000000100b00720c */ /* 0x040fe20003fa4070 */
[C---:B------:R-:W-:Y:S01]  /*2580*/  VIADD R4, R28.reuse, 0x1ea ;  /* 0x000001ea1c047836 */ /* 0x040fe20000000000 */
[----:B------:R-:W-:Y:S01]  /*2590*/  IABS R13, R2 ;  /* 0x00000002000d7213 */ /* 0x000fe20000000000 */
[----:B0-----:R-:W-:Y:S01]  /*25a0*/  IMAD.MOV.U32 R21, RZ, RZ, R15 ;  /* 0x000000ffff157224 */ /* 0x001fe200078e000f */
[C---:B------:R-:W-:Y:S01]  /*25b0*/  ISETP.GT.U32.AND P6, PT, R11.reuse, R18, PT ;  /* 0x000000120b00720c */ /* 0x040fe20003fc4070 */
[----:B-1----:R-:W-:Y:S01]  /*25c0*/  VIADD R10, R28, 0x1eb ;  /* 0x000001eb1c0a7836 */ /* 0x002fe20000000000 */
[----:B------:R-:W-:Y:S01]  /*25d0*/  ISETP.GT.U32.AND P1, PT, R11, R17, PT ;  /* 0x000000110b00720c */ /* 0x000fe20003f24070 */
[----:B------:R-:W-:-:S03]  /*25e0*/  IMAD.HI.U32 R9, R7, R13, RZ ;  /* 0x0000000d07097227 */ /* 0x000fc600078e00ff */
[----:B------:R-:W-:Y:S01]  /*25f0*/  IABS R14, R10 ;  /* 0x0000000a000e7213 */ /* 0x000fe20000000000 */
[----:B--2---:R-:W-:-:S04]  /*2600*/  IMAD.HI.U32 R8, R7, R5, RZ ;  /* 0x0000000507087227 */ /* 0x004fc800078e00ff */
[----:B------:R-:W-:Y:S02]  /*2610*/  IMAD.MOV R8, RZ, RZ, -R8 ;  /* 0x000000ffff087224 */ /* 0x000fe400078e0a08 */
[----:B------:R-:W-:Y:S02]  /*2620*/  IMAD.MOV R9, RZ, RZ, -R9 ;  /* 0x000000ffff097224 */ /* 0x000fe400078e0a09 */
[C---:B------:R-:W-:Y:S02]  /*2630*/  IMAD R5, R11.reuse, R8, R5 ;  /* 0x000000080b057224 */ /* 0x040fe400078e0205 */
[----:B------:R-:W-:Y:S02]  /*2640*/  @!P5 IMAD.IADD R16, R16, 0x1, -R11 ;  /* 0x000000011010d824 */ /* 0x000fe400078e0a0b */
[C---:B------:R-:W-:Y:S01]  /*2650*/  IMAD R13, R11.reuse, R9, R13 ;  /* 0x000000090b0d7224 */ /* 0x040fe200078e020d */
[C---:B------:R-:W-:Y:S01]  /*2660*/  ISETP.GT.U32.AND P5, PT, R11.reuse, R5, PT ;  /* 0x000000050b00720c */ /* 0x040fe20003fa4070 */
[--C-:B------:R-:W-:Y:S01]  /*2670*/  @!P6 IMAD.IADD R18, R18, 0x1, -R11.reuse ;  /* 0x000000011212e824 */ /* 0x100fe200078e0a0b */
[----:B------:R-:W-:Y:S01]  /*2680*/  IABS R9, R4 ;  /* 0x0000000400097213 */ /* 0x000fe20000000000 */
[----:B------:R-:W-:Y:S01]  /*2690*/  VIADD R8, R28, 0x1e9 ;  /* 0x000001e91c087836 */ /* 0x000fe20000000000 */
[----:B------:R-:W-:Y:S01]  /*26a0*/  ISETP.GT.U32.AND P6, PT, R11, R13, PT ;  /* 0x0000000d0b00720c */ /* 0x000fe20003fc4070 */
[----:B------:R-:W-:Y:S01]  /*26b0*/  @!P1 IMAD.IADD R17, R17, 0x1, -R11 ;  /* 0x0000000111119824 */ /* 0x000fe200078e0a0b */
[----:B------:R-:W-:Y:S01]  /*26c0*/  ISETP.GE.AND P1, PT, R2, RZ, PT ;  /* 0x000000ff0200720c */ /* 0x000fe20003f26270 */
[----:B------:R-:W-:Y:S01]  /*26d0*/  IMAD.HI.U32 R19, R7, R14, RZ ;  /* 0x0000000e07137227 */ /* 0x000fe200078e00ff */
[----:B------:R-:W-:-:S03]  /*26e0*/  IABS R12, R8 ;  /* 0x00000008000c7213 */ /* 0x000fc60000000000 */
[----:B------:R-:W-:Y:S02]  /*26f0*/  @!P4 IMAD.MOV R21, RZ, RZ, -R21 ;  /* 0x000000ffff15c224 */ /* 0x000fe400078e0a15 */
[--C-:B------:R-:W-:Y:S02]  /*2700*/  @!P5 IMAD.IADD R5, R5, 0x1, -R11.reuse ;  /* 0x000000010505d824 */ /* 0x100fe400078e0a0b */
[----:B------:R-:W-:Y:S01]  /*2710*/  IMAD.HI.U32 R15, R7, R12, RZ ;  /* 0x0000000c070f7227 */ /* 0x000fe200078e00ff */
[----:B------:R-:W-:Y:S02]  /*2720*/  STL [R1+0x248], R21 ;  /* 0x0002481501007387 */ /* 0x000fe40000100800 */
[----:B------:R-:W-:Y:S01]  /*2730*/  ISETP.GT.U32.AND P5, PT, R11, R5, PT ;  /* 0x000000050b00720c */ /* 0x000fe20003fa4070 */
[----:B------:R-:W-:Y:S01]  /*2740*/  @!P6 IMAD.IADD R13, R13, 0x1, -R11 ;  /* 0x000000010d0de824 */ /* 0x000fe200078e0a0b */
[----:B------:R-:W-:Y:S01]  /*2750*/  ISETP.GE.AND P6, PT, R6, RZ, PT ;  /* 0x000000ff0600720c */ /* 0x000fe20003fc6270 */
[----:B------:R-:W-:-:S02]  /*2760*/  IMAD.MOV R15, RZ, RZ, -R15 ;  /* 0x000000ffff0f7224 */ /* 0x000fc400078e0a0f */
[----:B------:R-:W-:Y:S01]  /*2770*/  IMAD.HI.U32 R2, R7, R9, RZ ;  /* 0x0000000907027227 */ /* 0x000fe200078e00ff */
[----:B------:R-:W-:-:S03]  /*2780*/  ISETP.GT.U32.AND P4, PT, R11, R13, PT ;  /* 0x0000000d0b00720c */ /* 0x000fc60003f84070 */
[----:B------:R-:W-:Y:S02]  /*2790*/  IMAD.MOV R19, RZ, RZ, -R19 ;  /* 0x000000ffff137224 */ /* 0x000fe400078e0a13 */
[----:B------:R-:W-:Y:S01]  /*27a0*/  @!P0 IMAD.MOV R17, RZ, RZ, -R17 ;  /* 0x000000ffff118224 */ /* 0x000fe200078e0a11 */
[----:B------:R-:W-:Y:S01]  /*27b0*/  ISETP.GE.AND P0, PT, R10, RZ, PT ;  /* 0x000000ff0a00720c */ /* 0x000fe20003f06270 */
[C---:B------:R-:W-:Y:S02]  /*27c0*/  IMAD R10, R11.reuse, R15, R12 ;  /* 0x0000000f0b0a7224 */ /* 0x040fe400078e020c */
[----:B------:R-:W-:Y:S02]  /*27d0*/  IMAD.MOV R2, RZ, RZ, -R2 ;  /* 0x000000ffff027224 */ /* 0x000fe400078e0a02 */
[----:B------:R-:W-:Y:S02]  /*27e0*/  IMAD R14, R11, R19, R14 ;  /* 0x000000130b0e7224 */ /* 0x000fe400078e020e */
[----:B------:R-:W-:-:S02]  /*27f0*/  IMAD.MOV.U32 R20, RZ, RZ, R18 ;  /* 0x000000ffff147224 */ /* 0x000fc400078e0012 */
[----:B------:R-:W-:Y:S01]  /*2800*/  @!P5 IMAD.IADD R5, R5, 0x1, -R11 ;  /* 0x000000010505d824 */ /* 0x000fe200078e0a0b */
[C---:B------:R-:W-:Y:S01]  /*2810*/  ISETP.GT.U32.AND P5, PT, R11.reuse, R10, PT ;  /* 0x0000000a0b00720c */ /* 0x040fe20003fa4070 */
[C---:B------:R-:W-:Y:S02]  /*2820*/  IMAD R9, R11.reuse, R2, R9 ;  /* 0x000000020b097224 */ /* 0x040fe400078e0209 */
[----:B------:R-:W-:Y:S01]  /*2830*/  @!P2 IMAD.MOV R20, RZ, RZ, -R20 ;  /* 0x000000ffff14a224 */ /* 0x000fe200078e0a14 */
[----:B------:R-:W-:Y:S01]  /*2840*/  ISETP.GT.U32.AND P2, PT, R11, R14, PT ;  /* 0x0000000e0b00720c */ /* 0x000fe20003f44070 */
[----:B------:R-:W-:Y:S01]  /*2850*/  @!P4 IMAD.IADD R13, R13, 0x1, -R11 ;  /* 0x000000010d0dc824 */ /* 0x000fe200078e0a0b */
[----:B------:R-:W-:Y:S01]  /*2860*/  ISETP.GE.AND P4, PT, R4, RZ, PT ;  /* 0x000000ff0400720c */ /* 0x000fe20003f86270 */
[----:B------:R-:W-:Y:S01]  /*2870*/  @!P3 IMAD.MOV R16, RZ, RZ, -R16 ;  /* 0x000000ffff10b224 */ /* 0x000fe200078e0a10 */
[----:B------:R-:W-:Y:S01]  /*2880*/  ISETP.GT.U32.AND P3, PT, R11, R9, PT ;  /* 0x000000090b00720c */ /* 0x000fe20003f64070 */
[----:B------:R-:W-:Y:S01]  /*2890*/  IMAD.MOV.U32 R15, RZ, RZ, R13 ;  /* 0x000000ffff0f7224 */ /* 0x000fe200078e000d */
[----:B------:R-:W-:Y:S01]  /*28a0*/  STL [R1+0x24c], R20 ;  /* 0x00024c1401007387 */ /* 0x000fe20000100800 */
[----:B------:R-:W-:-:S02]  /*28b0*/  VIADD R4, R28, 0x1e7 ;  /* 0x000001e71c047836 */ /* 0x000fc40000000000 */
[----:B------:R-:W-:Y:S01]  /*28c0*/  VIADD R6, R28, 0x1e8 ;  /* 0x000001e81c067836 */ /* 0x000fe20000000000 */
[----:B------:R-:W-:Y:S01]  /*28d0*/  STL [R1+0x25c], R17 ;  /* 0x00025c1101007387 */ /* 0x000fe20000100800 */
[----:B------:R-:W-:Y:S01]  /*28e0*/  @!P1 IMAD.MOV R15, RZ, RZ, -R15 ;  /* 0x000000ffff0f9224 */ /* 0x000fe200078e0a0f */
[----:B------:R-:W-:Y:S01]  /*28f0*/  IABS R13, R4 ;  /* 0x00000004000d7213 */ /* 0x000fe20000000000 */
[--C-:B------:R-:W-:Y:S01]  /*2900*/  @!P5 IMAD.IADD R10, R10, 0x1, -R11.reuse ;  /* 0x000000010a0ad824 */ /* 0x100fe200078e0a0b */
[----:B------:R-:W-:Y:S01]  /*2910*/  IABS R2, R6 ;  /* 0x0000000600027213 */ /* 0x000fe20000000000 */
[--C-:B------:R-:W-:Y:S01]  /*2920*/  @!P2 IMAD.IADD R14, R14, 0x1, -R11.reuse ;  /* 0x000000010e0ea824 */ /* 0x100fe200078e0a0b */
[----:B------:R-:W-:Y:S01]  /*2930*/  STL [R1+0x260], R16 ;  /* 0x0002601001007387 */ /* 0x000fe20000100800 */
[----:B------:R-:W-:Y:S01]  /*2940*/  @!P3 IMAD.IADD R9, R9, 0x1, -R11 ;  /* 0x000000010909b824 */ /* 0x000fe200078e0a0b */
[----:B------:R-:W-:Y:S01]  /*2950*/  ISETP.GT.U32.AND P5, PT, R11, R10, PT ;  /* 0x0000000a0b00720c */ /* 0x000fe20003fa4070 */
[----:B------:R-:W-:Y:S01]  /*2960*/  IMAD.HI.U32 R12, R7, R2, RZ ;  /* 0x00000002070c7227 */ /* 0x000fe200078e00ff */
[----:B------:R0:W-:Y:S01]  /*2970*/  STL [R1+0x264], R15 ;  /* 0x0002640f01007387 */ /* 0x0001e20000100800 */
[----:B------:R-:W-:-:S02]  /*2980*/  ISETP.GT.U32.AND P3, PT, R11, R14, PT ;  /* 0x0000000e0b00720c */ /* 0x000fc40003f64070 */
[----:B------:R-:W-:Y:S01]  /*2990*/  IMAD.MOV R12, RZ, RZ, -R12 ;  /* 0x000000ffff0c7224 */ /* 0x000fe200078e0a0c */
[C---:B------:R-:W-:Y:S02]  /*29a0*/  ISETP.GT.U32.AND P1, PT, R11.reuse, R9, PT ;  /* 0x000000090b00720c */ /* 0x040fe40003f24070 */
[----:B------:R-:W-:Y:S01]  /*29b0*/  ISETP.GE.AND P2, PT, R8, RZ, PT ;  /* 0x000000ff0800720c */ /* 0x000fe20003f46270 */
[----:B------:R-:W-:Y:S02]  /*29c0*/  IMAD R2, R11, R12, R2 ;  /* 0x0000000c0b027224 */ /* 0x000fe400078e0202 */
[----:B------:R-:W-:Y:S02]  /*29d0*/  VIADD R8, R28, 0x1e6 ;  /* 0x000001e61c087836 */ /* 0x000fe40000000000 */
[----:B0-----:R-:W-:Y:S02]  /*29e0*/  IMAD.MOV.U32 R15, RZ, RZ, R5 ;  /* 0x000000ffff0f7224 */ /* 0x001fe400078e0005 */
[----:B------:R-:W-:Y:S01]  /*29f0*/  IMAD.HI.U32 R5, R7, R13, RZ ;  /* 0x0000000d07057227 */ /* 0x000fe200078e00ff */
[----:B------:R-:W-:-:S03]  /*2a00*/  IABS R12, R8 ;  /* 0x00000008000c7213 */ /* 0x000fc60000000000 */
[----:B------:R-:W-:Y:S02]  /*2a10*/  IMAD.MOV R5, RZ, RZ, -R5 ;  /* 0x000000ffff057224 */ /* 0x000fe400078e0a05 */
[----:B------:R-:W-:Y:S02]  /*2a20*/  @!P5 IMAD.IADD R10, R10, 0x1, -R11 ;  /* 0x000000010a0ad824 */ /* 0x000fe400078e0a0b */
[C---:B------:R-:W-:Y:S02]  /*2a30*/  IMAD R13, R11.reuse, R5, R13 ;  /* 0x000000050b0d7224 */ /* 0x040fe400078e020d */
[--C-:B------:R-:W-:Y:S01]  /*2a40*/  @!P3 IMAD.IADD R14, R14, 0x1, -R11.reuse ;  /* 0x000000010e0eb824 */ /* 0x100fe200078e0a0b */
[----:B------:R-:W-:Y:S01]  /*2a50*/  ISETP.GT.U32.AND P3, PT, R11, R2, PT ;  /* 0x000000020b00720c */ /* 0x000fe20003f64070 */
[----:B------:R-:W-:Y:S01]  /*2a60*/  @!P1 IMAD.IADD R9, R9, 0x1, -R11 ;  /* 0x0000000109099824 */ /* 0x000fe200078e0a0b */
[----:B------:R-:W-:Y:S01]  /*2a70*/  ISETP.GT.U32.AND P5, PT, R11, R13, PT ;  /* 0x0000000d0b00720c */ /* 0x000fe20003fa4070 */
[----:B------:R-:W-:Y:S01]  /*2a80*/  @!P6 IMAD.MOV R15, RZ, RZ, -R15 ;  /* 0x000000ffff0fe224 */ /* 0x000fe200078e0a0f */
[----:B------:R-:W-:Y:S01]  /*2a90*/  ISETP.GE.AND P1, PT, R4, RZ, PT ;  /* 0x000000ff0400720c */ /* 0x000fe20003f26270 */
[----:B------:R-:W-:Y:S01]  /*2aa0*/  VIADD R4, R28, 0x1e5 ;  /* 0x000001e51c047836 */ /* 0x000fe20000000000 */
[----:B------:R-:W-:Y:S01]  /*2ab0*/  ISETP.GE.AND P6, PT, R6, RZ, PT ;  /* 0x000000ff0600720c */ /* 0x000fe20003fc6270 */
[----:B------:R-:W-:Y:S01]  /*2ac0*/  IMAD.HI.U32 R16, R7, R12, RZ ;  /* 0x0000000c07107227 */ /* 0x000fe200078e00ff */
[----:B------:R0:W-:Y:S02]  /*2ad0*/  STL [R1+0x270], R15 ;  /* 0x0002700f01007387 */ /* 0x0001e40000100800 */
[----:B------:R-:W-:Y:S01]  /*2ae0*/  IABS R6, R4 ;  /* 0x0000000400067213 */ /* 0x000fe20000000000 */
[----:B------:R-:W-:-:S02]  /*2af0*/  IMAD.MOV.U32 R17, RZ, RZ, R14 ;  /* 0x000000ffff117224 */ /* 0x000fc400078e000e */
[--C-:B------:R-:W-:Y:S01]  /*2b00*/  @!P3 IMAD.IADD R2, R2, 0x1, -R11.reuse ;  /* 0x000000010202b824 */ /* 0x100fe200078e0a0b */
[----:B------:R-:W-:Y:S01]  /*2b10*/  ISETP.GE.AND P3, PT, R8, RZ, PT ;  /* 0x000000ff0800720c */ /* 0x000fe20003f66270 */
[----:B------:R-:W-:Y:S02]  /*2b20*/  @!P5 IMAD.IADD R13, R13, 0x1, -R11 ;  /* 0x000000010d0dd824 */ /* 0x000fe400078e0a0b */
[----:B------:R-:W-:Y:S02]  /*2b30*/  IMAD.MOV R16, RZ, RZ, -R16 ;  /* 0x000000ffff107224 */ /* 0x000fe400078e0a10 */
[----:B------:R-:W-:Y:S01]  /*2b40*/  VIADD R5, R28, 0x1e4 ;  /* 0x000001e41c057836 */ /* 0x000fe20000000000 */
[C---:B------:R-:W-:Y:S01]  /*2b50*/  ISETP.GT.U32.AND P5, PT, R11.reuse, R13, PT ;  /* 0x0000000d0b00720c */ /* 0x040fe20003fa4070 */
[----:B------:R-:W-:Y:S01]  /*2b60*/  @!P0 IMAD.MOV R17, RZ, RZ, -R17 ;  /* 0x000000ffff118224 */ /* 0x000fe200078e0a11 */
[----:B------:R-:W-:Y:S01]  /*2b70*/  ISETP.GT.U32.AND P0, PT, R11, R2, PT ;  /* 0x000000020b00720c */ /* 0x000fe20003f04070 */
[----:B------:R-:W-:Y:S01]  /*2b80*/  IMAD.HI.U32 R8, R7, R6, RZ ;  /* 0x0000000607087227 */ /* 0x000fe200078e00ff */
[----:B0-----:R-:W-:-:S02]  /*2b90*/  IABS R15, R5 ;  /* 0x00000005000f7213 */ /* 0x001fc40000000000 */
[----:B------:R-:W-:Y:S01]  /*2ba0*/  STL [R1+0x274], R17 ;  /* 0x0002741101007387 */ /* 0x000fe20000100800 */
[C---:B------:R-:W-:Y:S02]  /*2bb0*/  IMAD R12, R11.reuse, R16, R12 ;  /* 0x000000100b0c7224 */ /* 0x040fe400078e020c */
[----:B------:R-:W-:Y:S02]  /*2bc0*/  IMAD.MOV.U32 R14, RZ, RZ, R9 ;  /* 0x000000ffff0e7224 */ /* 0x000fe400078e0009 */
[----:B------:R-:W-:Y:S02]  /*2bd0*/  IMAD.MOV R8, RZ, RZ, -R8 ;  /* 0x000000ffff087224 */ /* 0x000fe400078e0a08 */
[----:B------:R-:W-:Y:S01]  /*2be0*/  @!P4 IMAD.MOV R14, RZ, RZ, -R14 ;  /* 0x000000ffff0ec224 */ /* 0x000fe200078e0a0e */
[C---:B------:R-:W-:Y:S01]  /*2bf0*/  ISETP.GT.U32.AND P4, PT, R11.reuse, R12, PT ;  /* 0x0000000c0b00720c */ /* 0x040fe20003f84070 */
[----:B------:R-:W-:Y:S02]  /*2c00*/  IMAD R6, R11, R8, R6 ;  /* 0x000000080b067224 */ /* 0x000fe400078e0206 */
[----:B------:R-:W-:Y:S01]  /*2c10*/  IMAD.HI.U32 R9, R7, R15, RZ ;  /* 0x0000000f07097227 */ /* 0x000fe200078e00ff */
[----:B------:R0:W-:Y:S03]  /*2c20*/  STL [R1+0x278], R14 ;  /* 0x0002780e01007387 */ /* 0x0001e60000100800 */
[----:B------:R-:W-:Y:S01]  /*2c30*/  @!P5 IMAD.IADD R13, R13, 0x1, -R11 ;  /* 0x000000010d0dd824 */ /* 0x000fe200078e0a0b */
[----:B------:R-:W-:Y:S01]  /*2c40*/  ISETP.GT.U32.AND P5, PT, R11, R6, PT ;  /* 0x000000060b00720c */ /* 0x000fe20003fa4070 */
[----:B------:R-:W-:-:S02]  /*2c50*/  IMAD.MOV R9, RZ, RZ, -R9 ;  /* 0x000000ffff097224 */ /* 0x000fc400078e0a09 */
[----:B------:R-:W-:Y:S01]  /*2c60*/  @!P0 IMAD.IADD R2, R2, 0x1, -R11 ;  /* 0x0000000102028824 */ /* 0x000fe200078e0a0b */
[----:B------:R-:W-:Y:S01]  /*2c70*/  ISETP.GE.AND P0, PT, R5, RZ, PT ;  /* 0x000000ff0500720c */ /* 0x000fe20003f06270 */
[C---:B------:R-:W-:Y:S02]  /*2c80*/  IMAD R15, R11.reuse, R9, R15 ;  /* 0x000000090b0f7224 */ /* 0x040fe400078e020f */
[----:B------:R-:W-:Y:S02]  /*2c90*/  IMAD.MOV.U32 R16, RZ, RZ, R2 ;  /* 0x000000ffff107224 */ /* 0x000fe400078e0002 */
[--C-:B------:R-:W-:Y:S02]  /*2ca0*/  @!P4 IMAD.IADD R12, R12, 0x1, -R11.reuse ;  /* 0x000000010c0cc824 */ /* 0x100fe400078e0a0b */
[----:B------:R-:W-:Y:S01]  /*2cb0*/  @!P6 IMAD.MOV R16, RZ, RZ, -R16 ;  /* 0x000000ffff10e224 */ /* 0x000fe200078e0a10 */
[C---:B------:R-:W-:Y:S01]  /*2cc0*/  ISETP.GT.U32.AND P6, PT, R11.reuse, R15, PT ;  /* 0x0000000f0b00720c */ /* 0x040fe20003fc4070 */
[----:B------:R-:W-:Y:S01]  /*2cd0*/  @!P2 IMAD.MOV R10, RZ, RZ, -R10 ;  /* 0x000000ffff0aa224 */ /* 0x000fe200078e0a0a */
[C---:B------:R-:W-:Y:S01]  /*2ce0*/  ISETP.GT.U32.AND P4, PT, R11.reuse, R12, PT ;  /* 0x0000000c0b00720c */ /* 0x040fe20003f84070 */
[----:B------:R-:W-:Y:S01]  /*2cf0*/  @!P5 IMAD.IADD R6, R6, 0x1, -R11 ;  /* 0x000000010606d824 */ /* 0x000fe200078e0a0b */
[----:B------:R-:W-:Y:S01]  /*2d00*/  ISETP.GE.AND P2, PT, R4, RZ, PT ;  /* 0x000000ff0400720c */ /* 0x000fe20003f46270 */
[C---:B------:R-:W-:Y:S01]  /*2d10*/  VIADD R9, R28.reuse, 0x1e2 ;  /* 0x000001e21c097836 */ /* 0x040fe20000000000 */
[----:B------:R1:W-:Y:S01]  /*2d20*/  STL [R1+0x27c], R10 ;  /* 0x00027c0a01007387 */ /* 0x0003e20000100800 */
[----:B0-----:R-:W-:Y:S01]  /*2d30*/  IMAD.MOV.U32 R14, RZ, RZ, R13 ;  /* 0x000000ffff0e7224 */ /* 0x001fe200078e000d */
[----:B------:R-:W-:Y:S01]  /*2d40*/  ISETP.GT.U32.AND P5, PT, R11, R6, PT ;  /* 0x000000060b00720c */ /* 0x000fe20003fa4070 */
[----:B------:R-:W-:Y:S01]  /*2d50*/  VIADD R4, R28, 0x1e1 ;  /* 0x000001e11c047836 */ /* 0x000fe20000000000 */
[----:B------:R-:W-:Y:S01]  /*2d60*/  IABS R8, R9 ;  /* 0x0000000900087213 */ /* 0x000fe20000000000 */
[----:B------:R-:W-:Y:S01]  /*2d70*/  @!P1 IMAD.MOV R14, RZ, RZ, -R14 ;  /* 0x000000ffff0e9224 */ /* 0x000fe200078e0a0e */
[----:B------:R-:W-:Y:S01]  /*2d80*/  STL [R1+0x280], R16 ;  /* 0x0002801001007387 */ /* 0x000fe20000100800 */
[--C-:B------:R-:W-:Y:S01]  /*2d90*/  @!P6 IMAD.IADD R15, R15, 0x1, -R11.reuse ;  /* 0x000000010f0fe824 */ /* 0x100fe200078e0a0b */
[----:B------:R-:W-:Y:S01]  /*2da0*/  IABS R2, R4 ;  /* 0x0000000400027213 */ /* 0x000fe20000000000 */
[----:B------:R-:W-:Y:S01]  /*2db0*/  @!P4 IMAD.IADD R12, R12, 0x1, -R11 ;  /* 0x000000010c0cc824 */ /* 0x000fe200078e0a0b */
[----:B------:R-:W-:Y:S01]  /*2dc0*/  ISETP.GE.AND P4, PT, R9, RZ, PT ;  /* 0x000000ff0900720c */ /* 0x000fe20003f86270 */
[----:B-1----:R-:W-:Y:S01]  /*2dd0*/  VIADD R10, R28, 0x1e3 ;  /* 0x000001e31c0a7836 */ /* 0x002fe20000000000 */
[----:B------:R0:W-:Y:S01]  /*2de0*/  STL [R1+0x284], R14 ;  /* 0x0002840e01007387 */ /* 0x0001e20000100800 */
[----:B------:R-:W-:Y:S01]  /*2df0*/  IMAD.HI.U32 R9, R7, R8, RZ ;  /* 0x0000000807097227 */ /* 0x000fe200078e00ff */
[----:B------:R-:W-:-:S02]  /*2e00*/  ISETP.GT.U32.AND P6, PT, R11, R15, PT ;  /* 0x0000000f0b00720c */ /* 0x000fc40003fc4070 */
[----:B------:R-:W-:Y:S01]  /*2e10*/  IABS R5, R10 ;  /* 0x0000000a00057213 */ /* 0x000fe20000000000 */
[----:B------:R-:W-:Y:S01]  /*2e20*/  IMAD.MOV R9, RZ, RZ, -R9 ;  /* 0x000000ffff097224 */ /* 0x000fe200078e0a09 */
[----:B------:R-:W-:Y:S01]  /*2e30*/  ISETP.GE.AND P1, PT, R10, RZ, PT ;  /* 0x000000ff0a00720c */ /* 0x000fe20003f26270 */
[----:B------:R-:W-:Y:S02]  /*2e40*/  @!P5 IMAD.IADD R6, R6, 0x1, -R11 ;  /* 0x000000010606d824 */ /* 0x000fe400078e0a0b */
[----:B------:R-:W-:-:S04]  /*2e50*/  IMAD.HI.U32 R13, R7, R5, RZ ;  /* 0x00000005070d7227 */ /* 0x000fc800078e00ff */
[----:B0-----:R-:W-:Y:S02]  /*2e60*/  IMAD.MOV.U32 R14, RZ, RZ, R12 ;  /* 0x000000ffff0e7224 */ /* 0x001fe400078e000c */
[----:B------:R-:W-:Y:S02]  /*2e70*/  IMAD.MOV R13, RZ, RZ, -R13 ;  /* 0x000000ffff0d7224 */ /* 0x000fe400078e0a0d */
[----:B------:R-:W-:Y:S01]  /*2e80*/  @!P3 IMAD.MOV R14, RZ, RZ, -R14 ;  /* 0x000000ffff0eb224 */ /* 0x000fe200078e0a0e */
[----:B------:R-:W-:Y:S01]  /*2e90*/  ISETP.GE.AND P3, PT, R4, RZ, PT ;  /* 0x000000ff0400720c */ /* 0x000fe20003f66270 */
[C---:B------:R-:W-:Y:S02]  /*2ea0*/  IMAD R5, R11.reuse, R13, R5 ;  /* 0x0000000d0b057224 */ /* 0x040fe400078e0205 */
[C---:B------:R-:W-:Y:S01]  /*2eb0*/  IMAD R4, R11.reuse, R9, R8 ;  /* 0x000000090b047224 */ /* 0x040fe200078e0208 */
[----:B------:R-:W-:Y:S01]  /*2ec0*/  STL [R1+0x29c], R14 ;  /* 0x00029c0e01007387 */ /* 0x000fe20000100800 */
[----:B------:R-:W-:Y:S01]  /*2ed0*/  IMAD.MOV.U32 R12, RZ, RZ, R6 ;  /* 0x000000ffff0c7224 */ /* 0x000fe200078e0006 */
[----:B------:R-:W-:Y:S01]  /*2ee0*/  ISETP.GT.U32.AND P5, PT, R11, R5, PT ;  /* 0x000000050b00720c */ /* 0x000fe20003fa4070 */
[----:B------:R-:W-:-:S04]  /*2ef0*/  IMAD.HI.U32 R10, R7, R2, RZ ;  /* 0x00000002070a7227 */ /* 0x000fc800078e00ff */
[----:B------:R-:W-:Y:S01]  /*2f00*/  @!P2 IMAD.MOV R12, RZ, RZ, -R12 ;  /* 0x000000ffff0ca224 */ /* 0x000fe200078e0a0c */
[----:B------:R-:W-:Y:S01]  /*2f10*/  ISETP.GT.U32.AND P2, PT, R11, R4, PT ;  /* 0x000000040b00720c */ /* 0x000fe20003f44070 */
[----:B------:R-:W-:Y:S02]  /*2f20*/  IMAD.MOV R10, RZ, RZ, -R10 ;  /* 0x000000ffff0a7224 */ /* 0x000fe400078e0a0a */
[----:B------:R-:W-:Y:S01]  /*2f30*/  @!P6 IMAD.IADD R15, R15, 0x1, -R11 ;  /* 0x000000010f0fe824 */ /* 0x000fe200078e0a0b */
[----:B------:R0:W-:Y:S01]  /*2f40*/  STL [R1+0x2a0], R12 ;  /* 0x0002a00c01007387 */ /* 0x0001e20000100800 */
[----:B------:R-:W-:Y:S02]  /*2f50*/  IMAD R2, R11, R10, R2 ;  /* 0x0000000a0b027224 */ /* 0x000fe400078e0202 */
[----:B------:R-:W-:Y:S02]  /*2f60*/  IMAD.MOV.U32 R17, RZ, RZ, R15 ;  /* 0x000000ffff117224 */ /* 0x000fe400078e000f */
[----:B------:R-:W-:-:S02]  /*2f70*/  VIADD R10, R28, 0x1e0 ;  /* 0x000001e01c0a7836 */ /* 0x000fc40000000000 */
[----:B------:R-:W-:Y:S01]  /*2f80*/  @!P0 IMAD.MOV R17, RZ, RZ, -R17 ;  /* 0x000000ffff118224 */ /* 0x000fe200078e0a11 */
[----:B------:R-:W-:Y:S01]  /*2f90*/  ISETP.GT.U32.AND P0, PT, R11, R2, PT ;  /* 0x000000020b00720c */ /* 0x000fe20003f04070 */
[--C-:B------:R-:W-:Y:S01]  /*2fa0*/  @!P5 IMAD.IADD R5, R5, 0x1, -R11.reuse ;  /* 0x000000010505d824 */ /* 0x100fe200078e0a0b */
[----:B------:R-:W-:Y:S01]  /*2fb0*/  ISETP.GE.AND P6, PT, R10, RZ, PT ;  /* 0x000000ff0a00720c */ /* 0x000fe20003fc6270 */
[--C-:B------:R-:W-:Y:S01]  /*2fc0*/  @!P2 IMAD.IADD R4, R4, 0x1, -R11.reuse ;  /* 0x000000010404a824 */ /* 0x100fe200078e0a0b */
[----:B------:R-:W-:Y:S01]  /*2fd0*/  IABS R10, R10 ;  /* 0x0000000a000a7213 */ /* 0x000fe20000000000 */
[C---:B------:R-:W-:Y:S01]  /*2fe0*/  VIADD R6, R28.reuse, 0x1df ;  /* 0x000001df1c067836 */ /* 0x040fe20000000000 */
[C---:B------:R-:W-:Y:S01]  /*2ff0*/  ISETP.GT.U32.AND P5, PT, R11.reuse, R5, PT ;  /* 0x000000050b00720c */ /* 0x040fe20003fa4070 */
[----:B------:R-:W-:Y:S01]  /*3000*/  VIADD R9, R28, 0x1dd ;  /* 0x000001dd1c097836 */ /* 0x000fe20000000000 */
[----:B------:R-:W-:Y:S01]  /*3010*/  ISETP.GT.U32.AND P2, PT, R11, R4, PT ;  /* 0x000000040b00720c */ /* 0x000fe20003f44070 */
[----:B------:R-:W-:Y:S01]  /*3020*/  IMAD.HI.U32 R15, R7, R10, RZ ;  /* 0x0000000a070f7227 */ /* 0x000fe200078e00ff */
[----:B0-----:R-:W-:Y:S01]  /*3030*/  IABS R12, R6 ;  /* 0x00000006000c7213 */ /* 0x001fe20000000000 */
[----:B------:R-:W-:Y:S01]  /*3040*/  STL [R1+0x2a4], R17 ;  /* 0x0002a41101007387 */ /* 0x000fe20000100800 */
[----:B------:R-:W-:Y:S01]  /*3050*/  IABS R14, R9 ;  /* 0x00000009000e7213 */ /* 0x000fe20000000000 */
[----:B------:R-:W-:-:S02]  /*3060*/  @!P0 IMAD.IADD R2, R2, 0x1, -R11 ;  /* 0x0000000102028824 */ /* 0x000fc400078e0a0b */
[----:B------:R-:W-:Y:S02]  /*3070*/  IMAD.MOV R15, RZ, RZ, -R15 ;  /* 0x000000ffff0f7224 */ /* 0x000fe400078e0a0f */
[----:B------:R-:W-:Y:S01]  /*3080*/  IMAD.HI.U32 R16, R7, R12, RZ ;  /* 0x0000000c07107227 */ /* 0x000fe200078e00ff */
[----:B------:R-:W-:-:S03]  /*3090*/  ISETP.GT.U32.AND P0, PT, R11, R2, PT ;  /* 0x000000020b00720c */ /* 0x000fc60003f04070 */
[--C-:B------:R-:W-:Y:S01]  /*30a0*/  @!P5 IMAD.IADD R5, R5, 0x1, -R11.reuse ;  /* 0x000000010505d824 */ /* 0x100fe200078e0a0b */
[----:B------:R-:W-:Y:S01]  /*30b0*/  ISETP.GE.AND P5, PT, R6, RZ, PT ;  /* 0x000000ff0600720c */ /* 0x000fe20003fa6270 */
[C---:B------:R-:W-:Y:S02]  /*30c0*/  IMAD R10, R11.reuse, R15, R10 ;  /* 0x0000000f0b0a7224 */ /* 0x040fe400078e020a */
[----:B------:R-:W-:Y:S02]  /*30d0*/  @!P2 IMAD.IADD R4, R4, 0x1, -R11 ;  /* 0x000000010404a824 */ /* 0x000fe400078e0a0b */
[----:B------:R-:W-:Y:S01]  /*30e0*/  IMAD.MOV.U32 R19, RZ, RZ, R5 ;  /* 0x000000ffff137224 */ /* 0x000fe200078e0005 */
[----:B------:R-:W-:Y:S01]  /*30f0*/  ISETP.GT.U32.AND P2, PT, R11, R10, PT ;  /* 0x0000000a0b00720c */ /* 0x000fe20003f44070 */
[----:B------:R-:W-:Y:S02]  /*3100*/  IMAD.MOV.U32 R18, RZ, RZ, R4 ;  /* 0x000000ffff127224 */ /* 0x000fe400078e0004 */
[----:B------:R-:W-:-:S02]  /*3110*/  IMAD.MOV R16, RZ, RZ, -R16 ;  /* 0x000000ffff107224 */ /* 0x000fc400078e0a10 */
[----:B------:R-:W-:-:S04]  /*3120*/  IMAD.HI.U32 R6, R7, R14, RZ ;  /* 0x0000000e07067227 */ /* 0x000fc800078e00ff */
[----:B------:R-:W-:Y:S02]  /*3130*/  @!P1 IMAD.MOV R19, RZ, RZ, -R19 ;  /* 0x000000ffff139224 */ /* 0x000fe400078e0a13 */
[----:B------:R-:W-:Y:S02]  /*3140*/  @!P4 IMAD.MOV R18, RZ, RZ, -R18 ;  /* 0x000000ffff12c224 */ /* 0x000fe400078e0a12 */
[C---:B------:R-:W-:Y:S01]  /*3150*/  IMAD R12, R11.reuse, R16, R12 ;  /* 0x000000100b0c7224 */ /* 0x040fe200078e020c */
[----:B------:R-:W-:Y:S01]  /*3160*/  STL [R1+0x2a8], R19 ;  /* 0x0002a81301007387 */ /* 0x000fe20000100800 */
[----:B------:R-:W-:Y:S02]  /*3170*/  IMAD.MOV R6, RZ, RZ, -R6 ;  /* 0x000000ffff067224 */ /* 0x000fe400078e0a06 */
[----:B------:R-:W-:Y:S01]  /*3180*/  @!P0 IMAD.IADD R2, R2, 0x1, -R11 ;  /* 0x0000000102028824 */ /* 0x000fe200078e0a0b */
[----:B------:R0:W-:Y:S01]  /*3190*/  STL [R1+0x2ac], R18 ;  /* 0x0002ac1201007387 */ /* 0x0001e20000100800 */
[----:B------:R-:W-:Y:S01]  /*31a0*/  VIADD R8, R28, 0x1de ;  /* 0x000001de1c087836 */ /* 0x000fe20000000000 */
[C---:B------:R-:W-:Y:S01]  /*31b0*/  ISETP.GT.U32.AND P1, PT, R11.reuse, R12, PT ;  /* 0x0000000c0b00720c */ /* 0x040fe20003f24070 */
[----:B------:R-:W-:-:S02]  /*31c0*/  IMAD R4, R11, R6, R14 ;  /* 0x000000060b047224 */ /* 0x000fc400078e020e */
[----:B------:R-:W-:Y:S01]  /*31d0*/  @!P2 IMAD.IADD R10, R10, 0x1, -R11 ;  /* 0x000000010a0aa824 */ /* 0x000fe200078e0a0b */
[----:B------:R-:W-:Y:S01]  /*31e0*/  IABS R13, R8 ;  /* 0x00000008000d7213 */ /* 0x000fe20000000000 */
[----:B------:R-:W-:Y:S01]  /*31f0*/  VIADD R5, R28, 0x1dc ;  /* 0x000001dc1c057836 */ /* 0x000fe20000000000 */
[----:B------:R-:W-:Y:S01]  /*3200*/  ISETP.GE.AND P4, PT, R8, RZ, PT ;  /* 0x000000ff0800720c */ /* 0x000fe20003f86270 */
[----:B------:R-:W-:Y:S01]  /*3210*/  VIADD R6, R28, 0x1db ;  /* 0x000001db1c067836 */ /* 0x000fe20000000000 */
[----:B------:R-:W-:Y:S01]  /*3220*/  ISETP.GT.U32.AND P2, PT, R11, R10, PT ;  /* 0x0000000a0b00720c */ /* 0x000fe20003f44070 */
[----:B0-----:R-:W-:Y:S01]  /*3230*/  IMAD.MOV.U32 R18, RZ, RZ, R2 ;  /* 0x000000ffff127224 */ /* 0x001fe200078e0002 */
[----:B------:R-:W-:Y:S01]  /*3240*/  IABS R15, R5 ;  /* 0x00000005000f7213 */ /* 0x000fe20000000000 */
[----:B------:R-:W-:Y:S01]  /*3250*/  IMAD.HI.U32 R17, R7, R13, RZ ;  /* 0x0000000d07117227 */ /* 0x000fe200078e00ff */
[----:B------:R-:W-:-:S03]  /*3260*/  IABS R14, R6 ;  /* 0x00000006000e7213 */ /* 0x000fc60000000000 */
[----:B------:R-:W-:Y:S01]  /*3270*/  @!P3 IMAD.MOV R18, RZ, RZ, -R18 ;  /* 0x000000ffff12b224 */ /* 0x000fe200078e0a12 */
[C---:B------:R-:W-:Y:S01]  /*3280*/  ISETP.GT.U32.AND P3, PT, R11.reuse, R4, PT ;  /* 0x000000040b00720c */ /* 0x040fe20003f64070 */
[----:B------:R-:W-:Y:S02]  /*3290*/  IMAD.MOV R17, RZ, RZ, -R17 ;  /* 0x000000ffff117224 */ /* 0x000fe400078e0a11 */
[----:B------:R-:W-:Y:S01]  /*32a0*/  @!P1 IMAD.IADD R12, R12, 0x1, -R11 ;  /* 0x000000010c0c9824 */ /* 0x000fe200078e0a0b */
[----:B------:R0:W-:Y:S01]  /*32b0*/  STL [R1+0x2c8], R18 ;  /* 0x0002c81201007387 */ /* 0x0001e20000100800 */
[----:B------:R-:W-:Y:S02]  /*32c0*/  IMAD R13, R11, R17, R13 ;  /* 0x000000110b0d7224 */ /* 0x000fe400078e020d */
[----:B------:R-:W-:Y:S01]  /*32d0*/  IMAD.HI.U32 R16, R7, R15, RZ ;  /* 0x0000000f07107227 */ /* 0x000fe200078e00ff */
[C---:B------:R-:W-:Y:S02]  /*32e0*/  ISETP.GT.U32.AND P1, PT, R11.reuse, R12, PT ;  /* 0x0000000c0b00720c */ /* 0x040fe40003f24070 */
[----:B------:R-:W-:Y:S01]  /*32f0*/  ISETP.GT.U32.AND P0, PT, R11, R13, PT ;  /* 0x0000000d0b00720c */ /* 0x000fe20003f04070 */
[--C-:B------:R-:W-:Y:S01]  /*3300*/  @!P2 IMAD.IADD R10, R10, 0x1, -R11.reuse ;  /* 0x000000010a0aa824 */ /* 0x100fe200078e0a0b */
[----:B------:R-:W-:Y:S01]  /*3310*/  ISETP.GE.AND P2, PT, R9, RZ, PT ;  /* 0x000000ff0900720c */ /* 0x000fe20003f46270 */
[----:B------:R-:W-:-:S02]  /*3320*/  @!P3 IMAD.IADD R4, R4, 0x1, -R11 ;  /* 0x000000010404b824 */ /* 0x000fc400078e0a0b */
[----:B------:R-:W-:Y:S02]  /*3330*/  IMAD.MOV R16, RZ, RZ, -R16 ;  /* 0x000000ffff107224 */ /* 0x000fe400078e0a10 */
[----:B------:R-:W-:Y:S01]  /*3340*/  IMAD.HI.U32 R9, R7, R14, RZ ;  /* 0x0000000e07097227 */ /* 0x000fe200078e00ff */
[----:B------:R-:W-:-:S03]  /*3350*/  ISETP.GT.U32.AND P3, PT, R11, R4, PT ;  /* 0x000000040b00720c */ /* 0x000fc60003f64070 */
[----:B------:R-:W-:Y:S02]  /*3360*/  VIADD R8, R28, 0x1da ;  /* 0x000001da1c087836 */ /* 0x000fe40000000000 */
[C---:B------:R-:W-:Y:S02]  /*3370*/  IMAD R15, R11.reuse, R16, R15 ;  /* 0x000000100b0f7224 */ /* 0x040fe400078e020f */
[----:B------:R-:W-:Y:S01]  /*3380*/  IMAD.MOV R9, RZ, RZ, -R9 ;  /* 0x000000ffff097224 */ /* 0x000fe200078e0a09 */
[----:B------:R-:W-:Y:S01]  /*3390*/  IABS R2, R8 ;  /* 0x0000000800027213 */ /* 0x000fe20000000000 */
[--C-:B------:R-:W-:Y:S01]  /*33a0*/  @!P1 IMAD.IADD R12, R12, 0x1, -R11.reuse ;  /* 0x000000010c0c9824 */ /* 0x100fe200078e0a0b */
[C---:B------:R-:W-:Y:S01]  /*33b0*/  ISETP.GT.U32.AND P1, PT, R11.reuse, R15, PT ;  /* 0x0000000f0b00720c */ /* 0x040fe20003f24070 */
[----:B------:R-:W-:Y:S02]  /*33c0*/  IMAD R14, R11, R9, R14 ;  /* 0x000000090b0e7224 */ /* 0x000fe400078e020e */
[----:B------:R-:W-:-:S02]  /*33d0*/  @!P0 IMAD.IADD R13, R13, 0x1, -R11 ;  /* 0x000000010d0d8824 */ /* 0x000fc400078e0a0b */
[----:B0-----:R-:W-:Y:S02]  /*33e0*/  IMAD.MOV.U32 R18, RZ, RZ, R10 ;  /* 0x000000ffff127224 */ /* 0x001fe400078e000a */
[----:B------:R-:W-:Y:S01]  /*33f0*/  @!P3 IMAD.IADD R4, R4, 0x1, -R11 ;  /* 0x000000010404b824 */ /* 0x000fe200078e0a0b */
[----:B------:R-:W-:Y:S01]  /*3400*/  ISETP.GT.U32.AND P3, PT, R11, R14, PT ;  /* 0x0000000e0b00720c */ /* 0x000fe20003f64070 */
[----:B------:R-:W-:Y:S01]  /*3410*/  IMAD.HI.U32 R10, R7, R2, RZ ;  /* 0x00000002070a7227 */ /* 0x000fe200078e00ff */
[----:B------:R-:W-:-:S03]  /*3420*/  ISETP.GT.U32.AND P0, PT, R11, R13, PT ;  /* 0x0000000d0b00720c */ /* 0x000fc60003f04070 */
[----:B------:R-:W-:Y:S02]  /*3430*/  IMAD.MOV R10, RZ, RZ, -R10 ;  /* 0x000000ffff0a7224 */ /* 0x000fe400078e0a0a */
[----:B------:R-:W-:Y:S02]  /*3440*/  IMAD.MOV.U32 R17, RZ, RZ, R12 ;  /* 0x000000ffff117224 */ /* 0x000fe400078e000c */
[----:B------:R-:W-:Y:S02]  /*3450*/  IMAD R12, R11, R10, R2 ;  /* 0x0000000a0b0c7224 */ /* 0x000fe400078e0202 */
[----:B------:R-:W-:Y:S02]  /*3460*/  @!P1 IMAD.IADD R15, R15, 0x1, -R11 ;  /* 0x000000010f0f9824 */ /* 0x000fe400078e0a0b */
[C---:B------:R-:W-:Y:S02]  /*3470*/  VIADD R2, R28.reuse, 0x1d9 ;  /* 0x000001d91c027836 */ /* 0x040fe40000000000 */
[----:B------:R-:W-:Y:S01]  /*3480*/  @!P6 IMAD.MOV R18, RZ, RZ, -R18 ;  /* 0x000000ffff12e224 */ /* 0x000fe200078e0a12 */
[----:B------:R-:W-:Y:S01]  /*3490*/  ISETP.GE.AND P6, PT, R5, RZ, PT ;  /* 0x000000ff0500720c */ /* 0x000fe20003fc6270 */
[----:B------:R-:W-:Y:S01]  /*34a0*/  @!P5 IMAD.MOV R17, RZ, RZ, -R17 ;  /* 0x000000ffff11d224 */ /* 0x000fe200078e0a11 */
[----:B------:R-:W-:Y:S01]  /*34b0*/  ISETP.GT.U32.AND P1, PT, R11, R15, PT ;  /* 0x0000000f0b00720c */ /* 0x000fe20003f24070 */
[----:B------:R-:W-:Y:S01]  /*34c0*/  VIADD R5, R28, 0x1d8 ;  /* 0x000001d81c057836 */ /* 0x000fe20000000000 */
[----:B------:R-:W-:Y:S01]  /*34d0*/  STL [R1+0x2d8], R18 ;  /* 0x0002d81201007387 */ /* 0x000fe20000100800 */
[----:B------:R-:W-:Y:S01]  /*34e0*/  IMAD.MOV.U32 R16, RZ, RZ, R4 ;  /* 0x000000ffff107224 */ /* 0x000fe200078e0004 */
[----:B------:R-:W-:Y:S01]  /*34f0*/  IABS R4, R2 ;  /* 0x0000000200047213 */ /* 0x000fe20000000000 */
[--C-:B------:R-:W-:Y:S01]  /*3500*/  @!P3 IMAD.IADD R14, R14, 0x1, -R11.reuse ;  /* 0x000000010e0eb824 */ /* 0x100fe200078e0a0b */
[----:B------:R0:W-:Y:S01]  /*3510*/  STL [R1+0x2e0], R17 ;  /* 0x0002e01101007387 */ /* 0x0001e20000100800 */
[--C-:B------:R-:W-:Y:S01]  /*3520*/  @!P0 IMAD.IADD R13, R13, 0x1, -R11.reuse ;  /* 0x000000010d0d8824 */ /* 0x100fe200078e0a0b */
[----:B------:R-:W-:Y:S01]  /*3530*/  ISETP.GE.AND P0, PT, R8, RZ, PT ;  /* 0x000000ff0800720c */ /* 0x000fe20003f06270 */
[----:B------:R-:W-:Y:S01]  /*3540*/  @!P2 IMAD.MOV R16, RZ, RZ, -R16 ;  /* 0x000000ffff10a224 */ /* 0x000fe200078e0a10 */
[----:B------:R-:W-:Y:S01]  /*3550*/  IABS R8, R5 ;  /* 0x0000000500087213 */ /* 0x000fe20000000000 */
[----:B------:R-:W-:Y:S01]  /*3560*/  VIADD R10, R28, 0x1d6 ;  /* 0x000001d61c0a7836 */ /* 0x000fe20000000000 */
[----:B------:R-:W-:Y:S01]  /*3570*/  ISETP.GT.U32.AND P3, PT, R11, R14, PT ;  /* 0x0000000e0b00720c */ /* 0x000fe20003f64070 */
[----:B------:R-:W-:Y:S01]  /*3580*/  @!P1 IMAD.IADD R15, R15, 0x1, -R11 ;  /* 0x000000010f0f9824 */ /* 0x000fe200078e0a0b */
[----:B------:R-:W-:Y:S01]  /*3590*/  ISETP.GE.AND P5, PT, R6, RZ, PT ;  /* 0x000000ff0600720c */ /* 0x000fe20003fa6270 */
[----:B------:R-:W-:Y:S01]  /*35a0*/  IMAD.HI.U32 R6, R7, R8, RZ ;  /* 0x0000000807067227 */ /* 0x000fe200078e00ff */
[----:B------:R-:W-:-:S02]  /*35b0*/  ISETP.GE.AND P2, PT, R5, RZ, PT ;  /* 0x000000ff0500720c */ /* 0x000fc40003f46270 */
[----:B------:R-:W-:Y:S01]  /*35c0*/  IABS R5, R10 ;  /* 0x0000000a00057213 */ /* 0x000fe20000000000 */
[----:B0-----:R-:W-:Y:S01]  /*35d0*/  IMAD.MOV.U32 R17, RZ, RZ, R13 ;  /* 0x000000ffff117224 */ /* 0x001fe200078e000d */
[----:B------:R-:W-:Y:S01]  /*35e0*/  ISETP.GT.U32.AND P1, PT, R11, R12, PT ;  /* 0x0000000c0b00720c */ /* 0x000fe20003f24070 */
[----:B------:R-:W-:-:S04]  /*35f0*/  IMAD.HI.U32 R13, R7, R4, RZ ;  /* 0x00000004070d7227 */ /* 0x000fc800078e00ff */
[----:B------:R-:W-:Y:S02]  /*3600*/  IMAD.MOV R13, RZ, RZ, -R13 ;  /* 0x000000ffff0d7224 */ /* 0x000fe400078e0a0d */
[----:B------:R-:W-:Y:S01]  /*3610*/  @!P4 IMAD.MOV R17, RZ, RZ, -R17 ;  /* 0x000000ffff11c224 */ /* 0x000fe200078e0a11 */
[----:B------:R-:W-:Y:S01]  /*3620*/  ISETP.GE.AND P4, PT, R2, RZ, PT ;  /* 0x000000ff0200720c */ /* 0x000fe20003f86270 */
[----:B------:R-:W-:Y:S02]  /*3630*/  IMAD.MOV R6, RZ, RZ, -R6 ;  /* 0x000000ffff067224 */ /* 0x000fe400078e0a06 */
[C---:B------:R-:W-:Y:S01]  /*3640*/  IMAD R4, R11.reuse, R13, R4 ;  /* 0x0000000d0b047224 */ /* 0x040fe200078e0204 */
[----:B------:R0:W-:Y:S01]  /*3650*/  STL [R1+0x2e4], R17 ;  /* 0x0002e41101007387 */ /* 0x0001e20000100800 */
[C---:B------:R-:W-:Y:S02]  /*3660*/  IMAD R8, R11.reuse, R6, R8 ;  /* 0x000000060b087224 */ /* 0x040fe400078e0208 */
[----:B------:R-:W-:Y:S01]  /*3670*/  @!P3 IMAD.IADD R14, R14, 0x1, -R11 ;  /* 0x000000010e0eb824 */ /* 0x000fe200078e0a0b */
[----:B------:R-:W-:Y:S01]  /*3680*/  ISETP.GT.U32.AND P3, PT, R11, R4, PT ;  /* 0x000000040b00720c */ /* 0x000fe20003f64070 */
[----:B------:R-:W-:Y:S01]  /*3690*/  VIADD R2, R28, 0x1d7 ;  /* 0x000001d71c027836 */ /* 0x000fe20000000000 */
[----:B------:R1:W-:Y:S01]  /*36a0*/  STL [R1+0x2e8], R16 ;  /* 0x0002e81001007387 */ /* 0x0003e20000100800 */
[----:B------:R-:W-:-:S03]  /*36b0*/  IMAD.HI.U32 R6, R7, R5, RZ ;  /* 0x0000000507067227 */ /* 0x000fc600078e00ff */
[----:B------:R-:W-:Y:S01]  /*36c0*/  IABS R9, R2 ;  /* 0x0000000200097213 */ /* 0x000fe20000000000 */
[----:B0-----:R-:W-:Y:S02]  /*36d0*/  IMAD.MOV.U32 R17, RZ, RZ, R15 ;  /* 0x000000ffff117224 */ /* 0x001fe400078e000f */
[----:B------:R-:W-:Y:S02]  /*36e0*/  IMAD.MOV R6, RZ, RZ, -R6 ;  /* 0x000000ffff067224 */ /* 0x000fe400078e0a06 */
[----:B------:R-:W-:Y:S01]  /*36f0*/  @!P6 IMAD.MOV R17, RZ, RZ, -R17 ;  /* 0x000000ffff11e224 */ /* 0x000fe200078e0a11 */
[----:B------:R-:W-:Y:S01]  /*3700*/  ISETP.GT.U32.AND P6, PT, R11, R8, PT ;  /* 0x000000080b00720c */ /* 0x000fe20003fc4070 */
[----:B------:R-:W-:Y:S02]  /*3710*/  @!P3 IMAD.IADD R4, R4, 0x1, -R11 ;  /* 0x000000010404b824 */ /* 0x000fe400078e0a0b */
[----:B------:R-:W-:Y:S01]  /*3720*/  IMAD.HI.U32 R13, R7, R9, RZ ;  /* 0x00000009070d7227 */ /* 0x000fe200078e00ff */
[----:B------:R0:W-:Y:S02]  /*3730*/  STL [R1+0x2f0], R17 ;  /* 0x0002f01101007387 */ /* 0x0001e40000100800 */
[----:B------:R-:W-:Y:S01]  /*3740*/  ISETP.GT.U32.AND P3, PT, R11, R4, PT ;  /* 0x000000040b00720c */ /* 0x000fe20003f64070 */
[----:B-1----:R-:W-:-:S02]  /*3750*/  IMAD.MOV.U32 R16, RZ, RZ, R14 ;  /* 0x000000ffff107224 */ /* 0x002fc400078e000e */
[----:B------:R-:W-:Y:S02]  /*3760*/  IMAD.MOV R13, RZ, RZ, -R13 ;  /* 0x000000ffff0d7224 */ /* 0x000fe400078e0a0d */
[----:B------:R-:W-:Y:S01]  /*3770*/  @!P5 IMAD.MOV R16, RZ, RZ, -R16 ;  /* 0x000000ffff10d224 */ /* 0x000fe200078e0a10 */
[----:B------:R-:W-:Y:S01]  /*3780*/  ISETP.GE.AND P5, PT, R2, RZ, PT ;  /* 0x000000ff0200720c */ /* 0x000fe20003fa6270 */
[----:B------:R-:W-:Y:S02]  /*3790*/  @!P6 IMAD.IADD R8, R8, 0x1, -R11 ;  /* 0x000000010808e824 */ /* 0x000fe400078e0a0b */
[C---:B------:R-:W-:Y:S01]  /*37a0*/  IMAD R2, R11.reuse, R13, R9 ;  /* 0x0000000d0b027224 */ /* 0x040fe200078e0209 */
[----:B------:R1:W-:Y:S01]  /*37b0*/  STL [R1+0x2f4], R16 ;  /* 0x0002f41001007387 */ /* 0x0003e20000100800 */
[C---:B------:R-:W-:Y:S01]  /*37c0*/  VIADD R13, R28.reuse, 0x1d5 ;  /* 0x000001d51c0d7836 */ /* 0x040fe20000000000 */
[----:B------:R-:W-:Y:S01]  /*37d0*/  ISETP.GT.U32.AND P6, PT, R11, R8, PT ;  /* 0x000000080b00720c */ /* 0x000fe20003fc4070 */
[----:B------:R-:W-:-:S02]  /*37e0*/  VIADD R14, R28, 0x1d4 ;  /* 0x000001d41c0e7836 */ /* 0x000fc40000000000 */
[C---:B------:R-:W-:Y:S01]  /*37f0*/  IMAD R5, R11.reuse, R6, R5 ;  /* 0x000000060b057224 */ /* 0x040fe200078e0205 */
[----:B------:R-:W-:Y:S01]  /*3800*/  IABS R15, R13 ;  /* 0x0000000d000f7213 */ /* 0x000fe20000000000 */
[--C-:B------:R-:W-:Y:S01]  /*3810*/  @!P3 IMAD.IADD R4, R4, 0x1, -R11.reuse ;  /* 0x000000010404b824 */ /* 0x100fe200078e0a0b */
[----:B------:R-:W-:Y:S01]  /*3820*/  IABS R22, R14 ;  /* 0x0000000e00167213 */ /* 0x000fe20000000000 */
[----:B------:R-:W-:Y:S01]  /*3830*/  @!P1 IMAD.IADD R12, R12, 0x1, -R11 ;  /* 0x000000010c0c9824 */ /* 0x000fe200078e0a0b */
[----:B------:R-:W-:Y:S01]  /*3840*/  ISETP.GT.U32.AND P3, PT, R11, R2, PT ;  /* 0x000000020b00720c */ /* 0x000fe20003f64070 */
[----:B------:R-:W-:-:S03]  /*3850*/  IMAD.HI.U32 R6, R7, R15, RZ ;  /* 0x0000000f07067227 */ /* 0x000fc600078e00ff */
[C---:B------:R-:W-:Y:S01]  /*3860*/  ISETP.GT.U32.AND P1, PT, R11.reuse, R12, PT ;  /* 0x0000000c0b00720c */ /* 0x040fe20003f24070 */
[----:B------:R-:W-:Y:S01]  /*3870*/  @!P6 IMAD.IADD R8, R8, 0x1, -R11 ;  /* 0x000000010808e824 */ /* 0x000fe200078e0a0b */
[----:B------:R-:W-:Y:S01]  /*3880*/  ISETP.GT.U32.AND P6, PT, R11, R5, PT ;  /* 0x000000050b00720c */ /* 0x000fe20003fc4070 */
[----:B------:R-:W-:Y:S02]  /*3890*/  IMAD.MOV R6, RZ, RZ, -R6 ;  /* 0x000000ffff067224 */ /* 0x000fe400078e0a06 */
[----:B------:R-:W-:-:S04]  /*38a0*/  IMAD.HI.U32 R21, R7, R22, RZ ;  /* 0x0000001607157227 */ /* 0x000fc800078e00ff */
[C---:B------:R-:W-:Y:S02]  /*38b0*/  IMAD R15, R11.reuse, R6, R15 ;  /* 0x000000060b0f7224 */ /* 0x040fe400078e020f */
[----:B------:R-:W-:Y:S02]  /*38c0*/  IMAD.MOV R21, RZ, RZ, -R21 ;  /* 0x000000ffff157224 */ /* 0x000fe400078e0a15 */
[--C-:B------:R-:W-:Y:S01]  /*38d0*/  @!P3 IMAD.IADD R2, R2, 0x1, -R11.reuse ;  /* 0x000000010202b824 */ /* 0x100fe200078e0a0b */
[C---:B------:R-:W-:Y:S01]  /*38e0*/  ISETP.GT.U32.AND P3, PT, R11.reuse, R15, PT ;  /* 0x0000000f0b00720c */ /* 0x040fe20003f64070 */
[----:B------:R-:W-:Y:S02]  /*38f0*/  IMAD R21, R11, R21, R22 ;  /* 0x000000150b157224 */ /* 0x000fe400078e0216 */
[C---:B------:R-:W-:Y:S02]  /*3900*/  VIADD R19, R28.reuse, 0x1d3 ;  /* 0x000001d31c137836 */ /* 0x040fe40000000000 */
[----:B------:R-:W-:Y:S01]  /*3910*/  @!P6 IMAD.IADD R5, R5, 0x1, -R11 ;  /* 0x000000010505e824 */ /* 0x000fe200078e0a0b */
[----:B------:R-:W-:Y:S01]  /*3920*/  ISETP.GT.U32.AND P6, PT, R11, R21, PT ;  /* 0x000000150b00720c */ /* 0x000fe20003fc4070 */
[C---:B0-----:R-:W-:Y:S01]  /*3930*/  VIADD R17, R28.reuse, 0x1d1 ;  /* 0x000001d11c117836 */ /* 0x041fe20000000000 */
[----:B------:R-:W-:Y:S01]  /*3940*/  IABS R20, R19 ;  /* 0x0000001300147213 */ /* 0x000fe20000000000 */
[----:B-1----:R-:W-:-:S02]  /*3950*/  VIADD R16, R28, 0x1d2 ;  /* 0x000001d21c107836 */ /* 0x002fc40000000000 */
[--C-:B------:R-:W-:Y:S01]  /*3960*/  @!P1 IMAD.IADD R12, R12, 0x1, -R11.reuse ;  /* 0x000000010c0c9824 */ /* 0x100fe200078e0a0b */
[----:B------:R-:W-:Y:S01]  /*3970*/  IABS R9, R17 ;  /* 0x0000001100097213 */ /* 0x000fe20000000000 */
[----:B------:R-:W-:Y:S01]  /*3980*/  IMAD.HI.U32 R23, R7, R20, RZ ;  /* 0x0000001407177227 */ /* 0x000fe200078e00ff */
[----:B------:R-:W-:Y:S02]  /*3990*/  ISETP.GE.AND P1, PT, R10, RZ, PT ;  /* 0x000000ff0a00720c */ /* 0x000fe40003f26270 */
[----:B------:R-:W-:Y:S01]  /*39a0*/  IABS R10, R16 ;  /* 0x00000010000a7213 */ /* 0x000fe20000000000 */
[----:B------:R-:W-:Y:S01]  /*39b0*/  @!P3 IMAD.IADD R15, R15, 0x1, -R11 ;  /* 0x000000010f0fb824 */ /* 0x000fe200078e0a0b */
[----:B------:R-:W-:Y:S01]  /*39c0*/  ISETP.GT.U32.AND P3, PT, R11, R2, PT ;  /* 0x000000020b00720c */ /* 0x000fe20003f64070 */
[----:B------:R-:W-:Y:S02]  /*39d0*/  IMAD.MOV R23, RZ, RZ, -R23 ;  /* 0x000000ffff177224 */ /* 0x000fe400078e0a17 */
[----:B------:R-:W-:Y:S01]  /*39e0*/  @!P6 IMAD.IADD R21, R21, 0x1, -R11 ;  /* 0x000000011515e824 */ /* 0x000fe200078e0a0b */
[----:B------:R-:W-:Y:S01]  /*39f0*/  ISETP.GT.U32.AND P6, PT, R11, R15, PT ;  /* 0x0000000f0b00720c */ /* 0x000fe20003fc4070 */
[----:B------:R-:W-:-:S04]  /*3a00*/  IMAD.HI.U32 R6, R7, R9, RZ ;  /* 0x0000000907067227 */ /* 0x000fc800078e00ff */
[C---:B------:R-:W-:Y:S02]  /*3a10*/  IMAD R20, R11.reuse, R23, R20 ;  /* 0x000000170b147224 */ /* 0x040fe400078e0214 */
[----:B------:R-:W-:Y:S02]  /*3a20*/  IMAD.MOV R6, RZ, RZ, -R6 ;  /* 0x000000ffff067224 */ /* 0x000fe400078e0a06 */
[----:B------:R-:W-:Y:S01]  /*3a30*/  @!P2 IMAD.MOV R8, RZ, RZ, -R8 ;  /* 0x000000ffff08a224 */ /* 0x000fe200078e0a08 */
[----:B------:R-:W-:Y:S01]  /*3a40*/  ISETP.GT.U32.AND P2, PT, R11, R20, PT ;  /* 0x000000140b00720c */ /* 0x000fe20003f44070 */
[----:B------:R-:W-:Y:S02]  /*3a50*/  IMAD.MOV.U32 R24, RZ, RZ, R12 ;  /* 0x000000ffff187224 */ /* 0x000fe400078e000c */
[----:B------:R-:W-:-:S04]  /*3a60*/  IMAD.HI.U32 R18, R7, R10, RZ ;  /* 0x0000000a07127227 */ /* 0x000fc800078e00ff */
[C---:B------:R-:W-:Y:S02]  /*3a70*/  IMAD R6, R11.reuse, R6, R9 ;  /* 0x000000060b067224 */ /* 0x040fe400078e0209 */
[----:B------:R-:W-:Y:S02]  /*3a80*/  IMAD.MOV.U32 R22, RZ, RZ, R4 ;  /* 0x000000ffff167224 */ /* 0x000fe400078e0004 */
[----:B------:R-:W-:Y:S01]  /*3a90*/  @!P0 IMAD.MOV R24, RZ, RZ, -R24 ;  /* 0x000000ffff188224 */ /* 0x000fe200078e0a18 */
[----:B------:R-:W-:Y:S01]  /*3aa0*/  ISETP.GT.U32.AND P0, PT, R11, R5, PT ;  /* 0x000000050b00720c */ /* 0x000fe20003f04070 */
[----:B------:R-:W-:Y:S02]  /*3ab0*/  IMAD.MOV R18, RZ, RZ, -R18 ;  /* 0x000000ffff127224 */ /* 0x000fe400078e0a12 */
[----:B------:R-:W-:Y:S01]  /*3ac0*/  @!P6 IMAD.IADD R15, R15, 0x1, -R11 ;  /* 0x000000010f0fe824 */ /* 0x000fe200078e0a0b */
[C---:B------:R-:W-:Y:S01]  /*3ad0*/  ISETP.GT.U32.AND P6, PT, R11.reuse, R6, PT ;  /* 0x000000060b00720c */ /* 0x040fe20003fc4070 */
[----:B------:R-:W-:Y:S01]  /*3ae0*/  @!P4 IMAD.MOV R22, RZ, RZ, -R22 ;  /* 0x000000ffff16c224 */ /* 0x000fe200078e0a16 */
[C---:B------:R-:W-:Y:S01]  /*3af0*/  ISETP.GT.U32.AND P4, PT, R11.reuse, R21, PT ;  /* 0x000000150b00720c */ /* 0x040fe20003f84070 */
[----:B------:R-:W-:Y:S01]  /*3b00*/  IMAD R10, R11, R18, R10 ;  /* 0x000000120b0a7224 */ /* 0x000fe200078e020a */
[----:B------:R-:W-:Y:S01]  /*3b10*/  STL [R1+0x2fc], R24 ;  /* 0x0002fc1801007387 */ /* 0x000fe20000100800 */
[----:B------:R-:W-:-:S02]  /*3b20*/  VIADD R9, R28, 0x1cf ;  /* 0x000001cf1c097836 */ /* 0x000fc40000000000 */
[--C-:B------:R-:W-:Y:S01]  /*3b30*/  @!P3 IMAD.IADD R2, R2, 0x1, -R11.reuse ;  /* 0x000000010202b824 */ /* 0x100fe200078e0a0b */
[----:B------:R-:W-:Y:S01]  /*3b40*/  STL [R1+0x304], R22 ;  /* 0x0003041601007387 */ /* 0x000fe20000100800 */
[----:B------:R-:W-:Y:S01]  /*3b50*/  VIADD R18, R28, 0x1d0 ;  /* 0x000001d01c127836 */ /* 0x000fe20000000000 */
[----:B------:R-:W-:Y:S01]  /*3b60*/  IABS R4, R9 ;  /* 0x0000000900047213 */ /* 0x000fe20000000000 */
[--C-:B------:R-:W-:Y:S01]  /*3b70*/  @!P2 IMAD.IADD R20, R20, 0x1, -R11.reuse ;  /* 0x000000011414a824 */ /* 0x100fe200078e0a0b */
[----:B------:R0:W-:Y:S01]  /*3b80*/  STL [R1+0x30c], R8 ;  /* 0x00030c0801007387 */ /* 0x0001e20000100800 */
[----:B------:R-:W-:Y:S01]  /*3b90*/  IMAD.MOV.U32 R23, RZ, RZ, R2 ;  /* 0x000000ffff177224 */ /* 0x000fe200078e0002 */
[----:B------:R-:W-:Y:S01]  /*3ba0*/  IABS R12, R18 ;  /* 0x00000012000c7213 */ /* 0x000fe20000000000 */
[----:B------:R-:W-:Y:S01]  /*3bb0*/  @!P0 IMAD.IADD R5, R5, 0x1, -R11 ;  /* 0x0000000105058824 */ /* 0x000fe200078e0a0b */
[----:B------:R-:W-:Y:S01]  /*3bc0*/  ISETP.GE.AND P0, PT, R13, RZ, PT ;  /* 0x000000ff0d00720c */ /* 0x000fe20003f06270 */
[----:B------:R-:W-:Y:S01]  /*3bd0*/  @!P5 IMAD.MOV R23, RZ, RZ, -R23 ;  /* 0x000000ffff17d224 */ /* 0x000fe200078e0a17 */
[----:B------:R-:W-:Y:S01]  /*3be0*/  ISETP.GT.U32.AND P5, PT, R11, R20, PT ;  /* 0x000000140b00720c */ /* 0x000fe20003fa4070 */
[----:B------:R-:W-:Y:S01]  /*3bf0*/  IMAD.HI.U32 R13, R7, R12, RZ ;  /* 0x0000000c070d7227 */ /* 0x000fe200078e00ff */
[----:B------:R-:W-:-:S02]  /*3c00*/  ISETP.GT.U32.AND P3, PT, R11, R10, PT ;  /* 0x0000000a0b00720c */ /* 0x000fc40003f64070 */
[----:B------:R-:W-:Y:S01]  /*3c10*/  ISETP.GE.AND P2, PT, R19, RZ, PT ;  /* 0x000000ff1300720c */ /* 0x000fe20003f46270 */
[----:B0-----:R-:W-:Y:S01]  /*3c20*/  IMAD.HI.U32 R8, R7, R4, RZ ;  /* 0x0000000407087227 */ /* 0x001fe200078e00ff */
[----:B------:R-:W-:Y:S03]  /*3c30*/  STL [R1+0x310], R23 ;  /* 0x0003101701007387 */ /* 0x000fe60000100800 */
[--C-:B------:R-:W-:Y:S02]  /*3c40*/  @!P6 IMAD.IADD R6, R6, 0x1, -R11.reuse ;  /* 0x000000010606e824 */ /* 0x100fe400078e0a0b */
[----:B------:R-:W-:Y:S01]  /*3c50*/  @!P4 IMAD.IADD R21, R21, 0x1, -R11 ;  /* 0x000000011515c824 */ /* 0x000fe200078e0a0b */
[----:B------:R-:W-:Y:S01]  /*3c60*/  ISETP.GE.AND P4, PT, R14, RZ, PT ;  /* 0x000000ff0e00720c */ /* 0x000fe20003f86270 */
[----:B------:R-:W-:Y:S01]  /*3c70*/  IMAD.MOV R14, RZ, RZ, -R8 ;  /* 0x000000ffff0e7224 */ /* 0x000fe200078e0a08 */
[----:B------:R-:W-:Y:S01]  /*3c80*/  ISETP.GT.U32.AND P6, PT, R11, R6, PT ;  /* 0x000000060b00720c */ /* 0x000fe20003fc4070 */
[----:B------:R-:W-:-:S02]  /*3c90*/  IMAD.MOV R13, RZ, RZ, -R13 ;  /* 0x000000ffff0d7224 */ /* 0x000fc400078e0a0d */
[C---:B------:R-:W-:Y:S02]  /*3ca0*/  IMAD R4, R11.reuse, R14, R4 ;  /* 0x0000000e0b047224 */ /* 0x040fe400078e0204 */
[C---:B------:R-:W-:Y:S02]  /*3cb0*/  IMAD R8, R11.reuse, R13, R12 ;  /* 0x0000000d0b087224 */ /* 0x040fe400078e020c */
[----:B------:R-:W-:Y:S02]  /*3cc0*/  IMAD.MOV.U32 R13, RZ, RZ, R15 ;  /* 0x000000ffff0d7224 */ /* 0x000fe400078e000f */
[----:B------:R-:W-:Y:S02]  /*3cd0*/  VIADD R2, R28, 0x1ce ;  /* 0x000001ce1c027836 */ /* 0x000fe40000000000 */
[----:B------:R-:W-:Y:S01]  /*3ce0*/  @!P5 IMAD.IADD R20, R20, 0x1, -R11 ;  /* 0x000000011414d824 */ /* 0x000fe200078e0a0b */
[C---:B------:R-:W-:Y:S01]  /*3cf0*/  ISETP.GT.U32.AND P5, PT, R11.reuse, R4, PT ;  /* 0x000000040b00720c */ /* 0x040fe20003fa4070 */
[----:B------:R-:W-:Y:S01]  /*3d00*/  @!P0 IMAD.MOV R13, RZ, RZ, -R13 ;  /* 0x000000ffff0d8224 */ /* 0x000fe200078e0a0d */
[----:B------:R-:W-:Y:S01]  /*3d10*/  ISETP.GT.U32.AND P0, PT, R11, R8, PT ;  /* 0x000000080b00720c */ /* 0x000fe20003f04070 */
[----:B------:R-:W-:Y:S01]  /*3d20*/  IMAD.MOV.U32 R12, RZ, RZ, R21 ;  /* 0x000000ffff0c7224 */ /* 0x000fe200078e0015 */
[----:B------:R-:W-:Y:S01]  /*3d30*/  IABS R14, R2 ;  /* 0x00000002000e7213 */ /* 0x000fe20000000000 */
[----:B------:R-:W-:-:S02]  /*3d40*/  IMAD.MOV.U32 R22, RZ, RZ, R5 ;  /* 0x000000ffff167224 */ /* 0x000fc400078e0005 */
[--C-:B------:R-:W-:Y:S01]  /*3d50*/  @!P3 IMAD.IADD R10, R10, 0x1, -R11.reuse ;  /* 0x000000010a0ab824 */ /* 0x100fe200078e0a0b */
[----:B------:R-:W-:Y:S01]  /*3d60*/  ISETP.GE.AND P3, PT, R16, RZ, PT ;  /* 0x000000ff1000720c */ /* 0x000fe20003f66270 */
[----:B------:R-:W-:Y:S01]  /*3d70*/  @!P4 IMAD.MOV R12, RZ, RZ, -R12 ;  /* 0x000000ffff0cc224 */ /* 0x000fe200078e0a0c */
[----:B------:R-:W-:Y:S01]  /*3d80*/  ISETP.GE.AND P4, PT, R17, RZ, PT ;  /* 0x000000ff1100720c */ /* 0x000fe20003f86270 */
[----:B------:R-:W-:Y:S01]  /*3d90*/  @!P6 IMAD.IADD R6, R6, 0x1, -R11 ;  /* 0x000000010606e824 */ /* 0x000fe200078e0a0b */
[----:B------:R-:W-:Y:S01]  /*3da0*/  ISETP.GE.AND P6, PT, R9, RZ, PT ;  /* 0x000000ff0900720c */ /* 0x000fe20003fc6270 */
[----:B------:R-:W-:Y:S01]  /*3db0*/  @!P1 IMAD.MOV R22, RZ, RZ, -R22 ;  /* 0x000000ffff169224 */ /* 0x000fe200078e0a16 */
[----:B------:R-:W-:Y:S01]  /*3dc0*/  ISETP.GT.U32.AND P1, PT, R11, R10, PT ;  /* 0x0000000a0b00720c */ /* 0x000fe20003f24070 */
[----:B------:R-:W-:-:S03]  /*3dd0*/  IMAD.HI.U32 R9, R7, R14, RZ ;  /* 0x0000000e07097227 */ /* 0x000fc600078e00ff */
[----:B------:R-:W-:Y:S01]  /*3de0*/  STL [R1+0x318], R22 ;  /* 0x0003181601007387 */ /* 0x000fe20000100800 */
[----:B------:R-:W-:Y:S02]  /*3df0*/  VIADD R5, R28, 0x1cd ;  /* 0x000001cd1c057836 */ /* 0x000fe40000000000 */
[----:B------:R-:W-:Y:S01]  /*3e00*/  IMAD.MOV R9, RZ, RZ, -R9 ;  /* 0x000000ffff097224 */ /* 0x000fe200078e0a09 */
[----:B------:R0:W-:Y:S01]  /*3e10*/  STL [R1+0x330], R13 ;  /* 0x0003300d01007387 */ /* 0x0001e20000100800 */
[--C-:B------:R-:W-:Y:S01]  /*3e20*/  @!P5 IMAD.IADD R4, R4, 0x1, -R11.reuse ;  /* 0x000000010404d824 */ /* 0x100fe200078e0a0b */
[----:B------:R-:W-:Y:S01]  /*3e30*/  IABS R17, R5 ;  /* 0x0000000500117213 */ /* 0x000fe20000000000 */
[----:B------:R-:W-:Y:S01]  /*3e40*/  @!P0 IMAD.IADD R8, R8, 0x1, -R11 ;  /* 0x0000000108088824 */ /* 0x000fe200078e0a0b */
[----:B------:R-:W-:Y:S01]  /*3e50*/  ISETP.GE.AND P0, PT, R2, RZ, PT ;  /* 0x000000ff0200720c */ /* 0x000fe20003f06270 */
[C---:B------:R-:W-:Y:S01]  /*3e60*/  IMAD R14, R11.reuse, R9, R14 ;  /* 0x000000090b0e7224 */ /* 0x040fe200078e020e */
[----:B------:R-:W-:Y:S01]  /*3e70*/  ISETP.GT.U32.AND P5, PT, R11, R4, PT ;  /* 0x000000040b00720c */ /* 0x000fe20003fa4070 */
[----:B------:R-:W-:Y:S01]  /*3e80*/  IMAD.HI.U32 R2, R7, R17, RZ ;  /* 0x0000001107027227 */ /* 0x000fe200078e00ff */
[----:B------:R1:W-:Y:S03]  /*3e90*/  STL [R1+0x348], R12 ;  /* 0x0003480c01007387 */ /* 0x0003e60000100800 */
[----:B0-----:R-:W-:-:S02]  /*3ea0*/  IMAD.MOV.U32 R13, RZ, RZ, R20 ;  /* 0x000000ffff0d7224 */ /* 0x001fc400078e0014 */
[----:B------:R-:W-:Y:S01]  /*3eb0*/  @!P4 IMAD.MOV R6, RZ, RZ, -R6 ;  /* 0x000000ffff06c224 */ /* 0x000fe200078e0a06 */
[C---:B------:R-:W-:Y:S01]  /*3ec0*/  ISETP.GT.U32.AND P4, PT, R11.reuse, R14, PT ;  /* 0x0000000e0b00720c */ /* 0x040fe20003f84070 */
[----:B------:R-:W-:Y:S01]  /*3ed0*/  @!P2 IMAD.MOV R13, RZ, RZ, -R13 ;  /* 0x000000ffff0da224 */ /* 0x000fe200078e0a0d */
[C---:B------:R-:W-:Y:S01]  /*3ee0*/  ISETP.GT.U32.AND P2, PT, R11.reuse, R8, PT ;  /* 0x000000080b00720c */ /* 0x040fe20003f44070 */
[----:B------:R-:W-:Y:S02]  /*3ef0*/  IMAD.MOV R2, RZ, RZ, -R2 ;  /* 0x000000ffff027224 */ /* 0x000fe400078e0a02 */
[----:B------:R-:W-:Y:S01]  /*3f00*/  @!P1 IMAD.IADD R10, R10, 0x1, -R11 ;  /* 0x000000010a0a9824 */ /* 0x000fe200078e0a0b */
[----:B------:R-:W-:Y:S01]  /*3f10*/  ISETP.GE.AND P1, PT, R18, RZ, PT ;  /* 0x000000ff1200720c */ /* 0x000fe20003f26270 */
[----:B------:R-:W-:Y:S01]  /*3f20*/  IMAD R17, R11, R2, R17 ;  /* 0x000000020b117224 */ /* 0x000fe200078e0211 */
[----:B------:R-:W-:Y:S01]  /*3f30*/  STL [R1+0x34c], R13 ;  /* 0x00034c0d01007387 */ /* 0x000fe20000100800 */
[----:B-1----:R-:W-:-:S02]  /*3f40*/  IMAD.MOV.U32 R12, RZ, RZ, R10 ;  /* 0x000000ffff0c7224 */ /* 0x002fc400078e000a */
[----:B------:R-:W-:Y:S02]  /*3f50*/  VIADD R15, R28, 0x1cc ;  /* 0x000001cc1c0f7836 */ /* 0x000fe40000000000 */
[--C-:B------:R-:W-:Y:S01]  /*3f60*/  @!P5 IMAD.IADD R4, R4, 0x1, -R11.reuse ;  /* 0x000000010404d824 */ /* 0x100fe200078e0a0b */
[----:B------:R-:W-:Y:S01]  /*3f70*/  ISETP.GT.U32.AND P5, PT, R11, R17, PT ;  /* 0x000000110b00720c */ /* 0x000fe20003fa4070 */
[----:B------:R-:W-:Y:S01]  /*3f80*/  @!P3 IMAD.MOV R12, RZ, RZ, -R12 ;  /* 0x000000ffff0cb224 */ /* 0x000fe200078e0a0c */
[----:B------:R-:W-:Y:S01]  /*3f90*/  ISETP.GE.AND P3, PT, R5, RZ, PT ;  /* 0x000000ff0500720c */ /* 0x000fe20003f66270 */
[--C-:B------:R-:W-:Y:S01]  /*3fa0*/  @!P2 IMAD.IADD R8, R8, 0x1, -R11.reuse ;  /* 0x000000010808a824 */ /* 0x100fe200078e0a0b */
[----:B------:R-:W-:Y:S01]  /*3fb0*/  ISETP.GE.AND P2, PT, R15, RZ, PT ;  /* 0x000000ff0f00720c */ /* 0x000fe20003f46270 */
[----:B------:R-:W-:Y:S01]  /*3fc0*/  @!P4 IMAD.IADD R14, R14, 0x1, -R11 ;  /* 0x000000010e0ec824 */ /* 0x000fe200078e0a0b */
[----:B------:R-:W-:Y:S01]  /*3fd0*/  IABS R15, R15 ;  /* 0x0000000f000f7213 */ /* 0x000fe20000000000 */
[----:B------:R0:W-:Y:S01]  /*3fe0*/  STL [R1+0x360], R12 ;  /* 0x0003600c01007387 */ /* 0x0001e20000100800 */
[----:B------:R-:W-:-:S02]  /*3ff0*/  VIADD R2, R28, 0x1ca ;  /* 0x000001ca1c027836 */ /* 0x000fc40000000000 */
[----:B------:R-:W-:Y:S01]  /*4000*/  ISETP.GT.U32.AND P4, PT, R11, R14, PT ;  /* 0x0000000e0b00720c */ /* 0x000fe20003f84070 */
[----:B------:R1:W-:Y:S01]  /*4010*/  STL [R1+0x368], R6 ;  /* 0x0003680601007387 */ /* 0x0003e20000100800 */
[C---:B------:R-:W-:Y:S01]  /*4020*/  VIADD R5, R28.reuse, 0x1cb ;  /* 0x000001cb1c057836 */ /* 0x040fe20000000000 */
[----:B------:R-:W-:Y:S01]  /*4030*/  IABS R9, R2 ;  /* 0x0000000200097213 */ /* 0x000fe20000000000 */
[----:B------:R-:W-:Y:S02]  /*4040*/  @!P5 IMAD.IADD R17, R17, 0x1, -R11 ;  /* 0x000000011111d824 */ /* 0x000fe400078e0a0b */
[----:B------:R-:W-:Y:S01]  /*4050*/  @!P6 IMAD.MOV R4, RZ, RZ, -R4 ;  /* 0x000000ffff04e224 */ /* 0x000fe200078e0a04 */
[----:B------:R-:W-:Y:S01]  /*4060*/  IABS R10, R5 ;  /* 0x00000005000a7213 */ /* 0x000fe20000000000 */
[----:B0-----:R-:W-:Y:S01]  /*4070*/  VIADD R12, R28, 0x1c8 ;  /* 0x000001c81c0c7836 */ /* 0x001fe20000000000 */
[----:B------:R-:W-:Y:S01]  /*4080*/  ISETP.GT.U32.AND P5, PT, R11, R17, PT ;  /* 0x000000110b00720c */ /* 0x000fe20003fa4070 */
[----:B-1----:R-:W-:Y:S01]  /*4090*/  IMAD.MOV.U32 R6, RZ, RZ, R8 ;  /* 0x000000ffff067224 */ /* 0x002fe200078e0008 */
[----:B------:R-:W-:Y:S01]  /*40a0*/  ISETP.GE.AND P6, PT, R2, RZ, PT ;  /* 0x000000ff0200720c */ /* 0x000fe20003fc6270 */
[----:B------:R-:W-:Y:S01]  /*40b0*/  IMAD.HI.U32 R8, R7, R15, RZ ;  /* 0x0000000f07087227 */ /* 0x000fe200078e00ff */
[----:B------:R-:W-:-:S03]  /*40c0*/  IABS R16, R12 ;  /* 0x0000000c00107213 */ /* 0x000fc60000000000 */
[----:B------:R-:W-:Y:S02]  /*40d0*/  IMAD.MOV R8, RZ, RZ, -R8 ;  /* 0x000000ffff087224 */ /* 0x000fe400078e0a08 */
[----:B------:R-:W-:Y:S01]  /*40e0*/  @!P1 IMAD.MOV R6, RZ, RZ, -R6 ;  /* 0x000000ffff069224 */ /* 0x000fe200078e0a06 */
[----:B------:R-:W-:Y:S01]  /*40f0*/  ISETP.GE.AND P1, PT, R5, RZ, PT ;  /* 0x000000ff0500720c */ /* 0x000fe20003f26270 */
[----:B------:R-:W-:Y:S02]  /*4100*/  IMAD R15, R11, R8, R15 ;  /* 0x000000080b0f7224 */ /* 0x000fe400078e020f */
[----:B------:R-:W-:Y:S01]  /*4110*/  IMAD.HI.U32 R5, R7, R9, RZ ;  /* 0x0000000907057227 */ /* 0x000fe200078e00ff */
[----:B------:R0:W-:Y:S03]  /*4120*/  STL [R1+0x370], R6 ;  /* 0x0003700601007387 */ /* 0x0001e60000100800 */
[----:B------:R-:W-:Y:S01]  /*4130*/  @!P4 IMAD.IADD R14, R14, 0x1, -R11 ;  /* 0x000000010e0ec824 */ /* 0x000fe200078e0a0b */
[----:B------:R-:W-:Y:S01]  /*4140*/  ISETP.GT.U32.AND P4, PT, R11, R15, PT ;  /* 0x0000000f0b00720c */ /* 0x000fe20003f84070 */
[----:B------:R-:W-:Y:S01]  /*4150*/  IMAD.MOV R5, RZ, RZ, -R5 ;  /* 0x000000ffff057224 */ /* 0x000fe200078e0a05 */
[----:B------:R1:W-:Y:S01]  /*4160*/  STL [R1+0x378], R4 ;  /* 0x0003780401007387 */ /* 0x0003e20000100800 */
[----:B------:R-:W-:-:S02]  /*4170*/  IMAD.MOV.U32 R18, RZ, RZ, R14 ;  /* 0x000000ffff127224 */ /* 0x000fc400078e000e */
[----:B------:R-:W-:Y:S02]  /*4180*/  IMAD R9, R11, R5, R9 ;  /* 0x000000050b097224 */ /* 0x000fe400078e0209 */
[----:B0-----:R-:W-:-:S04]  /*4190*/  IMAD.HI.U32 R6, R7, R10, RZ ;  /* 0x0000000a07067227 */ /* 0x001fc800078e00ff */
[----:B------:R-:W-:Y:S02]  /*41a0*/  IMAD.MOV R6, RZ, RZ, -R6 ;  /* 0x000000ffff067224 */ /* 0x000fe400078e0a06 */
[----:B------:R-:W-:Y:S01]  /*41b0*/  @!P0 IMAD.MOV R18, RZ, RZ, -R18 ;  /* 0x000000ffff128224 */ /* 0x000fe200078e0a12 */
[C---:B------:R-:W-:Y:S01]  /*41c0*/  ISETP.GT.U32.AND P0, PT, R11.reuse, R9, PT ;  /* 0x000000090b00720c */ /* 0x040fe20003f04070 */
[----:B------:R-:W-:Y:S02]  /*41d0*/  IMAD R10, R11, R6, R10 ;  /* 0x000000060b0a7224 */ /* 0x000fe400078e020a */
[C---:B------:R-:W-:Y:S01]  /*41e0*/  VIADD R2, R28.reuse, 0x1c9 ;  /* 0x000001c91c027836 */ /* 0x040fe20000000000 */
[----:B------:R-:W-:Y:S01]  /*41f0*/  STL [R1+0x37c], R18 ;  /* 0x00037c1201007387 */ /* 0x000fe20000100800 */
[--C-:B------:R-:W-:Y:S01]  /*4200*/  @!P5 IMAD.IADD R17, R17, 0x1, -R11.reuse ;  /* 0x000000011111d824 */ /* 0x100fe200078e0a0b */
[----:B------:R-:W-:Y:S01]  /*4210*/  ISETP.GT.U32.AND P5, PT, R11, R10, PT ;  /* 0x0000000a0b00720c */ /* 0x000fe20003fa4070 */
[----:B------:R-:W-:Y:S01]  /*4220*/  @!P4 IMAD.IADD R15, R15, 0x1, -R11 ;  /* 0x000000010f0fc824 */ /* 0x000fe200078e0a0b */
[----:B------:R-:W-:Y:S01]  /*4230*/  IABS R8, R2 ;  /* 0x0000000200087213 */ /* 0x000fe20000000000 */
[----:B------:R-:W-:-:S02]  /*4240*/  VIADD R5, R28, 0x1c7 ;  /* 0x000001c71c057836 */ /* 0x000fc40000000000 */
[----:B------:R-:W-:Y:S01]  /*4250*/  @!P3 IMAD.MOV R17, RZ, RZ, -R17 ;  /* 0x000000ffff11b224 */ /* 0x000fe200078e0a11 */
[----:B------:R-:W-:Y:S01]  /*4260*/  ISETP.GT.U32.AND P4, PT, R11, R15, PT ;  /* 0x0000000f0b00720c */ /* 0x000fe20003f84070 */
[----:B------:R-:W-:Y:S01]  /*4270*/  IMAD.HI.U32 R14, R7, R8, RZ ;  /* 0x00000008070e7227 */ /* 0x000fe200078e00ff */
[----:B------:R-:W-:Y:S02]  /*4280*/  ISETP.GE.AND P3, PT, R2, RZ, PT ;  /* 0x000000ff0200720c */ /* 0x000fe40003f66270 */
[----:B------:R-:W-:Y:S01]  /*4290*/  IABS R13, R5 ;  /* 0x00000005000d7213 */ /* 0x000fe20000000000 */
[--C-:B------:R-:W-:Y:S01]  /*42a0*/  @!P0 IMAD.IADD R9, R9, 0x1, -R11.reuse ;  /* 0x0000000109098824 */ /* 0x100fe200078e0a0b */
[----:B------:R0:W-:Y:S01]  /*42b0*/  STL [R1+0x384], R17 ;  /* 0x0003841101007387 */ /* 0x0001e20000100800 */
[----:B------:R-:W-:Y:S02]  /*42c0*/  IMAD.MOV R14, RZ, RZ, -R14 ;  /* 0x000000ffff0e7224 */ /* 0x000fe400078e0a0e */
[----:B------:R-:W-:Y:S01]  /*42d0*/  @!P5 IMAD.IADD R10, R10, 0x1, -R11 ;  /* 0x000000010a0ad824 */ /* 0x000fe200078e0a0b */
[----:B------:R-:W-:Y:S01]  /*42e0*/  ISETP.GT.U32.AND P0, PT, R11, R9, PT ;  /* 0x000000090b00720c */ /* 0x000fe20003f04070 */
[----:B-1----:R-:W-:-:S02]  /*42f0*/  VIADD R4, R28, 0x1c6 ;  /* 0x000001c61c047836 */ /* 0x002fc40000000000 */
[C---:B------:R-:W-:Y:S01]  /*4300*/  IMAD R2, R11.reuse, R14, R8 ;  /* 0x0000000e0b027224 */ /* 0x040fe200078e0208 */
[----:B------:R-:W-:Y:S01]  /*4310*/  ISETP.GT.U32.AND P5, PT, R11, R10, PT ;  /* 0x0000000a0b00720c */ /* 0x000fe20003fa4070 */
[----:B------:R-:W-:Y:S01]  /*4320*/  @!P4 IMAD.IADD R15, R15, 0x1, -R11 ;  /* 0x000000010f0fc824 */ /* 0x000fe200078e0a0b */
[----:B------:R-:W-:Y:S01]  /*4330*/  IABS R6, R4 ;  /* 0x0000000400067213 */ /* 0x000fe20000000000 */
[----:B------:R-:W-:Y:S01]  /*4340*/  IMAD.HI.U32 R8, R7, R13, RZ ;  /* 0x0000000d07087227 */ /* 0x000fe200078e00ff */
[----:B------:R-:W-:-:S03]  /*4350*/  ISETP.GT.U32.AND P4, PT, R11, R2, PT ;  /* 0x000000020b00720c */ /* 0x000fc60003f84070 */
[----:B0-----:R-:W-:-:S04]  /*4360*/  IMAD.HI.U32 R17, R7, R16, RZ ;  /* 0x0000001007117227 */ /* 0x001fc800078e00ff */
[----:B------:R-:W-:-:S04]  /*4370*/  IMAD.HI.U32 R14, R7, R6, RZ ;  /* 0x00000006070e7227 */ /* 0x000fc800078e00ff */
[----:B------:R-:W-:Y:S02]  /*4380*/  IMAD.MOV R8, RZ, RZ, -R8 ;  /* 0x000000ffff087224 */ /* 0x000fe400078e0a08 */
[----:B------:R-:W-:Y:S02]  /*4390*/  IMAD.MOV R17, RZ, RZ, -R17 ;  /* 0x000000ffff117224 */ /* 0x000fe400078e0a11 */
[----:B------:R-:W-:Y:S02]  /*43a0*/  IMAD.MOV R14, RZ, RZ, -R14 ;  /* 0x000000ffff0e7224 */ /* 0x000fe400078e0a0e */
[----:B------:R-:W-:Y:S02]  /*43b0*/  IMAD R13, R11, R8, R13 ;  /* 0x000000080b0d7224 */ /* 0x000fe400078e020d */
[--C-:B------:R-:W-:Y:S02]  /*43c0*/  @!P0 IMAD.IADD R9, R9, 0x1, -R11.reuse ;  /* 0x0000000109098824 */ /* 0x100fe400078e0a0b */
[----:B------:R-:W-:Y:S01]  /*43d0*/  VIADD R8, R28, 0x1c5 ;  /* 0x000001c51c087836 */ /* 0x000fe20000000000 */
[----:B------:R-:W-:Y:S01]  /*43e0*/  ISETP.GT.U32.AND P0, PT, R11, R13, PT ;  /* 0x0000000d0b00720c */ /* 0x000fe20003f04070 */
[----:B------:R-:W-:Y:S01]  /*43f0*/  @!P5 IMAD.IADD R10, R10, 0x1, -R11 ;  /* 0x000000010a0ad824 */ /* 0x000fe200078e0a0b */
[----:B------:R-:W-:Y:S01]  /*4400*/  ISETP.GE.AND P5, PT, R12, RZ, PT ;  /* 0x000000ff0c00720c */ /* 0x000fe20003fa6270 */
[----:B------:R-:W-:-:S02]  /*4410*/  IMAD.MOV.U32 R18, RZ, RZ, R15 ;  /* 0x000000ffff127224 */ /* 0x000fc400078e000f */
[C---:B------:R-:W-:Y:S02]  /*4420*/  IMAD R12, R11.reuse, R17, R16 ;  /* 0x000000110b0c7224 */ /* 0x040fe400078e0210 */
[C---:B------:R-:W-:Y:S01]  /*4430*/  IMAD R6, R11.reuse, R14, R6 ;  /* 0x0000000e0b067224 */ /* 0x040fe200078e0206 */
[----:B------:R-:W-:Y:S01]  /*4440*/  IABS R14, R8 ;  /* 0x00000008000e7213 */ /* 0x000fe20000000000 */
[----:B------:R-:W-:Y:S02]  /*4450*/  IMAD.MOV.U32 R15, RZ, RZ, R9 ;  /* 0x000000ffff0f7224 */ /* 0x000fe400078e0009 */
[----:B------:R-:W-:Y:S02]  /*4460*/  @!P4 IMAD.IADD R2, R2, 0x1, -R11 ;  /* 0x000000010202c824 */ /* 0x000fe400078e0a0b */
[----:B------:R-:W-:Y:S01]  /*4470*/  @!P2 IMAD.MOV R18, RZ, RZ, -R18 ;  /* 0x000000ffff12a224 */ /* 0x000fe200078e0a12 */
[C---:B------:R-:W-:Y:S01]  /*4480*/  ISETP.GT.U32.AND P2, PT, R11.reuse, R12, PT ;  /* 0x0000000c0b00720c */ /* 0x040fe20003f44070 */
[----:B------:R-:W-:Y:S01]  /*4490*/  IMAD.MOV.U32 R16, RZ, RZ, R10 ;  /* 0x000000ffff107224 */ /* 0x000fe200078e000a */
[C---:B------:R-:W-:Y:S01]  /*44a0*/  ISETP.GT.U32.AND P4, PT, R11.reuse, R2, PT ;  /* 0x000000020b00720c */ /* 0x040fe20003f84070 */
[----:B------:R-:W-:Y:S01]  /*44b0*/  @!P6 IMAD.MOV R15, RZ, RZ, -R15 ;  /* 0x000000ffff0fe224 */ /* 0x000fe200078e0a0f */
[----:B------:R-:W-:Y:S01]  /*44c0*/  ISETP.GT.U32.AND P6, PT, R11, R6, PT ;  /* 0x000000060b00720c */ /* 0x000fe20003fc4070 */
[----:B------:R-:W-:Y:S01]  /*44d0*/  IMAD.MOV.U32 R10, RZ, RZ, R14 ;  /* 0x000000ffff0a7224 */ /* 0x000fe200078e000e */
[----:B------:R-:W-:Y:S01]  /*44e0*/  STL [R1+0x38c], R18 ;  /* 0x00038c1201007387 */ /* 0x000fe20000100800 */
[----:B------:R-:W-:Y:S01]  /*44f0*/  @!P1 IMAD.MOV R16, RZ, RZ, -R16 ;  /* 0x000000ffff109224 */ /* 0x000fe200078e0a10 */
[----:B------:R-:W-:Y:S01]  /*4500*/  ISETP.GE.AND P1, PT, R5, RZ, PT ;  /* 0x000000ff0500720c */ /* 0x000fe20003f26270 */
[----:B------:R-:W-:-:S02]  /*4510*/  VIADD R5, R28, 0x1c4 ;  /* 0x000001c41c057836 */ /* 0x000fc40000000000 */
[----:B------:R-:W-:Y:S01]  /*4520*/  IMAD.HI.U32 R9, R7, R10, RZ ;  /* 0x0000000a07097227 */ /* 0x000fe200078e00ff */
[----:B------:R-:W-:Y:S02]  /*4530*/  STL [R1+0x394], R16 ;  /* 0x0003941001007387 */ /* 0x000fe40000100800 */
[----:B------:R-:W-:Y:S01]  /*4540*/  IABS R14, R5 ;  /* 0x00000005000e7213 */ /* 0x000fe20000000000 */
[----:B------:R-:W-:Y:S01]  /*4550*/  @!P0 IMAD.IADD R13, R13, 0x1, -R11 ;  /* 0x000000010d0d8824 */ /* 0x000fe200078e0a0b */
[----:B------:R0:W-:Y:S01]  /*4560*/  STL [R1+0x3ac], R15 ;  /* 0x0003ac0f01007387 */ /* 0x0001e20000100800 */
[----:B------:R-:W-:Y:S02]  /*4570*/  IMAD.MOV R9, RZ, RZ, -R9 ;  /* 0x000000ffff097224 */ /* 0x000fe400078e0a09 */
[--C-:B------:R-:W-:Y:S01]  /*4580*/  @!P2 IMAD.IADD R12, R12, 0x1, -R11.reuse ;  /* 0x000000010c0ca824 */ /* 0x100fe200078e0a0b */
[----:B------:R-:W-:Y:S01]  /*4590*/  ISETP.GE.AND P2, PT, R8, RZ, PT ;  /* 0x000000ff0800720c */ /* 0x000fe20003f46270 */
[--C-:B------:R-:W-:Y:S01]  /*45a0*/  @!P6 IMAD.IADD R6, R6, 0x1, -R11.reuse ;  /* 0x000000010606e824 */ /* 0x100fe200078e0a0b */
[C---:B------:R-:W-:Y:S01]  /*45b0*/  ISETP.GT.U32.AND P6, PT, R11.reuse, R13, PT ;  /* 0x0000000d0b00720c */ /* 0x040fe20003fc4070 */
[----:B------:R-:W-:Y:S01]  /*45c0*/  @!P4 IMAD.IADD R2, R2, 0x1, -R11 ;  /* 0x000000010202c824 */ /* 0x000fe200078e0a0b */
[C---:B------:R-:W-:Y:S01]  /*45d0*/  ISETP.GT.U32.AND P0, PT, R11.reuse, R12, PT ;  /* 0x0000000c0b00720c */ /* 0x040fe20003f04070 */
[----:B------:R-:W-:Y:S01]  /*45e0*/  IMAD R10, R11, R9, R10 ;  /* 0x000000090b0a7224 */ /* 0x000fe200078e020a */
[----:B------:R-:W-:Y:S01]  /*45f0*/  ISETP.GE.AND P4, PT, R4, RZ, PT ;  /* 0x000000ff0400720c */ /* 0x000fe20003f86270 */
[----:B------:R-:W-:-:S04]  /*4600*/  IMAD.HI.U32 R9, R7, R14, RZ ;  /* 0x0000000e07097227 */ /* 0x000fc800078e00ff */
[----:B0-----:R-:W-:Y:S02]  /*4610*/  IMAD.MOV.U32 R15, RZ, RZ, R2 ;  /* 0x000000ffff0f7224 */ /* 0x001fe400078e0002 */
[----:B------:R-:W-:Y:S02]  /*4620*/  IMAD.MOV R9, RZ, RZ, -R9 ;  /* 0x000000ffff097224 */ /* 0x000fe400078e0a09 */
[----:B------:R-:W-:Y:S01]  /*4630*/  @!P3 IMAD.MOV R15, RZ, RZ, -R15 ;  /* 0x000000ffff0fb224 */ /* 0x000fe200078e0a0f */
[C---:B------:R-:W-:Y:S01]  /*4640*/  ISETP.GT.U32.AND P3, PT, R11.reuse, R6, PT ;  /* 0x000000060b00720c */ /* 0x040fe20003f64070 */
[----:B------:R-:W-:Y:S02]  /*4650*/  IMAD R14, R11, R9, R14 ;  /* 0x000000090b0e7224 */ /* 0x000fe400078e020e */
[----:B------:R-:W-:Y:S01]  /*4660*/  @!P6 IMAD.IADD R13, R13, 0x1, -R11 ;  /* 0x000000010d0de824 */ /* 0x000fe200078e0a0b */
[----:B------:R0:W-:Y:S01]  /*4670*/  STL [R1+0x3b0], R15 ;  /* 0x0003b00f01007387 */ /* 0x0001e20000100800 */
[C---:B------:R-:W-:Y:S01]  /*4680*/  VIADD R8, R28.reuse, 0x1c1 ;  /* 0x000001c11c087836 */ /* 0x040fe20000000000 */
[----:B------:R-:W-:Y:S01]  /*4690*/  ISETP.GT.U32.AND P6, PT, R11, R14, PT ;  /* 0x0000000e0b00720c */ /* 0x000fe20003fc4070 */
[----:B------:R-:W-:-:S02]  /*46a0*/  VIADD R4, R28, 0x1c3 ;  /* 0x000001c31c047836 */ /* 0x000fc40000000000 */
[--C-:B------:R-:W-:Y:S01]  /*46b0*/  @!P0 IMAD.IADD R12, R12, 0x1, -R11.reuse ;  /* 0x000000010c0c8824 */ /* 0x100fe200078e0a0b */
[----:B------:R-:W-:Y:S01]  /*46c0*/  ISETP.GT.U32.AND P0, PT, R11, R10, PT ;  /* 0x0000000a0b00720c */ /* 0x000fe20003f04070 */
[----:B------:R-:W-:Y:S01]  /*46d0*/  VIADD R2, R28, 0x1c2 ;  /* 0x000001c21c027836 */ /* 0x000fe20000000000 */
[----:B------:R-:W-:Y:S01]  /*46e0*/  IABS R16, R8 ;  /* 0x0000000800107213 */ /* 0x000fe20000000000 */
[----:B------:R-:W-:Y:S01]  /*46f0*/  @!P3 IMAD.IADD R6, R6, 0x1, -R11 ;  /* 0x000000010606b824 */ /* 0x000fe200078e0a0b */
[----:B0-----:R-:W-:Y:S01]  /*4700*/  IABS R15, R4 ;  /* 0x00000004000f7213 */ /* 0x001fe20000000000 */
[----:B------:R-:W-:Y:S01]  /*4710*/  IMAD.MOV.U32 R18, RZ, RZ, R12 ;  /* 0x000000ffff127224 */ /* 0x000fe200078e000c */
[----:B------:R-:W-:Y:S01]  /*4720*/  ISETP.GE.AND P3, PT, R5, RZ, PT ;  /* 0x000000ff0500720c */ /* 0x000fe20003f66270 */
[----:B------:R-:W-:Y:S01]  /*4730*/  IMAD.MOV.U32 R5, RZ, RZ, R16 ;  /* 0x000000ffff057224 */ /* 0x000fe200078e0010 */
[----:B------:R-:W-:Y:S01]  /*4740*/  IABS R9, R2 ;  /* 0x0000000200097213 */ /* 0x000fe20000000000 */
[----:B------:R-:W-:-:S04]  /*4750*/  IMAD.HI.U32 R16, R7, R15, RZ ;  /* 0x0000000f07107227 */ /* 0x000fc800078e00ff */
[----:B------:R-:W-:Y:S02]  /*4760*/  @!P6 IMAD.IADD R14, R14, 0x1, -R11 ;  /* 0x000000010e0ee824 */ /* 0x000fe400078e0a0b */
[----:B------:R-:W-:-:S03]  /*4770*/  IMAD.HI.U32 R17, R7, R9, RZ ;  /* 0x0000000907117227 */ /* 0x000fc600078e00ff */
[----:B------:R-:W-:Y:S01]  /*4780*/  ISETP.GT.U32.AND P6, PT, R11, R14, PT ;  /* 0x0000000e0b00720c */ /* 0x000fe20003fc4070 */
[----:B------:R-:W-:Y:S02]  /*4790*/  IMAD.MOV R16, RZ, RZ, -R16 ;  /* 0x000000ffff107224 */ /* 0x000fe400078e0a10 */
[----:B------:R-:W-:Y:S01]  /*47a0*/  @!P0 IMAD.IADD R10, R10, 0x1, -R11 ;  /* 0x000000010a0a8824 */ /* 0x000fe200078e0a0b */
[----:B------:R-:W-:Y:S01]  /*47b0*/  ISETP.GE.AND P0, PT, R4, RZ, PT ;  /* 0x000000ff0400720c */ /* 0x000fe20003f06270 */
[----:B------:R-:W-:-:S04]  /*47c0*/  IMAD.HI.U32 R4, R7, R5, RZ ;  /* 0x0000000507047227 */ /* 0x000fc800078e00ff */
[----:B------:R-:W-:Y:S02]  /*47d0*/  IMAD.MOV R12, RZ, RZ, -R17 ;  /* 0x000000ffff0c7224 */ /* 0x000fe400078e0a11 */
[C---:B------:R-:W-:Y:S02]  /*47e0*/  IMAD R15, R11.reuse, R16, R15 ;  /* 0x000000100b0f7224 */ /* 0x040fe400078e020f */
[----:B------:R-:W-:Y:S01]  /*47f0*/  @!P5 IMAD.MOV R18, RZ, RZ, -R18 ;  /* 0x000000ffff12d224 */ /* 0x000fe200078e0a12 */
[C---:B------:R-:W-:Y:S01]  /*4800*/  ISETP.GT.U32.AND P5, PT, R11.reuse, R10, PT ;  /* 0x0000000a0b00720c */ /* 0x040fe20003fa4070 */
[----:B------:R-:W-:Y:S02]  /*4810*/  IMAD.MOV R4, RZ, RZ, -R4 ;  /* 0x000000ffff047224 */ /* 0x000fe400078e0a04 */
[C---:B------:R-:W-:Y:S01]  /*4820*/  IMAD R9, R11.reuse, R12, R9 ;  /* 0x0000000c0b097224 */ /* 0x040fe200078e0209 */
[----:B------:R0:W-:Y:S01]  /*4830*/  STL [R1+0x3b8], R18 ;  /* 0x0003b81201007387 */ /* 0x0001e20000100800 */
[----:B------:R-:W-:Y:S01]  /*4840*/  @!P1 IMAD.MOV R13, RZ, RZ, -R13 ;  /* 0x000000ffff0d9224 */ /* 0x000fe200078e0a0d */
[C---:B------:R-:W-:Y:S01]  /*4850*/  ISETP.GT.U32.AND P1, PT, R11.reuse, R15, PT ;  /* 0x0000000f0b00720c */ /* 0x040fe20003f24070 */
[----:B------:R-:W-:-:S02]  /*4860*/  IMAD R5, R11, R4, R5 ;  /* 0x000000040b057224 */ /* 0x000fc400078e0205 */
[----:B------:R-:W-:Y:S01]  /*4870*/  @!P4 IMAD.MOV R6, RZ, RZ, -R6 ;  /* 0x000000ffff06c224 */ /* 0x000fe200078e0a06 */
[C---:B------:R-:W-:Y:S01]  /*4880*/  ISETP.GT.U32.AND P4, PT, R11.reuse, R9, PT ;  /* 0x000000090b00720c */ /* 0x040fe20003f84070 */
[--C-:B------:R-:W-:Y:S01]  /*4890*/  @!P6 IMAD.IADD R14, R14, 0x1, -R11.reuse ;  /* 0x000000010e0ee824 */ /* 0x100fe200078e0a0b */
[----:B------:R-:W-:Y:S01]  /*48a0*/  ISETP.GT.U32.AND P6, PT, R11, R5, PT ;  /* 0x000000050b00720c */ /* 0x000fe20003fc4070 */
[----:B------:R-:W-:Y:S01]  /*48b0*/  VIADD R16, R28, 0x1c0 ;  /* 0x000001c01c107836 */ /* 0x000fe20000000000 */
[----:B------:R-:W-:Y:S01]  /*48c0*/  STL [R1+0x3bc], R13 ;  /* 0x0003bc0d01007387 */ /* 0x000fe20000100800 */
[--C-:B------:R-:W-:Y:S01]  /*48d0*/  @!P5 IMAD.IADD R10, R10, 0x1, -R11.reuse ;  /* 0x000000010a0ad824 */ /* 0x100fe200078e0a0b */
[----:B------:R-:W-:Y:S01]  /*48e0*/  ISETP.GE.AND P5, PT, R2, RZ, PT ;  /* 0x000000ff0200720c */ /* 0x000fe20003fa6270 */
[----:B------:R-:W-:Y:S01]  /*48f0*/  VIADD R2, R28, 0x1bf ;  /* 0x000001bf1c027836 */ /* 0x000fe20000000000 */
[----:B------:R-:W-:Y:S01]  /*4900*/  IABS R4, R16 ;  /* 0x0000001000047213 */ /* 0x000fe20000000000 */
[----:B------:R-:W-:Y:S01]  /*4910*/  @!P1 IMAD.IADD R15, R15, 0x1, -R11 ;  /* 0x000000010f0f9824 */ /* 0x000fe200078e0a0b */
[----:B------:R1:W-:Y:S01]  /*4920*/  STL [R1+0x3d8], R6 ;  /* 0x0003d80601007387 */ /* 0x0003e20000100800 */
[----:B------:R-:W-:Y:S01]  /*4930*/  ISETP.GE.AND P1, PT, R8, RZ, PT ;  /* 0x000000ff0800720c */ /* 0x000fe20003f26270 */
[----:B------:R-:W-:-:S02]  /*4940*/  VIADD R12, R28, 0x1be ;  /* 0x000001be1c0c7836 */ /* 0x000fc40000000000 */
[--C-:B------:R-:W-:Y:S01]  /*4950*/  @!P4 IMAD.IADD R9, R9, 0x1, -R11.reuse ;  /* 0x000000010909c824 */ /* 0x100fe200078e0a0b */
[----:B------:R-:W-:Y:S01]  /*4960*/  ISETP.GT.U32.AND P4, PT, R11, R15, PT ;  /* 0x0000000f0b00720c */ /* 0x000fe20003f84070 */
[----:B------:R-:W-:Y:S01]  /*4970*/  IMAD.HI.U32 R8, R7, R4, RZ ;  /* 0x0000000407087227 */ /* 0x000fe200078e00ff */
[----:B0-----:R-:W-:Y:S02]  /*4980*/  IABS R18, R12 ;  /* 0x0000000c00127213 */ /* 0x001fe40000000000 */
[----:B-1----:R-:W-:Y:S01]  /*4990*/  IABS R6, R2 ;  /* 0x0000000200067213 */ /* 0x002fe20000000000 */
[----:B------:R-:W-:Y:S01]  /*49a0*/  @!P6 IMAD.IADD R5, R5, 0x1, -R11 ;  /* 0x000000010505e824 */ /* 0x000fe200078e0a0b */
[----:B------:R-:W-:Y:S01]  /*49b0*/  ISETP.GT.U32.AND P6, PT, R11, R9, PT ;  /* 0x000000090b00720c */ /* 0x000fe20003fc4070 */
[----:B------:R-:W-:Y:S02]  /*49c0*/  IMAD.MOV.U32 R13, RZ, RZ, R10 ;  /* 0x000000ffff0d7224 */ /* 0x000fe400078e000a */
[----:B------:R-:W-:-:S02]  /*49d0*/  IMAD.MOV R8, RZ, RZ, -R8 ;  /* 0x000000ffff087224 */ /* 0x000fc400078e0a08 */
[----:B------:R-:W-:-:S04]  /*49e0*/  IMAD.HI.U32 R10, R7, R6, RZ ;  /* 0x00000006070a7227 */ /* 0x000fc800078e00ff */
[----:B------:R-:W-:Y:S02]  /*49f0*/  IMAD R4, R11, R8, R4 ;  /* 0x000000080b047224 */ /* 0x000fe400078e0204 */
[----:B------:R-:W-:Y:S02]  /*4a00*/  IMAD.MOV R10, RZ, RZ, -R10 ;  /* 0x000000ffff0a7224 */ /* 0x000fe400078e0a0a */
[--C-:B------:R-:W-:Y:S01]  /*4a10*/  @!P4 IMAD.IADD R15, R15, 0x1, -R11.reuse ;  /* 0x000000010f0fc824 */ /* 0x100fe200078e0a0b */
[C---:B------:R-:W-:Y:S01]  /*4a20*/  ISETP.GT.U32.AND P4, PT, R11.reuse, R4, PT ;  /* 0x000000040b00720c */ /* 0x040fe20003f84070 */
[----:B------:R-:W-:Y:S02]  /*4a30*/  IMAD R6, R11, R10, R6 ;  /* 0x0000000a0b067224 */ /* 0x000fe400078e0206 */
[----:B------:R-:W-:Y:S02]  /*4a40*/  @!P6 IMAD.IADD R9, R9, 0x1, -R11 ;  /* 0x000000010909e824 */ /* 0x000fe400078e0a0b */
[----:B------:R-:W-:Y:S01]  /*4a50*/  VIADD R8, R28, 0x1bd ;  /* 0x000001bd1c087836 */ /* 0x000fe20000000000 */
[----:B------:R-:W-:Y:S01]  /*4a60*/  ISETP.GT.U32.AND P6, PT, R11, R6, PT ;  /* 0x000000060b00720c */ /* 0x000fe20003fc4070 */
[----:B------:R-:W-:-:S03]  /*4a70*/  IMAD.HI.U32 R19, R7, R18, RZ ;  /* 0x0000001207137227 */ /* 0x000fc600078e00ff */
[----:B------:R-:W-:Y:S01]  /*4a80*/  IABS R10, R8 ;  /* 0x00000008000a7213 */ /* 0x000fe20000000000 */
[----:B------:R-:W-:Y:S01]  /*4a90*/  @!P2 IMAD.MOV R13, RZ, RZ, -R13 ;  /* 0x000000ffff0da224 */ /* 0x000fe200078e0a0d */
[----:B------:R-:W-:Y:S01]  /*4aa0*/  ISETP.GT.U32.AND P2, PT, R11, R5, PT ;  /* 0x000000050b00720c */ /* 0x000fe20003f44070 */
[----:B------:R-:W-:Y:S01]  /*4ab0*/  @!P4 IMAD.IADD R4, R4, 0x1, -R11 ;  /* 0x000000010404c824 */ /* 0x000fe200078e0a0b */
[----:B------:R-:W-:Y:S01]  /*4ac0*/  ISETP.GE.AND P4, PT, R2, RZ, PT ;  /* 0x000000ff0200720c */ /* 0x000fe20003f86270 */
[----:B------:R-:W-:Y:S01]  /*4ad0*/  IMAD.MOV R19, RZ, RZ, -R19 ;  /* 0x000000ffff137224 */ /* 0x000fe200078e0a13 */
[----:B------:R0:W-:Y:S01]  /*4ae0*/  STL [R1+0x3e0], R13 ;  /* 0x0003e00d01007387 */ /* 0x0001e20000100800 */
[----:B------:R-:W-:-:S04]  /*4af0*/  IMAD.HI.U32 R17, R7, R10, RZ ;  /* 0x0000000a07117227 */ /* 0x000fc800078e00ff */
[----:B------:R-:W-:Y:S01]  /*4b00*/  @!P6 IMAD.IADD R6, R6, 0x1, -R11 ;  /* 0x000000010606e824 */ /* 0x000fe200078e0a0b */
[C---:B------:R-:W-:Y:S01]  /*4b10*/  ISETP.GT.U32.AND P6, PT, R11.reuse, R4, PT ;  /* 0x000000040b00720c */ /* 0x040fe20003fc4070 */
[C---:B------:R-:W-:Y:S02]  /*4b20*/  IMAD R2, R11.reuse, R19, R18 ;  /* 0x000000130b027224 */ /* 0x040fe400078e0212 */
[----:B------:R-:W-:Y:S02]  /*4b30*/  IMAD.MOV R17, RZ, RZ, -R17 ;  /* 0x000000ffff117224 */ /* 0x000fe400078e0a11 */
[----:B0-----:R-:W-:Y:S02]  /*4b40*/  VIADD R13, R28, 0x1bc ;  /* 0x000001bc1c0d7836 */ /* 0x001fe40000000000 */
[----:B------:R-:W-:Y:S02]  /*4b50*/  IMAD.MOV.U32 R20, RZ, RZ, R15 ;  /* 0x000000ffff147224 */ /* 0x000fe400078e000f */
[----:B------:R-:W-:Y:S01]  /*4b60*/  @!P3 IMAD.MOV R14, RZ, RZ, -R14 ;  /* 0x000000ffff0eb224 */ /* 0x000fe200078e0a0e */
[C---:B------:R-:W-:Y:S01]  /*4b70*/  ISETP.GT.U32.AND P3, PT, R11.reuse, R2, PT ;  /* 0x000000020b00720c */ /* 0x040fe20003f64070 */
[----:B------:R-:W-:-:S02]  /*4b80*/  IMAD R10, R11, R17, R10 ;  /* 0x000000110b0a7224 */ /* 0x000fc400078e020a */
[--C-:B------:R-:W-:Y:S01]  /*4b90*/  @!P2 IMAD.IADD R5, R5, 0x1, -R11.reuse ;  /* 0x000000010505a824 */ /* 0x100fe200078e0a0b */
[----:B------:R-:W-:Y:S01]  /*4ba0*/  ISETP.GE.AND P2, PT, R16, RZ, PT ;  /* 0x000000ff1000720c */ /* 0x000fe20003f46270 */
[----:B------:R-:W-:Y:S01]  /*4bb0*/  @!P0 IMAD.MOV R20, RZ, RZ, -R20 ;  /* 0x000000ffff148224 */ /* 0x000fe200078e0a14 */
[----:B------:R-:W-:Y:S01]  /*4bc0*/  IABS R16, R13 ;  /* 0x0000000d00107213 */ /* 0x000fe20000000000 */
[----:B------:R-:W-:Y:S01]  /*4bd0*/  @!P6 IMAD.IADD R4, R4, 0x1, -R11 ;  /* 0x000000010404e824 */ /* 0x000fe200078e0a0b */
[C---:B------:R-:W-:Y:S01]  /*4be0*/  ISETP.GT.U32.AND P0, PT, R11.reuse, R6, PT ;  /* 0x000000060b00720c */ /* 0x040fe20003f04070 */
[----:B------:R0:W-:Y:S01]  /*4bf0*/  STL [R1+0x3e8], R14 ;  /* 0x0003e80e01007387 */ /* 0x0001e20000100800 */
[----:B------:R-:W-:-:S03]  /*4c00*/  ISETP.GT.U32.AND P6, PT, R11, R10, PT ;  /* 0x0000000a0b00720c */ /* 0x000fc60003fc4070 */
[----:B------:R-:W-:Y:S01]  /*4c10*/  @!P3 IMAD.IADD R2, R2, 0x1, -R11 ;  /* 0x000000010202b824 */ /* 0x000fe200078e0a0b */
[----:B------:R-:W-:Y:S01]  /*4c20*/  STL [R1+0x3ec], R20 ;  /* 0x0003ec1401007387 */ /* 0x000fe20000100800 */
[----:B0-----:R-:W-:Y:S02]  /*4c30*/  IMAD.MOV.U32 R14, RZ, RZ, R9 ;  /* 0x000000ffff0e7224 */ /* 0x001fe400078e0009 */
[----:B------:R-:W-:Y:S02]  /*4c40*/  IMAD.MOV.U32 R9, RZ, RZ, R5 ;  /* 0x000000ffff097224 */ /* 0x000fe400078e0005 */
[----:B------:R-:W-:-:S04]  /*4c50*/  IMAD.HI.U32 R5, R7, R16, RZ ;  /* 0x0000001007057227 */ /* 0x000fc800078e00ff */
[----:B------:R-:W-:Y:S01]  /*4c60*/  @!P1 IMAD.MOV R9, RZ, RZ, -R9 ;  /* 0x000000ffff099224 */ /* 0x000fe200078e0a09 */
[----:B------:R-:W-:Y:S01]  /*4c70*/  ISETP.GE.AND P1, PT, R8, RZ, PT ;  /* 0x000000ff0800720c */ /* 0x000fe20003f26270 */
[----:B------:R-:W-:Y:S02]  /*4c80*/  VIADD R8, R28, 0x1bb ;  /* 0x000001bb1c087836 */ /* 0x000fe40000000000 */
[----:B------:R-:W-:Y:S02]  /*4c90*/  IMAD.MOV R5, RZ, RZ, -R5 ;  /* 0x000000ffff057224 */ /* 0x000fe400078e0a05 */
[--C-:B------:R-:W-:Y:S01]  /*4ca0*/  @!P0 IMAD.IADD R6, R6, 0x1, -R11.reuse ;  /* 0x0000000106068824 */ /* 0x100fe200078e0a0b */
[----:B------:R-:W-:Y:S01]  /*4cb0*/  IABS R18, R8 ;  /* 0x0000000800127213 */ /* 0x000fe20000000000 */
[C---:B------:R-:W-:Y:S01]  /*4cc0*/  IMAD R19, R11.reuse, R5, R16 ;  /* 0x000000050b137224 */ /* 0x040fe200078e0210 */
[----:B------:R-:W-:Y:S01]  /*4cd0*/  ISETP.GE.AND P3, PT, R8, RZ, PT ;  /* 0x000000ff0800720c */ /* 0x000fe20003f66270 */
[----:B------:R-:W-:Y:S01]  /*4ce0*/  @!P6 IMAD.IADD R10, R10, 0x1, -R11 ;  /* 0x000000010a0ae824 */ /* 0x000fe200078e0a0b */
[----:B------:R-:W-:Y:S01]  /*4cf0*/  ISETP.GT.U32.AND P6, PT, R11, R2, PT ;  /* 0x000000020b00720c */ /* 0x000fe20003fc4070 */
[----:B------:R-:W-:Y:S01]  /*4d00*/  @!P5 IMAD.MOV R14, RZ, RZ, -R14 ;  /* 0x000000ffff0ed224 */ /* 0x000fe200078e0a0e */
[----:B------:R-:W-:Y:S01]  /*4d10*/  ISETP.GE.AND P5, PT, R12, RZ, PT ;  /* 0x000000ff0c00720c */ /* 0x000fe20003fa6270 */
[----:B------:R-:W-:Y:S01]  /*4d20*/  IMAD.MOV.U32 R12, RZ, RZ, R4 ;  /* 0x000000ffff0c7224 */ /* 0x000fe200078e0004 */
[----:B------:R-:W-:Y:S01]  /*4d30*/  ISETP.GE.AND P0, PT, R13, RZ, PT ;  /* 0x000000ff0d00720c */ /* 0x000fe20003f06270 */
[----:B------:R-:W-:Y:S01]  /*4d40*/  @!P4 IMAD.MOV R6, RZ, RZ, -R6 ;  /* 0x000000ffff06c224 */ /* 0x000fe200078e0a06 */
[----:B------:R-:W-:Y:S01]  /*4d50*/  ISETP.GT.U32.AND P4, PT, R11, R19, PT ;  /* 0x000000130b00720c */ /* 0x000fe20003f84070 */
[----:B------:R-:W-:Y:S01]  /*4d60*/  IMAD.HI.U32 R4, R7, R18, RZ ;  /* 0x0000001207047227 */ /* 0x000fe200078e00ff */
[----:B------:R-:W-:Y:S03]  /*4d70*/  STL [R1+0x3f8], R14 ;  /* 0x0003f80e01007387 */ /* 0x000fe60000100800 */
[----:B------:R-:W-:Y:S01]  /*4d80*/  @!P2 IMAD.MOV R12, RZ, RZ, -R12 ;  /* 0x000000ffff0ca224 */ /* 0x000fe200078e0a0c */
[----:B------:R0:W-:Y:S01]  /*4d90*/  STL [R1+0x400], R9 ;  /* 0x0004000901007387 */ /* 0x0001e20000100800 */
[----:B------:R-:W-:Y:S01]  /*4da0*/  ISETP.GT.U32.AND P2, PT, R11, R10, PT ;  /* 0x0000000a0b00720c */ /* 0x000fe20003f44070 */
[----:B------:R-:W-:-:S02]  /*4db0*/  IMAD.MOV R4, RZ, RZ, -R4 ;  /* 0x000000ffff047224 */ /* 0x000fc400078e0a04 */
[----:B------:R-:W-:Y:S01]  /*4dc0*/  VIADD R8, R28, 0x1b9 ;  /* 0x000001b91c087836 */ /* 0x000fe20000000000 */
[----:B------:R1:W-:Y:S01]  /*4dd0*/  STL [R1+0x414], R12 ;  /* 0x0004140c01007387 */ /* 0x0003e20000100800 */
[C---:B------:R-:W-:Y:S02]  /*4de0*/  IMAD R18, R11.reuse, R4, R18 ;  /* 0x000000040b127224 */ /* 0x040fe400078e0212 */
[--C-:B------:R-:W-:Y:S01]  /*4df0*/  @!P6 IMAD.IADD R2, R2, 0x1, -R11.reuse ;  /* 0x000000010202e824 */ /* 0x100fe200078e0a0b */
[----:B------:R-:W-:Y:S01]  /*4e00*/  IABS R17, R8 ;  /* 0x0000000800117213 */ /* 0x000fe20000000000 */
[----:B0-----:R-:W-:Y:S01]  /*4e10*/  VIADD R9, R28, 0x1ba ;  /* 0x000001ba1c097836 */ /* 0x001fe20000000000 */
[----:B------:R-:W-:Y:S01]  /*4e20*/  ISETP.GT.U32.AND P6, PT, R11, R18, PT ;  /* 0x000000120b00720c */ /* 0x000fe20003fc4070 */
[--C-:B------:R-:W-:Y:S01]  /*4e30*/  @!P4 IMAD.IADD R19, R19, 0x1, -R11.reuse ;  /* 0x000000011313c824 */ /* 0x100fe200078e0a0b */
[----:B------:R0:W-:Y:S01]  /*4e40*/  STL [R1+0x418], R6 ;  /* 0x0004180601007387 */ /* 0x0001e20000100800 */
[----:B------:R-:W-:Y:S01]  /*4e50*/  @!P2 IMAD.IADD R10, R10, 0x1, -R11 ;  /* 0x000000010a0aa824 */ /* 0x000fe200078e0a0b */
[----:B------:R-:W-:Y:S01]  /*4e60*/  IABS R14, R9 ;  /* 0x00000009000e7213 */ /* 0x000fe20000000000 */
[----:B-1----:R-:W-:Y:S01]  /*4e70*/  IMAD.MOV.U32 R12, RZ, RZ, R2 ;  /* 0x000000ffff0c7224 */ /* 0x002fe200078e0002 */
[----:B------:R-:W-:Y:S01]  /*4e80*/  ISETP.GE.AND P2, PT, R9, RZ, PT ;  /* 0x000000ff0900720c */ /* 0x000fe20003f46270 */
[----:B------:R-:W-:Y:S01]  /*4e90*/  VIADD R5, R28, 0x1b8 ;  /* 0x000001b81c057836 */ /* 0x000fe20000000000 */
[----:B------:R-:W-:Y:S01]  /*4ea0*/  ISETP.GE.AND P4, PT, R8, RZ, PT ;  /* 0x000000ff0800720c */ /* 0x000fe20003f86270 */
[----:B------:R-:W-:-:S03]  /*4eb0*/  IMAD.HI.U32 R4, R7, R14, RZ ;  /* 0x0000000e07047227 */ /* 0x000fc600078e00ff */
[----:B------:R-:W-:Y:S01]  /*4ec0*/  IABS R16, R5 ;  /* 0x0000000500107213 */ /* 0x000fe20000000000 */
[----:B------:R-:W-:Y:S01]  /*4ed0*/  @!P5 IMAD.MOV R12, RZ, RZ, -R12 ;  /* 0x000000ffff0cd224 */ /* 0x000fe200078e0a0c */
[----:B------:R-:W-:Y:S01]  /*4ee0*/  ISETP.GT.U32.AND P5, PT, R11, R19, PT ;  /* 0x000000130b00720c */ /* 0x000fe20003fa4070 */
[----:B0-----:R-:W-:-:S03]  /*4ef0*/  IMAD.HI.U32 R6, R7, R17, RZ ;  /* 0x0000001107067227 */ /* 0x001fc600078e00ff */
[----:B------:R0:W-:Y:S01]  /*4f00*/  STL [R1+0x420], R12 ;  /* 0x0004200c01007387 */ /* 0x0001e20000100800 */
[----:B------:R-:W-:Y:S02]  /*4f10*/  IMAD.MOV R9, RZ, RZ, -R4 ;  /* 0x000000ffff097224 */ /* 0x000fe400078e0a04 */
[----:B------:R-:W-:Y:S02]  /*4f20*/  IMAD.MOV R6, RZ, RZ, -R6 ;  /* 0x000000ffff067224 */ /* 0x000fe400078e0a06 */
[C---:B------:R-:W-:Y:S02]  /*4f30*/  IMAD R14, R11.reuse, R9, R14 ;  /* 0x000000090b0e7224 */ /* 0x040fe400078e020e */
[----:B------:R-:W-:Y:S02]  /*4f40*/  IMAD.MOV.U32 R2, RZ, RZ, R10 ;  /* 0x000000ffff027224 */ /* 0x000fe400078e000a */
[----:B------:R-:W-:Y:S02]  /*4f50*/  IMAD R17, R11, R6, R17 ;  /* 0x000000060b117224 */ /* 0x000fe400078e0211 */
[----:B------:R-:W-:-:S02]  /*4f60*/  @!P6 IMAD.IADD R18, R18, 0x1, -R11 ;  /* 0x000000011212e824 */ /* 0x000fc400078e0a0b */
[----:B------:R-:W-:Y:S01]  /*4f70*/  @!P1 IMAD.MOV R2, RZ, RZ, -R2 ;  /* 0x000000ffff029224 */ /* 0x000fe200078e0a02 */
[----:B------:R-:W-:Y:S01]  /*4f80*/  ISETP.GT.U32.AND P1, PT, R11, R14, PT ;  /* 0x0000000e0b00720c */ /* 0x000fe20003f24070 */
[----:B------:R-:W-:Y:S01]  /*4f90*/  @!P5 IMAD.IADD R19, R19, 0x1, -R11 ;  /* 0x000000011313d824 */ /* 0x000fe200078e0a0b */
[----:B------:R-:W-:Y:S01]  /*4fa0*/  ISETP.GT.U32.AND P6, PT, R11, R18, PT ;  /* 0x000000120b00720c */ /* 0x000fe20003fc4070 */
[----:B------:R-:W-:Y:S01]  /*4fb0*/  IMAD.HI.U32 R4, R7, R16, RZ ;  /* 0x0000001007047227 */ /* 0x000fe200078e00ff */
[----:B------:R-:W-:Y:S01]  /*4fc0*/  ISETP.GT.U32.AND P5, PT, R11, R17, PT ;  /* 0x000000110b00720c */ /* 0x000fe20003fa4070 */
[----:B------:R1:W-:Y:S02]  /*4fd0*/  STL [R1+0x440], R2 ;  /* 0x0004400201007387 */ /* 0x0003e40000100800 */
[----:B------:R-:W-:Y:S02]  /*4fe0*/  IMAD.MOV R4, RZ, RZ, -R4 ;  /* 0x000000ffff047224 */ /* 0x000fe400078e0a04 */
[----:B------:R-:W-:-:S02]  /*4ff0*/  VIADD R9, R28, 0x1b7 ;  /* 0x000001b71c097836 */ /* 0x000fc40000000000 */
[C---:B------:R-:W-:Y:S02]  /*5000*/  IMAD R16, R11.reuse, R4, R16 ;  /* 0x000000040b107224 */ /* 0x040fe400078e0210 */
[--C-:B------:R-:W-:Y:S01]  /*5010*/  @!P1 IMAD.IADD R14, R14, 0x1, -R11.reuse ;  /* 0x000000010e0e9824 */ /* 0x100fe200078e0a0b */
[----:B0-----:R-:W-:Y:S01]  /*5020*/  IABS R12, R9 ;  /* 0x00000009000c7213 */ /* 0x001fe20000000000 */
[--C-:B------:R-:W-:Y:S01]  /*5030*/  @!P6 IMAD.IADD R18, R18, 0x1, -R11.reuse ;  /* 0x000000011212e824 */ /* 0x100fe200078e0a0b */
[----:B------:R-:W-:Y:S01]  /*5040*/  ISETP.GT.U32.AND P6, PT, R11, R16, PT ;  /* 0x000000100b00720c */ /* 0x000fe20003fc4070 */
[----:B------:R-:W-:Y:S01]  /*5050*/  @!P5 IMAD.IADD R17, R17, 0x1, -R11 ;  /* 0x000000011111d824 */ /* 0x000fe200078e0a0b */
[----:B------:R-:W-:Y:S01]  /*5060*/  ISETP.GT.U32.AND P5, PT, R11, R14, PT ;  /* 0x0000000e0b00720c */ /* 0x000fe20003fa4070 */
[----:B------:R-:W-:Y:S01]  /*5070*/  IMAD.HI.U32 R15, R7, R12, RZ ;  /* 0x0000000c070f7227 */ /* 0x000fe200078e00ff */
[----:B------:R-:W-:-:S03]  /*5080*/  ISETP.GE.AND P1, PT, R5, RZ, PT ;  /* 0x000000ff0500720c */ /* 0x000fc60003f26270 */
[C---:B------:R-:W-:Y:S02]  /*5090*/  VIADD R4, R28.reuse, 0x1b6 ;  /* 0x000001b61c047836 */ /* 0x040fe40000000000 */
[----:B------:R-:W-:Y:S02]  /*50a0*/  IMAD.MOV R15, RZ, RZ, -R15 ;  /* 0x000000ffff0f7224 */ /* 0x000fe400078e0a0f */
[----:B------:R-:W-:Y:S01]  /*50b0*/  VIADD R13, R28, 0x1b4 ;  /* 0x000001b41c0d7836 */ /* 0x000fe20000000000 */
[----:B-1----:R-:W-:Y:S01]  /*50c0*/  IABS R2, R4 ;  /* 0x0000000400027213 */ /* 0x002fe20000000000 */
[C---:B------:R-:W-:Y:S02]  /*50d0*/  IMAD R12, R11.reuse, R15, R12 ;  /* 0x0000000f0b0c7224 */ /* 0x040fe400078e020c */
[--C-:B------:R-:W-:Y:S01]  /*50e0*/  @!P6 IMAD.IADD R16, R16, 0x1, -R11.reuse ;  /* 0x000000011010e824 */ /* 0x100fe200078e0a0b */
[C---:B------:R-:W-:Y:S01]  /*50f0*/  ISETP.GT.U32.AND P6, PT, R11.reuse, R17, PT ;  /* 0x000000110b00720c */ /* 0x040fe20003fc4070 */
[----:B------:R-:W-:Y:S01]  /*5100*/  @!P5 IMAD.IADD R14, R14, 0x1, -R11 ;  /* 0x000000010e0ed824 */ /* 0x000fe200078e0a0b */
[----:B------:R-:W-:Y:S01]  /*5110*/  ISETP.GT.U32.AND P5, PT, R11, R12, PT ;  /* 0x0000000c0b00720c */ /* 0x000fe20003fa4070 */
[----:B------:R-:W-:Y:S01]  /*5120*/  IMAD.HI.U32 R5, R7, R2, RZ ;  /* 0x0000000207057227 */ /* 0x000fe200078e00ff */
[----:B------:R-:W-:-:S03]  /*5130*/  IABS R6, R13 ;  /* 0x0000000d00067213 */ /* 0x000fc60000000000 */
[----:B------:R-:W-:Y:S02]  /*5140*/  IMAD.MOV.U32 R20, RZ, RZ, R18 ;  /* 0x000000ffff147224 */ /* 0x000fe400078e0012 */
[----:B------:R-:W-:Y:S02]  /*5150*/  IMAD.MOV R5, RZ, RZ, -R5 ;  /* 0x000000ffff057224 */ /* 0x000fe400078e0a05 */
[----:B------:R-:W-:Y:S02]  /*5160*/  VIADD R10, R28, 0x1b5 ;  /* 0x000001b51c0a7836 */ /* 0x000fe40000000000 */
[----:B------:R-:W-:Y:S02]  /*5170*/  IMAD.MOV.U32 R21, RZ, RZ, R19 ;  /* 0x000000ffff157224 */ /* 0x000fe400078e0013 */
[----:B------:R-:W-:Y:S01]  /*5180*/  @!P3 IMAD.MOV R20, RZ, RZ, -R20 ;  /* 0x000000ffff14b224 */ /* 0x000fe200078e0a14 */
[----:B------:R-:W-:Y:S01]  /*5190*/  ISETP.GE.AND P3, PT, R9, RZ, PT ;  /* 0x000000ff0900720c */ /* 0x000fe20003f66270 */
[----:B------:R-:W-:Y:S01]  /*51a0*/  IMAD R2, R11, R5, R2 ;  /* 0x000000050b027224 */ /* 0x000fe200078e0202 */
[----:B------:R-:W-:Y:S01]  /*51b0*/  IABS R8, R10 ;  /* 0x0000000a00087213 */ /* 0x000fe20000000000 */
[----:B------:R-:W-:-:S04]  /*51c0*/  IMAD.HI.U32 R9, R7, R6, RZ ;  /* 0x0000000607097227 */ /* 0x000fc800078e00ff */
[----:B------:R-:W-:Y:S01]  /*51d0*/  @!P0 IMAD.MOV R21, RZ, RZ, -R21 ;  /* 0x000000ffff158224 */ /* 0x000fe200078e0a15 */
[----:B------:R-:W-:Y:S01]  /*51e0*/  ISETP.GT.U32.AND P0, PT, R11, R16, PT ;  /* 0x000000100b00720c */ /* 0x000fe20003f04070 */
[----:B------:R-:W-:Y:S02]  /*51f0*/  IMAD.MOV R9, RZ, RZ, -R9 ;  /* 0x000000ffff097224 */ /* 0x000fe400078e0a09 */
[--C-:B------:R-:W-:Y:S01]  /*5200*/  @!P6 IMAD.IADD R17, R17, 0x1, -R11.reuse ;  /* 0x000000011111e824 */ /* 0x100fe200078e0a0b */
[----:B------:R-:W-:Y:S01]  /*5210*/  ISETP.GT.U32.AND P6, PT, R11, R2, PT ;  /* 0x000000020b00720c */ /* 0x000fe20003fc4070 */
[----:B------:R-:W-:Y:S01]  /*5220*/  @!P5 IMAD.IADD R12, R12, 0x1, -R11 ;  /* 0x000000010c0cd824 */ /* 0x000fe200078e0a0b */
[----:B------:R-:W-:Y:S01]  /*5230*/  STL [R1+0x444], R21 ;  /* 0x0004441501007387 */ /* 0x000fe20000100800 */
[----:B------:R-:W-:Y:S02]  /*5240*/  IMAD.MOV.U32 R18, RZ, RZ, R14 ;  /* 0x000000ffff127224 */ /* 0x000fe400078e000e */
[----:B------:R-:W-:Y:S01]  /*5250*/  IMAD.HI.U32 R15, R7, R8, RZ ;  /* 0x00000008070f7227 */ /* 0x000fe200078e00ff */
[----:B------:R-:W-:Y:S03]  /*5260*/  STL [R1+0x454], R20 ;  /* 0x0004541401007387 */ /* 0x000fe60000100800 */
[----:B------:R-:W-:-:S02]  /*5270*/  IMAD R6, R11, R9, R6 ;  /* 0x000000090b067224 */ /* 0x000fc400078e0206 */
[----:B------:R-:W-:Y:S01]  /*5280*/  @!P2 IMAD.MOV R18, RZ, RZ, -R18 ;  /* 0x000000ffff12a224 */ /* 0x000fe200078e0a12 */
[C---:B------:R-:W-:Y:S01]  /*5290*/  ISETP.GT.U32.AND P2, PT, R11.reuse, R12, PT ;  /* 0x0000000c0b00720c */ /* 0x040fe20003f44070 */
[----:B------:R-:W-:Y:S02]  /*52a0*/  IMAD.MOV R15, RZ, RZ, -R15 ;  /* 0x000000ffff0f7224 */ /* 0x000fe400078e0a0f */
[----:B------:R-:W-:Y:S01]  /*52b0*/  @!P4 IMAD.MOV R17, RZ, RZ, -R17 ;  /* 0x000000ffff11c224 */ /* 0x000fe200078e0a11 */
[C---:B------:R-:W-:Y:S01]  /*52c0*/  ISETP.GT.U32.AND P4, PT, R11.reuse, R6, PT ;  /* 0x000000060b00720c */ /* 0x040fe20003f84070 */
[----:B------:R-:W-:Y:S01]  /*52d0*/  VIADD R5, R28, 0x1b3 ;  /* 0x000001b31c057836 */ /* 0x000fe20000000000 */
[----:B------:R-:W-:Y:S01]  /*52e0*/  STL [R1+0x458], R18 ;  /* 0x0004581201007387 */ /* 0x000fe20000100800 */
[--C-:B------:R-:W-:Y:S01]  /*52f0*/  @!P0 IMAD.IADD R16, R16, 0x1, -R11.reuse ;  /* 0x0000000110108824 */ /* 0x100fe200078e0a0b */
[----:B------:R-:W-:Y:S01]  /*5300*/  ISETP.GE.AND P0, PT, R4, RZ, PT ;  /* 0x000000ff0400720c */ /* 0x000fe20003f06270 */
[C---:B------:R-:W-:Y:S01]  /*5310*/  IMAD R8, R11.reuse, R15, R8 ;  /* 0x0000000f0b087224 */ /* 0x040fe200078e0208 */
[----:B------:R-:W-:Y:S01]  /*5320*/  IABS R4, R5 ;  /* 0x0000000500047213 */ /* 0x000fe20000000000 */
[----:B------:R-:W-:Y:S01]  /*5330*/  VIADD R9, R28, 0x1b2 ;  /* 0x000001b21c097836 */ /* 0x000fe20000000000 */
[----:B------:R-:W-:Y:S01]  /*5340*/  STL [R1+0x460], R17 ;  /* 0x0004601101007387 */ /* 0x000fe20000100800 */
[--C-:B------:R-:W-:Y:S01]  /*5350*/  @!P6 IMAD.IADD R2, R2, 0x1, -R11.reuse ;  /* 0x000000010202e824 */ /* 0x100fe200078e0a0b */
[C---:B------:R-:W-:Y:S01]  /*5360*/  ISETP.GT.U32.AND P5, PT, R11.reuse, R8, PT ;  /* 0x000000080b00720c */ /* 0x040fe20003fa4070 */
[----:B------:R-:W-:Y:S01]  /*5370*/  @!P1 IMAD.MOV R16, RZ, RZ, -R16 ;  /* 0x000000ffff109224 */ /* 0x000fe200078e0a10 */
[----:B------:R-:W-:Y:S01]  /*5380*/  IABS R15, R9 ;  /* 0x00000009000f7213 */ /* 0x000fe20000000000 */
[----:B------:R-:W-:Y:S01]  /*5390*/  @!P2 IMAD.IADD R12, R12, 0x1, -R11 ;  /* 0x000000010c0ca824 */ /* 0x000fe200078e0a0b */
[----:B------:R-:W-:Y:S01]  /*53a0*/  ISETP.GT.U32.AND P6, PT, R11, R2, PT ;  /* 0x000000020b00720c */ /* 0x000fe20003fc4070 */
[----:B------:R-:W-:Y:S01]  /*53b0*/  IMAD.HI.U32 R14, R7, R4, RZ ;  /* 0x00000004070e7227 */ /* 0x000fe200078e00ff */
[----:B------:R0:W-:Y:S01]  /*53c0*/  STL [R1+0x464], R16 ;  /* 0x0004641001007387 */ /* 0x0001e20000100800 */
[----:B------:R-:W-:-:S02]  /*53d0*/  ISETP.GE.AND P1, PT, R10, RZ, PT ;  /* 0x000000ff0a00720c */ /* 0x000fc40003f26270 */
[----:B------:R-:W-:Y:S01]  /*53e0*/  @!P4 IMAD.IADD R6, R6, 0x1, -R11 ;  /* 0x000000010606c824 */ /* 0x000fe200078e0a0b */
[----:B------:R-:W-:Y:S01]  /*53f0*/  ISETP.GE.AND P2, PT, R13, RZ, PT ;  /* 0x000000ff0d00720c */ /* 0x000fe20003f46270 */
[----:B------:R-:W-:Y:S01]  /*5400*/  IMAD.MOV R14, RZ, RZ, -R14 ;  /* 0x000000ffff0e7224 */ /* 0x000fe200078e0a0e */
[----:B------:R-:W-:Y:S01]  /*5410*/  ISETP.GE.AND P4, PT, R5, RZ, PT ;  /* 0x000000ff0500720c */ /* 0x000fe20003f86270 */
[----:B------:R-:W-:Y:S02]  /*5420*/  IMAD.MOV.U32 R10, RZ, RZ, R15 ;  /* 0x000000ffff0a7224 */ /* 0x000fe400078e000f */
[----:B------:R-:W-:Y:S02]  /*5430*/  IMAD R4, R11, R14, R4 ;  /* 0x0000000e0b047224 */ /* 0x000fe400078e0204 */
[----:B0-----:R-:W-:Y:S02]  /*5440*/  IMAD.MOV.U32 R16, RZ, RZ, R12 ;  /* 0x000000ffff107224 */ /* 0x001fe400078e000c */
[----:B------:R-:W-:-:S04]  /*5450*/  IMAD.HI.U32 R13, R7, R10, RZ ;  /* 0x0000000a070d7227 */ /* 0x000fc800078e00ff */
[----:B------:R-:W-:Y:S01]  /*5460*/  @!P3 IMAD.MOV R16, RZ, RZ, -R16 ;  /* 0x000000ffff10b224 */ /* 0x000fe200078e0a10 */
[C---:B------:R-:W-:Y:S01]  /*5470*/  ISETP.GT.U32.AND P3, PT, R11.reuse, R6, PT ;  /* 0x000000060b00720c */ /* 0x040fe20003f64070 */
[--C-:B------:R-:W-:Y:S02]  /*5480*/  @!P5 IMAD.IADD R8, R8, 0x1, -R11.reuse ;  /* 0x000000010808d824 */ /* 0x100fe400078e0a0b */
[----:B------:R-:W-:Y:S01]  /*5490*/  @!P6 IMAD.IADD R2, R2, 0x1, -R11 ;  /* 0x000000010202e824 */ /* 0x000fe200078e0a0b */
[C---:B------:R-:W-:Y:S01]  /*54a0*/  ISETP.GT.U32.AND P6, PT, R11.reuse, R4, PT ;  /* 0x000000040b00720c */ /* 0x040fe20003fc4070 */
[----:B------:R-:W-:Y:S01]  /*54b0*/  IMAD.MOV R13, RZ, RZ, -R13 ;  /* 0x000000ffff0d7224 */ /* 0x000fe200078e0a0d */
[C---:B------:R-:W-:Y:S01]  /*54c0*/  ISETP.GT.U32.AND P5, PT, R11.reuse, R8, PT ;  /* 0x000000080b00720c */ /* 0x040fe20003fa4070 */
[----:B------:R-:W-:Y:S01]  /*54d0*/  IMAD.MOV.U32 R14, RZ, RZ, R2 ;  /* 0x000000ffff0e7224 */ /* 0x000fe200078e0002 */
[----:B------:R-:W-:Y:S01]  /*54e0*/  STL [R1+0x46c], R16 ;  /* 0x00046c1001007387 */ /* 0x000fe20000100800 */
[----:B------:R-:W-:-:S02]  /*54f0*/  IMAD R5, R11, R13, R10 ;  /* 0x0000000d0b057224 */ /* 0x000fc400078e020a */
[----:B------:R-:W-:Y:S02]  /*5500*/  VIADD R15, R28, 0x1b1 ;  /* 0x000001b11c0f7836 */ /* 0x000fe40000000000 */
[--C-:B------:R-:W-:Y:S01]  /*5510*/  @!P3 IMAD.IADD R6, R6, 0x1, -R11.reuse ;  /* 0x000000010606b824 */ /* 0x100fe200078e0a0b */
[----:B------:R-:W-:Y:S01]  /*5520*/  ISETP.GT.U32.AND P3, PT, R11, R5, PT ;  /* 0x000000050b00720c */ /* 0x000fe20003f64070 */
[----:B------:R-:W-:Y:S01]  /*5530*/  @!P0 IMAD.MOV R14, RZ, RZ, -R14 ;  /* 0x000000ffff0e8224 */ /* 0x000fe200078e0a0e */
[----:B------:R-:W-:Y:S01]  /*5540*/  ISETP.GE.AND P0, PT, R15, RZ, PT ;  /* 0x000000ff0f00720c */ /* 0x000fe20003f06270 */
[--C-:B------:R-:W-:Y:S01]  /*5550*/  @!P6 IMAD.IADD R4, R4, 0x1, -R11.reuse ;  /* 0x000000010404e824 */ /* 0x100fe200078e0a0b */
[----:B------:R-:W-:Y:S01]  /*5560*/  IABS R15, R15 ;  /* 0x0000000f000f7213 */ /* 0x000fe20000000000 */
[----:B------:R-:W-:Y:S01]  /*5570*/  @!P5 IMAD.IADD R8, R8, 0x1, -R11 ;  /* 0x000000010808d824 */ /* 0x000fe200078e0a0b */
[----:B------:R-:W-:Y:S01]  /*5580*/  ISETP.GE.AND P5, PT, R9, RZ, PT ;  /* 0x000000ff0900720c */ /* 0x000fe20003fa6270 */
[----:B------:R-:W-:Y:S01]  /*5590*/  IMAD.MOV.U32 R9, RZ, RZ, R6 ;  /* 0x000000ffff097224 */ /* 0x000fe200078e0006 */
[----:B------:R-:W-:Y:S01]  /*55a0*/  ISETP.GT.U32.AND P6, PT, R11, R4, PT ;  /* 0x000000040b00720c */ /* 0x000fe20003fc4070 */
[----:B------:R-:W-:Y:S01]  /*55b0*/  @!P1 IMAD.MOV R8, RZ, RZ, -R8 ;  /* 0x000000ffff089224 */ /* 0x000fe200078e0a08 */
[----:B------:R0:W-:Y:S01]  /*55c0*/  STL [R1+0x474], R14 ;  /* 0x0004740e01007387 */ /* 0x0001e20000100800 */
[----:B------:R-:W-:-:S02]  /*55d0*/  @!P2 IMAD.MOV R9, RZ, RZ, -R9 ;  /* 0x000000ffff09a224 */ /* 0x000fc400078e0a09 */
[--C-:B------:R-:W-:Y:S01]  /*55e0*/  @!P3 IMAD.IADD R5, R5, 0x1, -R11.reuse ;  /* 0x000000010505b824 */ /* 0x100fe200078e0a0b */
[----:B------:R-:W-:Y:S01]  /*55f0*/  STL [R1+0x47c], R8 ;  /* 0x00047c0801007387 */ /* 0x000fe20000100800 */
[C---:B------:R-:W-:Y:S02]  /*5600*/  VIADD R2, R28.reuse, 0x1af ;  /* 0x000001af1c027836 */ /* 0x040fe40000000000 */
[C---:B------:R-:W-:Y:S01]  /*5610*/  VIADD R12, R28.reuse, 0x1b0 ;  /* 0x000001b01c0c7836 */ /* 0x040fe20000000000 */
[----:B------:R1:W-:Y:S01]  /*5620*/  STL [R1+0x484], R9 ;  /* 0x0004840901007387 */ /* 0x0003e20000100800 */
[----:B------:R-:W-:Y:S01]  /*5630*/  ISETP.GT.U32.AND P3, PT, R11, R5, PT ;  /* 0x000000050b00720c */ /* 0x000fe20003f64070 */
[----:B------:R-:W-:Y:S01]  /*5640*/  VIADD R10, R28, 0x1ae ;  /* 0x000001ae1c0a7836 */ /* 0x000fe20000000000 */
[----:B------:R-:W-:Y:S01]  /*5650*/  ISETP.GE.AND P2, PT, R2, RZ, PT ;  /* 0x000000ff0200720c */ /* 0x000fe20003f46270 */
[----:B------:R-:W-:Y:S01]  /*5660*/  @!P6 IMAD.IADD R4, R4, 0x1, -R11 ;  /* 0x000000010404e824 */ /* 0x000fe200078e0a0b */
[----:B------:R-:W-:Y:S01]  /*5670*/  IABS R2, R2 ;  /* 0x0000000200027213 */ /* 0x000fe20000000000 */
[----:B0-----:R-:W-:Y:S01]  /*5680*/  VIADD R14, R28, 0x1ac ;  /* 0x000001ac1c0e7836 */ /* 0x001fe20000000000 */
[----:B------:R-:W-:Y:S01]  /*5690*/  ISETP.GE.AND P1, PT, R12, RZ, PT ;  /* 0x000000ff0c00720c */ /* 0x000fe20003f26270 */
[----:B------:R-:W-:Y:S01]  /*56a0*/  IMAD.MOV.U32 R13, RZ, RZ, R4 ;  /* 0x000000ffff0d7224 */ /* 0x000fe200078e0004 */
[----:B------:R-:W-:Y:S01]  /*56b0*/  IABS R12, R12 ;  /* 0x0000000c000c7213 */ /* 0x000fe20000000000 */
[----:B-1----:R-:W-:Y:S01]  /*56c0*/  IMAD.HI.U32 R9, R7, R15, RZ ;  /* 0x0000000f07097227 */ /* 0x002fe200078e00ff */
[----:B------:R-:W-:-:S02]  /*56d0*/  ISETP.GE.AND P6, PT, R10, RZ, PT ;  /* 0x000000ff0a00720c */ /* 0x000fc40003fc6270 */
[----:B------:R-:W-:Y:S01]  /*56e0*/  IABS R10, R10 ;  /* 0x0000000a000a7213 */ /* 0x000fe20000000000 */
[----:B------:R-:W-:Y:S01]  /*56f0*/  IMAD.MOV R9, RZ, RZ, -R9 ;  /* 0x000000ffff097224 */ /* 0x000fe200078e0a09 */
[----:B------:R-:W-:Y:S01]  /*5700*/  IABS R17, R14 ;  /* 0x0000000e00117213 */ /* 0x000fe20000000000 */
[----:B------:R-:W-:-:S04]  /*5710*/  IMAD.HI.U32 R6, R7, R2, RZ ;  /* 0x0000000207067227 */ /* 0x000fc800078e00ff */
[----:B------:R-:W-:Y:S02]  /*5720*/  IMAD R15, R11, R9, R15 ;  /* 0x000000090b0f7224 */ /* 0x000fe400078e020f */
[----:B------:R-:W-:-:S04]  /*5730*/  IMAD.HI.U32 R8, R7, R12, RZ ;  /* 0x0000000c07087227 */ /* 0x000fc800078e00ff */
[----:B------:R-:W-:Y:S02]  /*5740*/  IMAD.MOV R6, RZ, RZ, -R6 ;  /* 0x000000ffff067224 */ /* 0x000fe400078e0a06 */
[----:B------:R-:W-:Y:S01]  /*5750*/  @!P4 IMAD.MOV R13, RZ, RZ, -R13 ;  /* 0x000000ffff0dc224 */ /* 0x000fe200078e0a0d */
[----:B------:R-:W-:Y:S01]  /*5760*/  ISETP.GT.U32.AND P4, PT, R11, R15, PT ;  /* 0x0000000f0b00720c */ /* 0x000fe20003f84070 */
[----:B------:R-:W-:Y:S02]  /*5770*/  @!P3 IMAD.IADD R5, R5, 0x1, -R11 ;  /* 0x000000010505b824 */ /* 0x000fe400078e0a0b */
[----:B------:R-:W-:Y:S01]  /*5780*/  IMAD.MOV R8, RZ, RZ, -R8 ;  /* 0x000000ffff087224 */ /* 0x000fe200078e0a08 */
[----:B------:R0:W-:Y:S01]  /*5790*/  STL [R1+0x498], R13 ;  /* 0x0004980d01007387 */ /* 0x0001e20000100800 */
[----:B------:R-:W-:Y:S02]  /*57a0*/  IMAD R2, R11, R6, R2 ;  /* 0x000000060b027224 */ /* 0x000fe400078e0202 */
[----:B------:R-:W-:-:S02]  /*57b0*/  IMAD.MOV.U32 R9, RZ, RZ, R5 ;  /* 0x000000ffff097224 */ /* 0x000fc400078e0005 */
[C---:B------:R-:W-:Y:S02]  /*57c0*/  IMAD R12, R11.reuse, R8, R12 ;  /* 0x000000080b0c7224 */ /* 0x040fe400078e020c */
[----:B------:R-:W-:Y:S01]  /*57d0*/  @!P5 IMAD.MOV R9, RZ, RZ, -R9 ;  /* 0x000000ffff09d224 */ /* 0x000fe200078e0a09 */
[----:B------:R-:W-:Y:S01]  /*57e0*/  ISETP.GT.U32.AND P5, PT, R11, R2, PT ;  /* 0x000000020b00720c */ /* 0x000fe20003fa4070 */
[----:B------:R-:W-:Y:S01]  /*57f0*/  @!P4 IMAD.IADD R15, R15, 0x1, -R11 ;  /* 0x000000010f0fc824 */ /* 0x000fe200078e0a0b */
[----:B------:R-:W-:Y:S01]  /*5800*/  ISETP.GT.U32.AND P3, PT, R11, R12, PT ;  /* 0x0000000c0b00720c */ /* 0x000fe20003f64070 */
[----:B------:R-:W-:Y:S01]  /*5810*/  IMAD.HI.U32 R4, R7, R10, RZ ;  /* 0x0000000a07047227 */ /* 0x000fe200078e00ff */
[----:B------:R1:W-:Y:S02]  /*5820*/  STL [R1+0x4a0], R9 ;  /* 0x0004a00901007387 */ /* 0x0003e40000100800 */
[----:B------:R-:W-:Y:S01]  /*5830*/  ISETP.GT.U32.AND P4, PT, R11, R15, PT ;  /* 0x0000000f0b00720c */ /* 0x000fe20003f84070 */
[----:B------:R-:W-:-:S02]  /*5840*/  IMAD.MOV R4, RZ, RZ, -R4 ;  /* 0x000000ffff047224 */ /* 0x000fc400078e0a04 */
[----:B------:R-:W-:Y:S02]  /*5850*/  VIADD R19, R28, 0x1ad ;  /* 0x000001ad1c137836 */ /* 0x000fe40000000000 */
[----:B------:R-:W-:Y:S02]  /*5860*/  IMAD R10, R11, R4, R10 ;  /* 0x000000040b0a7224 */ /* 0x000fe400078e020a */
[--C-:B------:R-:W-:Y:S01]  /*5870*/  @!P5 IMAD.IADD R2, R2, 0x1, -R11.reuse ;  /* 0x000000010202d824 */ /* 0x100fe200078e0a0b */
[----:B------:R-:W-:Y:S01]  /*5880*/  IABS R4, R19 ;  /* 0x0000001300047213 */ /* 0x000fe20000000000 */
[----:B------:R-:W-:Y:S02]  /*5890*/  @!P3 IMAD.IADD R12, R12, 0x1, -R11 ;  /* 0x000000010c0cb824 */ /* 0x000fe400078e0a0b */
[----:B------:R-:W-:Y:S01]  /*58a0*/  IMAD.HI.U32 R6, R7, R17, RZ ;  /* 0x0000001107067227 */ /* 0x000fe200078e00ff */
[C---:B------:R-:W-:Y:S02]  /*58b0*/  ISETP.GT.U32.AND P5, PT, R11.reuse, R2, PT ;  /* 0x000000020b00720c */ /* 0x040fe40003fa4070 */
[----:B------:R-:W-:Y:S01]  /*58c0*/  ISETP.GT.U32.AND P3, PT, R11, R12, PT ;  /* 0x0000000c0b00720c */ /* 0x000fe20003f64070 */
[----:B0-----:R-:W-:-:S04]  /*58d0*/  IMAD.HI.U32 R13, R7, R4, RZ ;  /* 0x00000004070d7227 */ /* 0x001fc800078e00ff */
[----:B------:R-:W-:Y:S02]  /*58e0*/  IMAD.MOV R6, RZ, RZ, -R6 ;  /* 0x000000ffff067224 */ /* 0x000fe400078e0a06 */
[----:B------:R-:W-:Y:S01]  /*58f0*/  @!P4 IMAD.IADD R15, R15, 0x1, -R11 ;  /* 0x000000010f0fc824 */ /* 0x000fe200078e0a0b */
[C---:B------:R-:W-:Y:S01]  /*5900*/  ISETP.GT.U32.AND P4, PT, R11.reuse, R10, PT ;  /* 0x0000000a0b00720c */ /* 0x040fe20003f84070 */
[----:B------:R-:W-:Y:S02]  /*5910*/  IMAD.MOV R13, RZ, RZ, -R13 ;  /* 0x000000ffff0d7224 */ /* 0x000fe400078e0a0d */
[C---:B------:R-:W-:Y:S02]  /*5920*/  IMAD R17, R11.reuse, R6, R17 ;  /* 0x000000060b117224 */ /* 0x040fe400078e0211 */
[C---:B------:R-:W-:Y:S02]  /*5930*/  IMAD R4, R11.reuse, R13, R4 ;  /* 0x0000000d0b047224 */ /* 0x040fe400078e0204 */
[--C-:B------:R-:W-:Y:S01]  /*5940*/  @!P5 IMAD.IADD R2, R2, 0x1, -R11.reuse ;  /* 0x000000010202d824 */ /* 0x100fe200078e0a0b */
[C---:B------:R-:W-:Y:S01]  /*5950*/  ISETP.GT.U32.AND P5, PT, R11.reuse, R17, PT ;  /* 0x000000110b00720c */ /* 0x040fe20003fa4070 */
[----:B------:R-:W-:Y:S01]  /*5960*/  @!P3 IMAD.IADD R12, R12, 0x1, -R11 ;  /* 0x000000010c0cb824 */ /* 0x000fe200078e0a0b */
[----:B------:R-:W-:Y:S01]  /*5970*/  ISETP.GT.U32.AND P3, PT, R11, R4, PT ;  /* 0x000000040b00720c */ /* 0x000fe20003f64070 */
[----:B-1----:R-:W-:-:S02]  /*5980*/  VIADD R9, R28, 0x1ab ;  /* 0x000001ab1c097836 */ /* 0x002fc40000000000 */
[----:B------:R-:W-:Y:S02]  /*5990*/  IMAD.MOV.U32 R20, RZ, RZ, R15 ;  /* 0x000000ffff147224 */ /* 0x000fe400078e000f */
[--C-:B------:R-:W-:Y:S01]  /*59a0*/  @!P4 IMAD.IADD R10, R10, 0x1, -R11.reuse ;  /* 0x000000010a0ac824 */ /* 0x100fe200078e0a0b */
[----:B------:R-:W-:Y:S01]  /*59b0*/  IABS R8, R9 ;  /* 0x0000000900087213 */ /* 0x000fe20000000000 */
[C---:B------:R-:W-:Y:S01]  /*59c0*/  VIADD R5, R28.reuse, 0x1aa ;  /* 0x000001aa1c057836 */ /* 0x040fe20000000000 */
[----:B------:R-:W-:Y:S01]  /*59d0*/  ISETP.GE.AND P4, PT, R19, RZ, PT ;  /* 0x000000ff1300720c */ /* 0x000fe20003f86270 */
[----:B------:R-:W-:Y:S02]  /*59e0*/  VIADD R6, R28, 0x1a9 ;  /* 0x000001a91c067836 */ /* 0x000fe40000000000 */
[----:B------:R-:W-:Y:S01]  /*59f0*/  @!P0 IMAD.MOV R20, RZ, RZ, -R20 ;  /* 0x000000ffff148224 */ /* 0x000fe200078e0a14 */
[----:B------:R-:W-:Y:S01]  /*5a00*/  ISETP.GT.U32.AND P0, PT, R11, R10, PT ;  /* 0x0000000a0b00720c */ /* 0x000fe20003f04070 */
[--C-:B------:R-:W-:Y:S01]  /*5a10*/  @!P5 IMAD.IADD R17, R17, 0x1, -R11.reuse ;  /* 0x000000011111d824 */ /* 0x100fe200078e0a0b */
[----:B------:R-:W-:Y:S01]  /*5a20*/  IABS R16, R5 ;  /* 0x0000000500107213 */ /* 0x000fe20000000000 */
[----:B------:R-:W-:Y:S01]  /*5a30*/  IMAD.HI.U32 R18, R7, R8, RZ ;  /* 0x0000000807127227 */ /* 0x000fe200078e00ff */
[----:B------:R-:W-:Y:S01]  /*5a40*/  IABS R15, R6 ;  /* 0x00000006000f7213 */ /* 0x000fe20000000000 */
[----:B------:R0:W-:Y:S01]  /*5a50*/  STL [R1+0x4a8], R20 ;  /* 0x0004a81401007387 */ /* 0x0001e20000100800 */
[----:B------:R-:W-:Y:S01]  /*5a60*/  ISETP.GT.U32.AND P5, PT, R11, R17, PT ;  /* 0x000000110b00720c */ /* 0x000fe20003fa4070 */
[----:B------:R-:W-:Y:S01]  /*5a70*/  @!P3 IMAD.IADD R4, R4, 0x1, -R11 ;  /* 0x000000010404b824 */ /* 0x000fe200078e0a0b */
[----:B------:R-:W-:Y:S01]  /*5a80*/  ISETP.GE.AND P3, PT, R14, RZ, PT ;  /* 0x000000ff0e00720c */ /* 0x000fe20003f66270 */
[----:B------:R-:W-:-:S04]  /*5a90*/  IMAD.HI.U32 R13, R7, R16, RZ ;  /* 0x00000010070d7227 */ /* 0x000fc800078e00ff */
[----:B------:R-:W-:Y:S02]  /*5aa0*/  IMAD.MOV R18, RZ, RZ, -R18 ;  /* 0x000000ffff127224 */ /* 0x000fe400078e0a12 */
[----:B0-----:R-:W-:Y:S02]  /*5ab0*/  IMAD.MOV.U32 R20, RZ, RZ, R12 ;  /* 0x000000ffff147224 */ /* 0x001fe400078e000c */
[----:B------:R-:W-:-:S04]  /*5ac0*/  IMAD.HI.U32 R12, R7, R15, RZ ;  /* 0x0000000f070c7227 */ /* 0x000fc800078e00ff */
[----:B------:R-:W-:Y:S01]  /*5ad0*/  @!P1 IMAD.MOV R20, RZ, RZ, -R20 ;  /* 0x000000ffff149224 */ /* 0x000fe200078e0a14 */
[C---:B------:R-:W-:Y:S01]  /*5ae0*/  ISETP.GT.U32.AND P1, PT, R11.reuse, R4, PT ;  /* 0x000000040b00720c */ /* 0x040fe20003f24070 */
[----:B------:R-:W-:Y:S02]  /*5af0*/  IMAD.MOV R13, RZ, RZ, -R13 ;  /* 0x000000ffff0d7224 */ /* 0x000fe400078e0a0d */
[C---:B------:R-:W-:Y:S01]  /*5b00*/  IMAD R8, R11.reuse, R18, R8 ;  /* 0x000000120b087224 */ /* 0x040fe200078e0208 */
[----:B------:R-:W-:Y:S01]  /*5b10*/  STL [R1+0x4b4], R20 ;  /* 0x0004b41401007387 */ /* 0x000fe20000100800 */
[----:B------:R-:W-:Y:S02]  /*5b20*/  @!P0 IMAD.IADD R10, R10, 0x1, -R11 ;  /* 0x000000010a0a8824 */ /* 0x000fe400078e0a0b */
[----:B------:R-:W-:Y:S01]  /*5b30*/  IMAD.MOV R12, RZ, RZ, -R12 ;  /* 0x000000ffff0c7224 */ /* 0x000fe200078e0a0c */
[C---:B------:R-:W-:Y:S01]  /*5b40*/  ISETP.GT.U32.AND P0, PT, R11.reuse, R8, PT ;  /* 0x000000080b00720c */ /* 0x040fe20003f04070 */
[----:B------:R-:W-:-:S02]  /*5b50*/  IMAD R16, R11, R13, R16 ;  /* 0x0000000d0b107224 */ /* 0x000fc400078e0210 */
[----:B------:R-:W-:Y:S02]  /*5b60*/  IMAD.MOV.U32 R13, RZ, RZ, R10 ;  /* 0x000000ffff0d7224 */ /* 0x000fe400078e000a */
[----:B------:R-:W-:Y:S02]  /*5b70*/  IMAD R15, R11, R12, R15 ;  /* 0x0000000c0b0f7224 */ /* 0x000fe400078e020f */
[----:B------:R-:W-:Y:S01]  /*5b80*/  @!P2 IMAD.MOV R2, RZ, RZ, -R2 ;  /* 0x000000ffff02a224 */ /* 0x000fe200078e0a02 */
[----:B------:R-:W-:Y:S01]  /*5b90*/  ISETP.GE.AND P2, PT, R9, RZ, PT ;  /* 0x000000ff0900720c */ /* 0x000fe20003f46270 */
[----:B------:R-:W-:Y:S01]  /*5ba0*/  @!P6 IMAD.MOV R13, RZ, RZ, -R13 ;  /* 0x000000ffff0de224 */ /* 0x000fe200078e0a0d */
[----:B------:R-:W-:Y:S01]  /*5bb0*/  ISETP.GT.U32.AND P6, PT, R11, R16, PT ;  /* 0x000000100b00720c */ /* 0x000fe20003fc4070 */
[--C-:B------:R-:W-:Y:S01]  /*5bc0*/  @!P5 IMAD.IADD R17, R17, 0x1, -R11.reuse ;  /* 0x000000011111d824 */ /* 0x100fe200078e0a0b */
[----:B------:R-:W-:Y:S01]  /*5bd0*/  ISETP.GT.U32.AND P5, PT, R11, R15, PT ;  /* 0x0000000f0b00720c */ /* 0x000fe20003fa4070 */
[----:B------:R-:W-:Y:S01]  /*5be0*/  @!P1 IMAD.IADD R4, R4, 0x1, -R11 ;  /* 0x0000000104049824 */ /* 0x000fe200078e0a0b */
[----:B------:R0:W-:Y:S01]  /*5bf0*/  STL [R1+0x4bc], R2 ;  /* 0x0004bc0201007387 */ /* 0x0001e20000100800 */
[----:B------:R-:W-:Y:S01]  /*5c00*/  ISETP.GE.AND P1, PT, R5, RZ, PT ;  /* 0x000000ff0500720c */ /* 0x000fe20003f26270 */
[----:B------:R-:W-:-:S02]  /*5c10*/  VIADD R5, R28, 0x1a7 ;  /* 0x000001a71c057836 */ /* 0x000fc40000000000 */
[--C-:B------:R-:W-:Y:S01]  /*5c20*/  @!P0 IMAD.IADD R8, R8, 0x1, -R11.reuse ;  /* 0x0000000108088824 */ /* 0x100fe200078e0a0b */
[----:B------:R-:W-:Y:S01]  /*5c30*/  ISETP.GE.AND P0, PT, R6, RZ, PT ;  /* 0x000000ff0600720c */ /* 0x000fe20003f06270 */
[----:B------:R-:W-:Y:S01]  /*5c40*/  IMAD.MOV.U32 R12, RZ, RZ, R4 ;  /* 0x000000ffff0c7224 */ /* 0x000fe200078e0004 */
[----:B------:R-:W-:Y:S01]  /*5c50*/  IABS R6, R5 ;  /* 0x0000000500067213 */ /* 0x000fe20000000000 */
[C---:B------:R-:W-:Y:S01]  /*5c60*/  VIADD R14, R28.reuse, 0x1a6 ;  /* 0x000001a61c0e7836 */ /* 0x040fe20000000000 */
[----:B------:R1:W-:Y:S01]  /*5c70*/  STL [R1+0x4c4], R13 ;  /* 0x0004c40d01007387 */ /* 0x0003e20000100800 */
[----:B0-----:R-:W-:Y:S02]  /*5c80*/  VIADD R2, R28, 0x1a8 ;  /* 0x000001a81c027836 */ /* 0x001fe40000000000 */
[--C-:B------:R-:W-:Y:S01]  /*5c90*/  @!P6 IMAD.IADD R16, R16, 0x1, -R11.reuse ;  /* 0x000000011010e824 */ /* 0x100fe200078e0a0b */
[----:B------:R-:W-:Y:S01]  /*5ca0*/  ISETP.GT.U32.AND P6, PT, R11, R8, PT ;  /* 0x000000080b00720c */ /* 0x000fe20003fc4070 */
[----:B------:R-:W-:Y:S01]  /*5cb0*/  @!P5 IMAD.IADD R15, R15, 0x1, -R11 ;  /* 0x000000010f0fd824 */ /* 0x000fe200078e0a0b */
[----:B------:R-:W-:Y:S01]  /*5cc0*/  IABS R10, R2 ;  /* 0x00000002000a7213 */ /* 0x000fe20000000000 */
[----:B------:R-:W-:Y:S01]  /*5cd0*/  IMAD.MOV.U32 R4, RZ, RZ, R6 ;  /* 0x000000ffff047224 */ /* 0x000fe200078e0006 */
[C---:B------:R-:W-:Y:S01]  /*5ce0*/  ISETP.GT.U32.AND P5, PT, R11.reuse, R16, PT ;  /* 0x000000100b00720c */ /* 0x040fe20003fa4070 */
[----:B------:R-:W-:Y:S01]  /*5cf0*/  @!P4 IMAD.MOV R12, RZ, RZ, -R12 ;  /* 0x000000ffff0cc224 */ /* 0x000fe200078e0a0c */
[----:B------:R-:W-:Y:S01]  /*5d00*/  ISETP.GT.U32.AND P4, PT, R11, R15, PT ;  /* 0x0000000f0b00720c */ /* 0x000fe20003f84070 */
[----:B------:R-:W-:Y:S01]  /*5d10*/  IMAD.HI.U32 R9, R7, R10, RZ ;  /* 0x0000000a07097227 */ /* 0x000fe200078e00ff */
[----:B-1----:R-:W-:-:S02]  /*5d20*/  IABS R13, R14 ;  /* 0x0000000e000d7213 */ /* 0x002fc40000000000 */
[----:B------:R0:W-:Y:S01]  /*5d30*/  STL [R1+0x4d0], R12 ;  /* 0x0004d00c01007387 */ /* 0x0001e20000100800 */
[----:B------:R-:W-:Y:S02]  /*5d40*/  IMAD.MOV R9, RZ, RZ, -R9 ;  /* 0x000000ffff097224 */ /* 0x000fe400078e0a09 */
[----:B------:R-:W-:-:S04]  /*5d50*/  IMAD.HI.U32 R6, R7, R4, RZ ;  /* 0x0000000407067227 */ /* 0x000fc800078e00ff */
[C---:B------:R-:W-:Y:S02]  /*5d60*/  IMAD R10, R11.reuse, R9, R10 ;  /* 0x000000090b0a7224 */ /* 0x040fe400078e020a */
[----:B------:R-:W-:Y:S02]  /*5d70*/  IMAD.MOV R6, RZ, RZ, -R6 ;  /* 0x000000ffff067224 */ /* 0x000fe400078e0a06 */
[--C-:B------:R-:W-:Y:S01]  /*5d80*/  @!P6 IMAD.IADD R8, R8, 0x1, -R11.reuse ;  /* 0x000000010808e824 */ /* 0x100fe200078e0a0b */
[C---:B------:R-:W-:Y:S01]  /*5d90*/  ISETP.GT.U32.AND P6, PT, R11.reuse, R10, PT ;  /* 0x0000000a0b00720c */ /* 0x040fe20003fc4070 */
[----:B------:R-:W-:Y:S02]  /*5da0*/  IMAD R4, R11, R6, R4 ;  /* 0x000000060b047224 */ /* 0x000fe400078e0204 */
[----:B------:R-:W-:Y:S02]  /*5db0*/  @!P4 IMAD.IADD R15, R15, 0x1, -R11 ;  /* 0x000000010f0fc824 */ /* 0x000fe400078e0a0b */
[----:B0-----:R-:W-:Y:S01]  /*5dc0*/  VIADD R12, R28, 0x1a5 ;  /* 0x000001a51c0c7836 */ /* 0x001fe20000000000 */
[----:B------:R-:W-:Y:S01]  /*5dd0*/  ISETP.GT.U32.AND P4, PT, R11, R4, PT ;  /* 0x000000040b00720c */ /* 0x000fe20003f84070 */
[----:B------:R-:W-:-:S03]  /*5de0*/  IMAD.HI.U32 R6, R7, R13, RZ ;  /* 0x0000000d07067227 */ /* 0x000fc600078e00ff */
[----:B------:R-:W-:Y:S01]  /*5df0*/  IABS R19, R12 ;  /* 0x0000000c00137213 */ /* 0x000fe20000000000 */
[--C-:B------:R-:W-:Y:S01]  /*5e00*/  @!P5 IMAD.IADD R16, R16, 0x1, -R11.reuse ;  /* 0x000000011010d824 */ /* 0x100fe200078e0a0b */
[----:B------:R-:W-:Y:S01]  /*5e10*/  ISETP.GE.AND P5, PT, R2, RZ, PT ;  /* 0x000000ff0200720c */ /* 0x000fe20003fa6270 */
[----:B------:R-:W-:Y:S01]  /*5e20*/  @!P6 IMAD.IADD R10, R10, 0x1, -R11 ;  /* 0x000000010a0ae824 */ /* 0x000fe200078e0a0b */
[----:B------:R-:W-:Y:S01]  /*5e30*/  ISETP.GE.AND P6, PT, R5, RZ, PT ;  /* 0x000000ff0500720c */ /* 0x000fe20003fc6270 */
[----:B------:R-:W-:-:S04]  /*5e40*/  IMAD.HI.U32 R9, R7, R19, RZ ;  /* 0x0000001307097227 */ /* 0x000fc800078e00ff */
[----:B------:R-:W-:Y:S02]  /*5e50*/  VIADD R2, R28, 0x1a4 ;  /* 0x000001a41c027836 */ /* 0x000fe40000000000 */
[----:B------:R-:W-:Y:S02]  /*5e60*/  IMAD.MOV R6, RZ, RZ, -R6 ;  /* 0x000000ffff067224 */ /* 0x000fe400078e0a06 */
[----:B------:R-:W-:Y:S02]  /*5e70*/  @!P4 IMAD.IADD R4, R4, 0x1, -R11 ;  /* 0x000000010404c824 */ /* 0x000fe400078e0a0b */
[----:B------:R-:W-:Y:S01]  /*5e80*/  @!P3 IMAD.MOV R17, RZ, RZ, -R17 ;  /* 0x000000ffff11b224 */ /* 0x000fe200078e0a11 */
[C---:B------:R-:W-:Y:S01]  /*5e90*/  ISETP.GT.U32.AND P3, PT, R11.reuse, R10, PT ;  /* 0x0000000a0b00720c */ /* 0x040fe20003f64070 */
[----:B------:R-:W-:Y:S01]  /*5ea0*/  IMAD.MOV R9, RZ, RZ, -R9 ;  /* 0x000000ffff097224 */ /* 0x000fe200078e0a09 */
[C---:B------:R-:W-:Y:S01]  /*5eb0*/  ISETP.GT.U32.AND P4, PT, R11.reuse, R4, PT ;  /* 0x000000040b00720c */ /* 0x040fe20003f84070 */
[----:B------:R-:W-:Y:S01]  /*5ec0*/  VIADD R5, R28, 0x1a3 ;  /* 0x000001a31c057836 */ /* 0x000fe20000000000 */
[----:B------:R0:W-:Y:S01]  /*5ed0*/  STL [R1+0x4e0], R17 ;  /* 0x0004e01101007387 */ /* 0x0001e20000100800 */
[----:B------:R-:W-:Y:S01]  /*5ee0*/  IMAD R13, R11, R6, R13 ;  /* 0x000000060b0d7224 */ /* 0x000fe200078e020d */
[----:B------:R-:W-:Y:S01]  /*5ef0*/  IABS R6, R2 ;  /* 0x0000000200067213 */ /* 0x000fe20000000000 */
[----:B------:R-:W-:-:S02]  /*5f00*/  IMAD.MOV.U32 R18, RZ, RZ, R8 ;  /* 0x000000ffff127224 */ /* 0x000fc400078e0008 */
[----:B------:R-:W-:Y:S01]  /*5f10*/  IMAD R19, R11, R9, R19 ;  /* 0x000000090b137224 */ /* 0x000fe200078e0213 */
[----:B------:R-:W-:Y:S01]  /*5f20*/  IABS R9, R5 ;  /* 0x0000000500097213 */ /* 0x000fe20000000000 */
[----:B------:R-:W-:-:S04]  /*5f30*/  IMAD.HI.U32 R8, R7, R6, RZ ;  /* 0x0000000607087227 */ /* 0x000fc800078e00ff */
[----:B0-----:R-:W-:Y:S02]  /*5f40*/  IMAD.MOV.U32 R17, RZ, RZ, R15 ;  /* 0x000000ffff117224 */ /* 0x001fe400078e000f */
[----:B------:R-:W-:Y:S01]  /*5f50*/  @!P2 IMAD.MOV R18, RZ, RZ, -R18 ;  /* 0x000000ffff12a224 */ /* 0x000fe200078e0a12 */
[C---:B------:R-:W-:Y:S01]  /*5f60*/  ISETP.GT.U32.AND P2, PT, R11.reuse, R13, PT ;  /* 0x0000000d0b00720c */ /* 0x040fe20003f44070 */
[----:B------:R-:W-:Y:S01]  /*5f70*/  @!P1 IMAD.MOV R16, RZ, RZ, -R16 ;  /* 0x000000ffff109224 */ /* 0x000fe200078e0a10 */
[----:B------:R-:W-:Y:S01]  /*5f80*/  ISETP.GT.U32.AND P1, PT, R11, R19, PT ;  /* 0x000000130b00720c */ /* 0x000fe20003f24070 */
[----:B------:R-:W-:Y:S01]  /*5f90*/  @!P0 IMAD.MOV R17, RZ, RZ, -R17 ;  /* 0x000000ffff118224 */ /* 0x000fe200078e0a11 */
[----:B------:R-:W-:Y:S01]  /*5fa0*/  STL [R1+0x4e8], R18 ;  /* 0x0004e81201007387 */ /* 0x000fe20000100800 */
[----:B------:R-:W-:Y:S01]  /*5fb0*/  IMAD.HI.U32 R15, R7, R9, RZ ;  /* 0x00000009070f7227 */ /* 0x000fe200078e00ff */
[----:B------:R-:W-:Y:S02]  /*5fc0*/  ISETP.GE.AND P0, PT, R14, RZ, PT ;  /* 0x000000ff0e00720c */ /* 0x000fe40003f06270 */
[----:B------:R0:W-:Y:S01]  /*5fd0*/  STL [R1+0x4fc], R16 ;  /* 0x0004fc1001007387 */ /* 0x0001e20000100800 */
[----:B------:R-:W-:Y:S01]  /*5fe0*/  @!P3 IMAD.IADD R10, R10, 0x1, -R11 ;  /* 0x000000010a0ab824 */ /* 0x000fe200078e0a0b */
[----:B------:R-:W-:Y:S01]  /*5ff0*/  ISETP.GE.AND P3, PT, R12, RZ, PT ;  /* 0x000000ff0c00720c */ /* 0x000fe20003f66270 */
[----:B------:R-:W-:Y:S01]  /*6000*/  IMAD.MOV R8, RZ, RZ, -R8 ;  /* 0x000000ffff087224 */ /* 0x000fe200078e0a08 */
[----:B------:R1:W-:Y:S01]  /*6010*/  STL [R1+0x500], R17 ;  /* 0x0005001101007387 */ /* 0x0003e20000100800 */
[----:B------:R-:W-:-:S02]  /*6020*/  IMAD.MOV R15, RZ, RZ, -R15 ;  /* 0x000000ffff0f7224 */ /* 0x000fc400078e0a0f */
[----:B------:R-:W-:Y:S01]  /*6030*/  @!P4 IMAD.IADD R4, R4, 0x1, -R11 ;  /* 0x000000010404c824 */ /* 0x000fe200078e0a0b */
[----:B------:R-:W-:Y:S01]  /*6040*/  ISETP.GE.AND P4, PT, R2, RZ, PT ;  /* 0x000000ff0200720c */ /* 0x000fe20003f86270 */
[C---:B------:R-:W-:Y:S02]  /*6050*/  IMAD R6, R11.reuse, R8, R6 ;  /* 0x000000080b067224 */ /* 0x040fe400078e0206 */
[----:B------:R-:W-:Y:S02]  /*6060*/  IMAD R9, R11, R15, R9 ;  /* 0x0000000f0b097224 */ /* 0x000fe400078e0209 */
[----:B0-----:R-:W-:Y:S02]  /*6070*/  IMAD.MOV.U32 R16, RZ, RZ, R4 ;  /* 0x000000ffff107224 */ /* 0x001fe400078e0004 */
[----:B-1----:R-:W-:Y:S02]  /*6080*/  IMAD.MOV.U32 R17, RZ, RZ, R10 ;  /* 0x000000ffff117224 */ /* 0x002fe400078e000a */
[----:B------:R-:W-:-:S02]  /*6090*/  @!P1 IMAD.IADD R19, R19, 0x1, -R11 ;  /* 0x0000000113139824 */ /* 0x000fc400078e0a0b */
[----:B------:R-:W-:Y:S01]  /*60a0*/  @!P5 IMAD.MOV R17, RZ, RZ, -R17 ;  /* 0x000000ffff11d224 */ /* 0x000fe200078e0a11 */
[C---:B------:R-:W-:Y:S01]  /*60b0*/  ISETP.GT.U32.AND P5, PT, R11.reuse, R6, PT ;  /* 0x000000060b00720c */ /* 0x040fe20003fa4070 */
[----:B------:R-:W-:Y:S01]  /*60c0*/  @!P6 IMAD.MOV R16, RZ, RZ, -R16 ;  /* 0x000000ffff10e224 */ /* 0x000fe200078e0a10 */
[C---:B------:R-:W-:Y:S01]  /*60d0*/  ISETP.GT.U32.AND P6, PT, R11.reuse, R9, PT ;  /* 0x000000090b00720c */ /* 0x040fe20003fc4070 */
[C---:B------:R-:W-:Y:S01]  /*60e0*/  VIADD R2, R28.reuse, 0x1a2 ;  /* 0x000001a21c027836 */ /* 0x040fe20000000000 */
[----:B------:R-:W-:Y:S01]  /*60f0*/  ISETP.GT.U32.AND P1, PT, R11, R19, PT ;  /* 0x000000130b00720c */ /* 0x000fe20003f24070 */
[C---:B------:R-:W-:Y:S01]  /*6100*/  VIADD R8, R28.reuse, 0x1a1 ;  /* 0x000001a11c087836 */ /* 0x040fe20000000000 */
[----:B------:R0:W-:Y:S01]  /*6110*/  STL [R1+0x508], R17 ;  /* 0x0005081101007387 */ /* 0x0001e20000100800 */
[--C-:B------:R-:W-:Y:S01]  /*6120*/  @!P2 IMAD.IADD R13, R13, 0x1, -R11.reuse ;  /* 0x000000010d0da824 */ /* 0x100fe200078e0a0b */
[----:B------:R-:W-:Y:S01]  /*6130*/  IABS R10, R2 ;  /* 0x00000002000a7213 */ /* 0x000fe20000000000 */
[----:B------:R-:W-:Y:S01]  /*6140*/  VIADD R15, R28, 0x1a0 ;  /* 0x000001a01c0f7836 */ /* 0x000fe20000000000 */
[----:B------:R-:W-:Y:S01]  /*6150*/  IABS R4, R8 ;  /* 0x0000000800047213 */ /* 0x000fe20000000000 */
[----:B------:R1:W-:Y:S01]  /*6160*/  STL [R1+0x50c], R16 ;  /* 0x00050c1001007387 */ /* 0x0003e20000100800 */
[----:B------:R-:W-:Y:S01]  /*6170*/  ISETP.GT.U32.AND P2, PT, R11, R13, PT ;  /* 0x0000000d0b00720c */ /* 0x000fe20003f44070 */
[----:B------:R-:W-:-:S02]  /*6180*/  @!P5 IMAD.IADD R6, R6, 0x1, -R11 ;  /* 0x000000010606d824 */ /* 0x000fc400078e0a0b */
[--C-:B------:R-:W-:Y:S02]  /*6190*/  @!P6 IMAD.IADD R9, R9, 0x1, -R11.reuse ;  /* 0x000000010909e824 */ /* 0x100fe400078e0a0b */
[----:B------:R-:W-:Y:S01]  /*61a0*/  IMAD.HI.U32 R12, R7, R10, RZ ;  /* 0x0000000a070c7227 */ /* 0x000fe200078e00ff */
[C---:B------:R-:W-:Y:S02]  /*61b0*/  ISETP.GT.U32.AND P5, PT, R11.reuse, R6, PT ;  /* 0x000000060b00720c */ /* 0x040fe40003fa4070 */
[----:B------:R-:W-:Y:S01]  /*61c0*/  ISETP.GT.U32.AND P6, PT, R11, R9, PT ;  /* 0x000000090b00720c */ /* 0x000fe20003fc4070 */
[----:B------:R-:W-:Y:S01]  /*61d0*/  @!P1 IMAD.IADD R19, R19, 0x1, -R11 ;  /* 0x0000000113139824 */ /* 0x000fe200078e0a0b */
[----:B------:R-:W-:Y:S01]  /*61e0*/  ISETP.GE.AND P1, PT, R2, RZ, PT ;  /* 0x000000ff0200720c */ /* 0x000fe20003f26270 */
[----:B------:R-:W-:-:S04]  /*61f0*/  IMAD.HI.U32 R2, R7, R4, RZ ;  /* 0x0000000407027227 */ /* 0x000fc800078e00ff */
[----:B------:R-:W-:Y:S02]  /*6200*/  IMAD.MOV R12, RZ, RZ, -R12 ;  /* 0x000000ffff0c7224 */ /* 0x000fe400078e0a0c */
[----:B------:R-:W-:Y:S02]  /*6210*/  IMAD.MOV R2, RZ, RZ, -R2 ;  /* 0x000000ffff027224 */ /* 0x000fe400078e0a02 */
[C---:B------:R-:W-:Y:S02]  /*6220*/  IMAD R10, R11.reuse, R12, R10 ;  /* 0x0000000c0b0a7224 */ /* 0x040fe400078e020a */
[C---:B------:R-:W-:Y:S02]  /*6230*/  IMAD R4, R11.reuse, R2, R4 ;  /* 0x000000020b047224 */ /* 0x040fe400078e0204 */
[--C-:B------:R-:W-:Y:S01]  /*6240*/  @!P5 IMAD.IADD R6, R6, 0x1, -R11.reuse ;  /* 0x000000010606d824 */ /* 0x100fe200078e0a0b */
[----:B------:R-:W-:Y:S01]  /*6250*/  ISETP.GT.U32.AND P5, PT, R11, R10, PT ;  /* 0x0000000a0b00720c */ /* 0x000fe20003fa4070 */
[--C-:B------:R-:W-:Y:S01]  /*6260*/  @!P2 IMAD.IADD R13, R13, 0x1, -R11.reuse ;  /* 0x000000010d0da824 */ /* 0x100fe200078e0a0b */
[----:B------:R-:W-:Y:S01]  /*6270*/  ISETP.GE.AND P2, PT, R5, RZ, PT ;  /* 0x000000ff0500720c */ /* 0x000fe20003f46270 */
[----:B------:R-:W-:Y:S01]  /*6280*/  @!P6 IMAD.IADD R9, R9, 0x1, -R11 ;  /* 0x000000010909e824 */ /* 0x000fe200078e0a0b */
[----:B------:R-:W-:Y:S01]  /*6290*/  ISETP.GT.U32.AND P6, PT, R11, R4, PT ;  /* 0x000000040b00720c */ /* 0x000fe20003fc4070 */
[----:B------:R-:W-:Y:S01]  /*62a0*/  IMAD.MOV.U32 R14, RZ, RZ, R13 ;  /* 0x000000ffff0e7224 */ /* 0x000fe200078e000d */
[----:B------:R-:W-:Y:S01]  /*62b0*/  IABS R5, R15 ;  /* 0x0000000f00057213 */ /* 0x000fe20000000000 */
[----:B------:R-:W-:-:S02]  /*62c0*/  VIADD R12, R28, 0x19f ;  /* 0x0000019f1c0c7836 */ /* 0x000fc40000000000 */
[----:B------:R-:W-:Y:S01]  /*62d0*/  @!P0 IMAD.MOV R14, RZ, RZ, -R14 ;  /* 0x000000ffff0e8224 */ /* 0x000fe200078e0a0e */
[----:B------:R-:W-:Y:S01]  /*62e0*/  ISETP.GE.AND P0, PT, R8, RZ, PT ;  /* 0x000000ff0800720c */ /* 0x000fe20003f06270 */
[----:B------:R-:W-:Y:S01]  /*62f0*/  IMAD.HI.U32 R8, R7, R5, RZ ;  /* 0x0000000507087227 */ /* 0x000fe200078e00ff */
[----:B0-----:R-:W-:Y:S02]  /*6300*/  IABS R17, R12 ;  /* 0x0000000c00117213 */ /* 0x001fe40000000000 */
[----:B------:R0:W-:Y:S01]  /*6310*/  STL [R1+0x514], R14 ;  /* 0x0005140e01007387 */ /* 0x0001e20000100800 */
[----:B------:R-:W-:Y:S02]  /*6320*/  @!P5 IMAD.IADD R10, R10, 0x1, -R11 ;  /* 0x000000010a0ad824 */ /* 0x000fe400078e0a0b */
[----:B------:R-:W-:Y:S02]  /*6330*/  VIADD R13, R28, 0x19e ;  /* 0x0000019e1c0d7836 */ /* 0x000fe40000000000 */
[----:B------:R-:W-:-:S02]  /*6340*/  IMAD.MOV R8, RZ, RZ, -R8 ;  /* 0x000000ffff087224 */ /* 0x000fc400078e0a08 */
[----:B------:R-:W-:Y:S01]  /*6350*/  @!P6 IMAD.IADD R4, R4, 0x1, -R11 ;  /* 0x000000010404e824 */ /* 0x000fe200078e0a0b */
[----:B------:R-:W-:Y:S01]  /*6360*/  ISETP.GT.U32.AND P6, PT, R11, R10, PT ;  /* 0x0000000a0b00720c */ /* 0x000fe20003fc4070 */
[----:B------:R-:W-:Y:S01]  /*6370*/  VIADD R2, R28, 0x19d ;  /* 0x0000019d1c027836 */ /* 0x000fe20000000000 */
[----:B-1----:R-:W-:Y:S01]  /*6380*/  IABS R16, R13 ;  /* 0x0000000d00107213 */ /* 0x002fe20000000000 */
[----:B------:R-:W-:-:S03]  /*6390*/  IMAD.HI.U32 R20, R7, R17, RZ ;  /* 0x0000001107147227 */ /* 0x000fc600078e00ff */
[----:B0-----:R-:W-:Y:S01]  /*63a0*/  IABS R14, R2 ;  /* 0x00000002000e7213 */ /* 0x001fe20000000000 */
[C---:B------:R-:W-:Y:S02]  /*63b0*/  IMAD R5, R11.reuse, R8, R5 ;  /* 0x000000080b057224 */ /* 0x040fe400078e0205 */
[----:B------:R-:W-:Y:S02]  /*63c0*/  IMAD.MOV R20, RZ, RZ, -R20 ;  /* 0x000000ffff147224 */ /* 0x000fe400078e0a14 */
[----:B------:R-:W-:Y:S01]  /*63d0*/  @!P3 IMAD.MOV R19, RZ, RZ, -R19 ;  /* 0x000000ffff13b224 */ /* 0x000fe200078e0a13 */
[----:B------:R-:W-:Y:S01]  /*63e0*/  ISETP.GT.U32.AND P5, PT, R11, R5, PT ;  /* 0x000000050b00720c */ /* 0x000fe20003fa4070 */
[----:B------:R-:W-:Y:S01]  /*63f0*/  IMAD.HI.U32 R18, R7, R16, RZ ;  /* 0x0000001007127227 */ /* 0x000fe200078e00ff */
[----:B------:R-:W-:Y:S02]  /*6400*/  ISETP.GE.AND P3, PT, R15, RZ, PT ;  /* 0x000000ff0f00720c */ /* 0x000fe40003f66270 */
[----:B------:R0:W-:Y:S01]  /*6410*/  STL [R1+0x520], R19 ;  /* 0x0005201301007387 */ /* 0x0001e20000100800 */
[----:B------:R-:W-:-:S02]  /*6420*/  IMAD R15, R11, R20, R17 ;  /* 0x000000140b0f7224 */ /* 0x000fc400078e0211 */
[----:B------:R-:W-:Y:S02]  /*6430*/  IMAD.MOV R18, RZ, RZ, -R18 ;  /* 0x000000ffff127224 */ /* 0x000fe400078e0a12 */
[--C-:B------:R-:W-:Y:S01]  /*6440*/  @!P6 IMAD.IADD R10, R10, 0x1, -R11.reuse ;  /* 0x000000010a0ae824 */ /* 0x100fe200078e0a0b */
[----:B------:R-:W-:Y:S01]  /*6450*/  ISETP.GT.U32.AND P6, PT, R11, R15, PT ;  /* 0x0000000f0b00720c */ /* 0x000fe20003fc4070 */
[----:B------:R-:W-:Y:S02]  /*6460*/  IMAD.MOV.U32 R21, RZ, RZ, R6 ;  /* 0x000000ffff157224 */ /* 0x000fe400078e0006 */
[----:B------:R-:W-:Y:S02]  /*6470*/  @!P5 IMAD.IADD R5, R5, 0x1, -R11 ;  /* 0x000000010505d824 */ /* 0x000fe400078e0a0b */
[----:B0-----:R-:W-:Y:S02]  /*6480*/  IMAD.MOV.U32 R19, RZ, RZ, R14 ;  /* 0x000000ffff137224 */ /* 0x001fe400078e000e */
[C---:B------:R-:W-:Y:S01]  /*6490*/  IMAD R14, R11.reuse, R18, R16 ;  /* 0x000000120b0e7224 */ /* 0x040fe200078e0210 */
[----:B------:R-:W-:Y:S01]  /*64a0*/  ISETP.GT.U32.AND P5, PT, R11, R5, PT ;  /* 0x000000050b00720c */ /* 0x000fe20003fa4070 */
[----:B------:R-:W-:-:S04]  /*64b0*/  IMAD.HI.U32 R6, R7, R19, RZ ;  /* 0x0000001307067227 */ /* 0x000fc800078e00ff */
[----:B------:R-:W-:Y:S02]  /*64c0*/  IMAD.MOV.U32 R16, RZ, RZ, R10 ;  /* 0x000000ffff107224 */ /* 0x000fe400078e000a */
[----:B------:R-:W-:Y:S01]  /*64d0*/  @!P4 IMAD.MOV R21, RZ, RZ, -R21 ;  /* 0x000000ffff15c224 */ /* 0x000fe200078e0a15 */
[C---:B------:R-:W-:Y:S01]  /*64e0*/  ISETP.GT.U32.AND P4, PT, R11.reuse, R4, PT ;  /* 0x000000040b00720c */ /* 0x040fe20003f84070 */
[----:B------:R-:W-:Y:S02]  /*64f0*/  IMAD.MOV R6, RZ, RZ, -R6 ;  /* 0x000000ffff067224 */ /* 0x000fe400078e0a06 */
[----:B------:R-:W-:Y:S01]  /*6500*/  @!P1 IMAD.MOV R16, RZ, RZ, -R16 ;  /* 0x000000ffff109224 */ /* 0x000fe200078e0a10 */
[C---:B------:R-:W-:Y:S01]  /*6510*/  ISETP.GT.U32.AND P1, PT, R11.reuse, R14, PT ;  /* 0x0000000e0b00720c */ /* 0x040fe20003f24070 */
[----:B------:R-:W-:Y:S01]  /*6520*/  VIADD R8, R28, 0x19c ;  /* 0x0000019c1c087836 */ /* 0x000fe20000000000 */
[----:B------:R-:W-:Y:S01]  /*6530*/  STL [R1+0x524], R21 ;  /* 0x0005241501007387 */ /* 0x000fe20000100800 */
[----:B------:R-:W-:-:S02]  /*6540*/  IMAD R10, R11, R6, R19 ;  /* 0x000000060b0a7224 */ /* 0x000fc400078e0213 */
[----:B------:R-:W-:Y:S01]  /*6550*/  IMAD.MOV.U32 R18, RZ, RZ, R9 ;  /* 0x000000ffff127224 */ /* 0x000fe200078e0009 */
[----:B------:R-:W-:Y:S01]  /*6560*/  IABS R17, R8 ;  /* 0x0000000800117213 */ /* 0x000fe20000000000 */
[----:B------:R-:W-:Y:S01]  /*6570*/  @!P6 IMAD.IADD R15, R15, 0x1, -R11 ;  /* 0x000000010f0fe824 */ /* 0x000fe200078e0a0b */
[----:B------:R-:W-:Y:S01]  /*6580*/  ISETP.GT.U32.AND P6, PT, R11, R10, PT ;  /* 0x0000000a0b00720c */ /* 0x000fe20003fc4070 */
[----:B------:R-:W-:Y:S01]  /*6590*/  @!P2 IMAD.MOV R18, RZ, RZ, -R18 ;  /* 0x000000ffff12a224 */ /* 0x000fe200078e0a12 */
[----:B------:R-:W-:Y:S01]  /*65a0*/  ISETP.GE.AND P2, PT, R12, RZ, PT ;  /* 0x000000ff0c00720c */ /* 0x000fe20003f46270 */
[----:B------:R-:W-:-:S03]  /*65b0*/  IMAD.HI.U32 R9, R7, R17, RZ ;  /* 0x0000001107097227 */ /* 0x000fc600078e00ff */
[----:B------:R0:W-:Y:S01]  /*65c0*/  STL [R1+0x530], R18 ;  /* 0x0005301201007387 */ /* 0x0001e20000100800 */
[--C-:B------:R-:W-:Y:S01]  /*65d0*/  @!P4 IMAD.IADD R4, R4, 0x1, -R11.reuse ;  /* 0x000000010404c824 */ /* 0x100fe200078e0a0b */
[----:B------:R-:W-:Y:S01]  /*65e0*/  ISETP.GE.AND P4, PT, R13, RZ, PT ;  /* 0x000000ff0d00720c */ /* 0x000fe20003f86270 */
[----:B------:R-:W-:Y:S01]  /*65f0*/  @!P1 IMAD.IADD R14, R14, 0x1, -R11 ;  /* 0x000000010e0e9824 */ /* 0x000fe200078e0a0b */
[----:B------:R1:W-:Y:S01]  /*6600*/  STL [R1+0x53c], R16 ;  /* 0x00053c1001007387 */ /* 0x0003e20000100800 */
[----:B------:R-:W-:Y:S02]  /*6610*/  IMAD.MOV R9, RZ, RZ, -R9 ;  /* 0x000000ffff097224 */ /* 0x000fe400078e0a09 */
[----:B------:R-:W-:Y:S01]  /*6620*/  VIADD R12, R28, 0x19b ;  /* 0x0000019b1c0c7836 */ /* 0x000fe20000000000 */
[----:B------:R-:W-:Y:S01]  /*6630*/  ISETP.GT.U32.AND P1, PT, R11, R14, PT ;  /* 0x0000000e0b00720c */ /* 0x000fe20003f24070 */
[----:B------:R-:W-:Y:S01]  /*6640*/  @!P5 IMAD.IADD R5, R5, 0x1, -R11 ;  /* 0x000000010505d824 */ /* 0x000fe200078e0a0b */
[----:B------:R-:W-:Y:S01]  /*6650*/  ISETP.GE.AND P5, PT, R2, RZ, PT ;  /* 0x000000ff0200720c */ /* 0x000fe20003fa6270 */
[----:B0-----:R-:W-:-:S02]  /*6660*/  IMAD.MOV.U32 R18, RZ, RZ, R4 ;  /* 0x000000ffff127224 */ /* 0x001fc400078e0004 */
[C---:B------:R-:W-:Y:S01]  /*6670*/  IMAD R2, R11.reuse, R9, R17 ;  /* 0x000000090b027224 */ /* 0x040fe200078e0211 */
[----:B------:R-:W-:Y:S01]  /*6680*/  IABS R17, R12 ;  /* 0x0000000c00117213 */ /* 0x000fe20000000000 */
[----:B------:R-:W-:Y:S01]  /*6690*/  @!P0 IMAD.MOV R18, RZ, RZ, -R18 ;  /* 0x000000ffff128224 */ /* 0x000fe200078e0a12 */
[----:B------:R-:W-:Y:S01]  /*66a0*/  ISETP.GT.U32.AND P0, PT, R11, R15, PT ;  /* 0x0000000f0b00720c */ /* 0x000fe20003f04070 */
[----:B------:R-:W-:Y:S02]  /*66b0*/  @!P6 IMAD.IADD R10, R10, 0x1, -R11 ;  /* 0x000000010a0ae824 */ /* 0x000fe400078e0a0b */
[----:B------:R-:W-:Y:S01]  /*66c0*/  IMAD.HI.U32 R19, R7, R17, RZ ;  /* 0x0000001107137227 */ /* 0x000fe200078e00ff */
[----:B------:R0:W-:Y:S02]  /*66d0*/  STL [R1+0x540], R18 ;  /* 0x0005401201007387 */ /* 0x0001e40000100800 */
[----:B------:R-:W-:Y:S01]  /*66e0*/  ISETP.GT.U32.AND P6, PT, R11, R10, PT ;  /* 0x0000000a0b00720c */ /* 0x000fe20003fc4070 */
[----:B------:R-:W-:-:S02]  /*66f0*/  IMAD.MOV R19, RZ, RZ, -R19 ;  /* 0x000000ffff137224 */ /* 0x000fc400078e0a13 */
[----:B------:R-:W-:Y:S01]  /*6700*/  @!P1 IMAD.IADD R14, R14, 0x1, -R11 ;  /* 0x000000010e0e9824 */ /* 0x000fe200078e0a0b */
[----:B------:R-:W-:Y:S01]  /*6710*/  ISETP.GE.AND P1, PT, R8, RZ, PT ;  /* 0x000000ff0800720c */ /* 0x000fe20003f26270 */
[----:B------:R-:W-:Y:S02]  /*6720*/  IMAD R8, R11, R19, R17 ;  /* 0x000000130b087224 */ /* 0x000fe400078e0211 */
[--C-:B------:R-:W-:Y:S01]  /*6730*/  @!P0 IMAD.IADD R15, R15, 0x1, -R11.reuse ;  /* 0x000000010f0f8824 */ /* 0x100fe200078e0a0b */
[C---:B------:R-:W-:Y:S01]  /*6740*/  ISETP.GT.U32.AND P0, PT, R11.reuse, R2, PT ;  /* 0x000000020b00720c */ /* 0x040fe20003f04070 */
[C---:B------:R-:W-:Y:S02]  /*6750*/  VIADD R6, R28.reuse, 0x19a ;  /* 0x0000019a1c067836 */ /* 0x040fe40000000000 */
[----:B-1----:R-:W-:Y:S02]  /*6760*/  VIADD R16, R28, 0x199 ;  /* 0x000001991c107836 */ /* 0x002fe40000000000 */
[----:B------:R-:W-:Y:S01]  /*6770*/  @!P6 IMAD.IADD R10, R10, 0x1, -R11 ;  /* 0x000000010a0ae824 */ /* 0x000fe200078e0a0b */
[----:B------:R-:W-:Y:S01]  /*6780*/  ISETP.GT.U32.AND P6, PT, R11, R8, PT ;  /* 0x000000080b00720c */ /* 0x000fe20003fc4070 */
[----:B------:R-:W-:Y:S01]  /*6790*/  VIADD R4, R28, 0x198 ;  /* 0x000001981c047836 */ /* 0x000fe20000000000 */
[----:B0-----:R-:W-:Y:S01]  /*67a0*/  IABS R18, R6 ;  /* 0x0000000600127213 */ /* 0x001fe20000000000 */
[----:B------:R-:W-:Y:S01]  /*67b0*/  IMAD.MOV.U32 R21, RZ, RZ, R15 ;  /* 0x000000ffff157224 */ /* 0x000fe200078e000f */
[----:B------:R-:W-:Y:S01]  /*67c0*/  IABS R9, R16 ;  /* 0x0000001000097213 */ /* 0x000fe20000000000 */
[----:B------:R-:W-:Y:S01]  /*67d0*/  @!P4 IMAD.MOV R14, RZ, RZ, -R14 ;  /* 0x000000ffff0ec224 */ /* 0x000fe200078e0a0e */
[----:B------:R-:W-:Y:S01]  /*67e0*/  IABS R13, R4 ;  /* 0x00000004000d7213 */ /* 0x000fe20000000000 */
[----:B------:R-:W-:-:S04]  /*67f0*/  IMAD.HI.U32 R17, R7, R18, RZ ;  /* 0x0000001207117227 */ /* 0x000fc800078e00ff */
[----:B------:R-:W-:Y:S01]  /*6800*/  @!P0 IMAD.IADD R2, R2, 0x1, -R11 ;  /* 0x0000000102028824 */ /* 0x000fe200078e0a0b */
[----:B------:R-:W-:Y:S01]  /*6810*/  ISETP.GE.AND P0, PT, R12, RZ, PT ;  /* 0x000000ff0c00720c */ /* 0x000fe20003f06270 */
[----:B------:R-:W-:-:S04]  /*6820*/  IMAD.HI.U32 R20, R7, R9, RZ ;  /* 0x0000000907147227 */ /* 0x000fc800078e00ff */
[----:B------:R-:W-:-:S04]  /*6830*/  IMAD.HI.U32 R19, R7, R13, RZ ;  /* 0x0000000d07137227 */ /* 0x000fc800078e00ff */
[----:B------:R-:W-:Y:S02]  /*6840*/  IMAD.MOV R17, RZ, RZ, -R17 ;  /* 0x000000ffff117224 */ /* 0x000fe400078e0a11 */
[----:B------:R-:W-:Y:S01]  /*6850*/  @!P6 IMAD.IADD R8, R8, 0x1, -R11 ;  /* 0x000000010808e824 */ /* 0x000fe200078e0a0b */
[C---:B------:R-:W-:Y:S01]  /*6860*/  ISETP.GT.U32.AND P6, PT, R11.reuse, R2, PT ;  /* 0x000000020b00720c */ /* 0x040fe20003fc4070 */
[----:B------:R-:W-:Y:S02]  /*6870*/  IMAD.MOV R20, RZ, RZ, -R20 ;  /* 0x000000ffff147224 */ /* 0x000fe400078e0a14 */
[----:B------:R-:W-:Y:S02]  /*6880*/  IMAD.MOV R19, RZ, RZ, -R19 ;  /* 0x000000ffff137224 */ /* 0x000fe400078e0a13 */
[----:B------:R-:W-:Y:S02]  /*6890*/  IMAD R17, R11, R17, R18 ;  /* 0x000000110b117224 */ /* 0x000fe400078e0212 */
[----:B------:R-:W-:-:S02]  /*68a0*/  VIADD R12, R28, 0x197 ;  /* 0x000001971c0c7836 */ /* 0x000fc40000000000 */
[C---:B------:R-:W-:Y:S02]  /*68b0*/  IMAD R9, R11.reuse, R20, R9 ;  /* 0x000000140b097224 */ /* 0x040fe400078e0209 */
[C---:B------:R-:W-:Y:S01]  /*68c0*/  IMAD R13, R11.reuse, R19, R13 ;  /* 0x000000130b0d7224 */ /* 0x040fe200078e020d */
[----:B------:R-:W-:Y:S01]  /*68d0*/  IABS R19, R12 ;  /* 0x0000000c00137213 */ /* 0x000fe20000000000 */
[----:B------:R-:W-:Y:S01]  /*68e0*/  @!P2 IMAD.MOV R21, RZ, RZ, -R21 ;  /* 0x000000ffff15a224 */ /* 0x000fe200078e0a15 */
[C---:B------:R-:W-:Y:S01]  /*68f0*/  ISETP.GT.U32.AND P2, PT, R11.reuse, R17, PT ;  /* 0x000000110b00720c */ /* 0x040fe20003f44070 */
[----:B------:R-:W-:Y:S01]  /*6900*/  @!P3 IMAD.MOV R5, RZ, RZ, -R5 ;  /* 0x000000ffff05b224 */ /* 0x000fe200078e0a05 */
[C---:B------:R-:W-:Y:S01]  /*6910*/  ISETP.GT.U32.AND P4, PT, R11.reuse, R9, PT ;  /* 0x000000090b00720c */ /* 0x040fe20003f84070 */
[----:B------:R-:W-:Y:S01]  /*6920*/  IMAD.MOV.U32 R15, RZ, RZ, R19 ;  /* 0x000000ffff0f7224 */ /* 0x000fe200078e0013 */
[C---:B------:R-:W-:Y:S01]  /*6930*/  ISETP.GT.U32.AND P3, PT, R11.reuse, R8, PT ;  /* 0x000000080b00720c */ /* 0x040fe20003f64070 */
[----:B------:R-:W-:Y:S01]  /*6940*/  @!P6 IMAD.IADD R2, R2, 0x1, -R11 ;  /* 0x000000010202e824 */ /* 0x000fe200078e0a0b */
[----:B------:R-:W-:Y:S01]  /*6950*/  ISETP.GT.U32.AND P6, PT, R11, R13, PT ;  /* 0x0000000d0b00720c */ /* 0x000fe20003fc4070 */
[----:B------:R-:W-:Y:S01]  /*6960*/  IMAD.MOV.U32 R19, RZ, RZ, R10 ;  /* 0x000000ffff137224 */ /* 0x000fe200078e000a */
[----:B------:R0:W-:Y:S01]  /*6970*/  STL [R1+0x54c], R5 ;  /* 0x00054c0501007387 */ /* 0x0001e20000100800 */
[----:B------:R-:W-:-:S02]  /*6980*/  VIADD R18, R28, 0x196 ;  /* 0x000001961c127836 */ /* 0x000fc40000000000 */
[----:B------:R-:W-:Y:S01]  /*6990*/  IMAD.HI.U32 R10, R7, R15, RZ ;  /* 0x0000000f070a7227 */ /* 0x000fe200078e00ff */
[----:B------:R-:W-:Y:S03]  /*69a0*/  STL [R1+0x554], R21 ;  /* 0x0005541501007387 */ /* 0x000fe60000100800 */
[----:B------:R-:W-:Y:S01]  /*69b0*/  IMAD.MOV R10, RZ, RZ, -R10 ;  /* 0x000000ffff0a7224 */ /* 0x000fe200078e0a0a */
[----:B------:R1:W-:Y:S01]  /*69c0*/  STL [R1+0x55c], R14 ;  /* 0x00055c0e01007387 */ /* 0x0003e20000100800 */
[--C-:B------:R-:W-:Y:S01]  /*69d0*/  @!P2 IMAD.IADD R17, R17, 0x1, -R11.reuse ;  /* 0x000000011111a824 */ /* 0x100fe200078e0a0b */
[----:B0-----:R-:W-:Y:S01]  /*69e0*/  IABS R5, R18 ;  /* 0x0000001200057213 */ /* 0x001fe20000000000 */
[----:B------:R-:W-:Y:S01]  /*69f0*/  @!P4 IMAD.IADD R9, R9, 0x1, -R11 ;  /* 0x000000010909c824 */ /* 0x000fe200078e0a0b */
[----:B------:R-:W-:Y:S01]  /*6a00*/  ISETP.GE.AND P2, PT, R4, RZ, PT ;  /* 0x000000ff0400720c */ /* 0x000fe20003f46270 */
[----:B------:R-:W-:Y:S01]  /*6a10*/  @!P5 IMAD.MOV R19, RZ, RZ, -R19 ;  /* 0x000000ffff13d224 */ /* 0x000fe200078e0a13 */
[C---:B------:R-:W-:Y:S01]  /*6a20*/  ISETP.GT.U32.AND P4, PT, R11.reuse, R17, PT ;  /* 0x000000110b00720c */ /* 0x040fe20003f84070 */
[----:B------:R-:W-:Y:S01]  /*6a30*/  @!P3 IMAD.IADD R8, R8, 0x1, -R11 ;  /* 0x000000010808b824 */ /* 0x000fe200078e0a0b */
[----:B------:R-:W-:Y:S01]  /*6a40*/  ISETP.GE.AND P5, PT, R6, RZ, PT ;  /* 0x000000ff0600720c */ /* 0x000fe20003fa6270 */
[----:B------:R-:W-:Y:S01]  /*6a50*/  IMAD R10, R11, R10, R15 ;  /* 0x0000000a0b0a7224 */ /* 0x000fe200078e020f */
[----:B------:R-:W-:Y:S01]  /*6a60*/  STL [R1+0x560], R19 ;  /* 0x0005601301007387 */ /* 0x000fe20000100800 */
[----:B-1----:R-:W-:Y:S01]  /*6a70*/  IMAD.MOV.U32 R14, RZ, RZ, R2 ;  /* 0x000000ffff0e7224 */ /* 0x002fe200078e0002 */
[----:B------:R-:W-:Y:S01]  /*6a80*/  ISETP.GE.AND P3, PT, R16, RZ, PT ;  /* 0x000000ff1000720c */ /* 0x000fe20003f66270 */
[----:B------:R-:W-:-:S04]  /*6a90*/  IMAD.HI.U32 R4, R7, R5, RZ ;  /* 0x0000000507047227 */ /* 0x000fc800078e00ff */
[----:B------:R-:W-:Y:S02]  /*6aa0*/  @!P1 IMAD.MOV R14, RZ, RZ, -R14 ;  /* 0x000000ffff0e9224 */ /* 0x000fe400078e0a0e */
[----:B------:R-:W-:Y:S01]  /*6ab0*/  @!P6 IMAD.IADD R13, R13, 0x1, -R11 ;  /* 0x000000010d0de824 */ /* 0x000fe200078e0a0b */
[C---:B------:R-:W-:Y:S01]  /*6ac0*/  ISETP.GT.U32.AND P6, PT, R11.reuse, R9, PT ;  /* 0x000000090b00720c */ /* 0x040fe20003fc4070 */
[----:B------:R-:W-:Y:S01]  /*6ad0*/  @!P0 IMAD.MOV R8, RZ, RZ, -R8 ;  /* 0x000000ffff088224 */ /* 0x000fe200078e0a08 */
[----:B------:R0:W-:Y:S01]  /*6ae0*/  STL [R1+0x568], R14 ;  /* 0x0005680e01007387 */ /* 0x0001e20000100800 */
[C---:B------:R-:W-:Y:S01]  /*6af0*/  ISETP.GT.U32.AND P0, PT, R11.reuse, R10, PT ;  /* 0x0000000a0b00720c */ /* 0x040fe20003f04070 */
[----:B------:R-:W-:Y:S01]  /*6b00*/  IMAD.MOV R4, RZ, RZ, -R4 ;  /* 0x000000ffff047224 */ /* 0x000fe200078e0a04 */
[C---:B------:R-:W-:Y:S01]  /*6b10*/  ISETP.GT.U32.AND P1, PT, R11.reuse, R13, PT ;  /* 0x0000000d0b00720c */ /* 0x040fe20003f24070 */
[----:B------:R-:W-:Y:S01]  /*6b20*/  VIADD R6, R28, 0x194 ;  /* 0x000001941c067836 */ /* 0x000fe20000000000 */
[----:B------:R1:W-:Y:S01]  /*6b30*/  STL [R1+0x578], R8 ;  /* 0x0005780801007387 */ /* 0x0003e20000100800 */
[----:B------:R-:W-:-:S02]  /*6b40*/  IMAD R2, R11, R4, R5 ;  /* 0x000000040b027224 */ /* 0x000fc400078e0205 */
[--C-:B------:R-:W-:Y:S01]  /*6b50*/  @!P4 IMAD.IADD R17, R17, 0x1, -R11.reuse ;  /* 0x000000011111c824 */ /* 0x100fe200078e0a0b */
[----:B------:R-:W-:Y:S01]  /*6b60*/  IABS R4, R6 ;  /* 0x0000000600047213 */ /* 0x000fe20000000000 */
[----:B0-----:R-:W-:Y:S01]  /*6b70*/  VIADD R14, R28, 0x195 ;  /* 0x000001951c0e7836 */ /* 0x001fe20000000000 */
[----:B------:R-:W-:Y:S01]  /*6b80*/  ISETP.GE.AND P4, PT, R12, RZ, PT ;  /* 0x000000ff0c00720c */ /* 0x000fe20003f86270 */
[--C-:B------:R-:W-:Y:S01]  /*6b90*/  @!P6 IMAD.IADD R9, R9, 0x1, -R11.reuse ;  /* 0x000000010909e824 */ /* 0x100fe200078e0a0b */
[----:B------:R-:W-:Y:S01]  /*6ba0*/  ISETP.GT.U32.AND P6, PT, R11, R2, PT ;  /* 0x000000020b00720c */ /* 0x000fe20003fc4070 */
[----:B------:R-:W-:Y:S01]  /*6bb0*/  @!P0 IMAD.IADD R10, R10, 0x1, -R11 ;  /* 0x000000010a0a8824 */ /* 0x000fe200078e0a0b */
[----:B------:R-:W-:Y:S01]  /*6bc0*/  IABS R5, R14 ;  /* 0x0000000e00057213 */ /* 0x000fe20000000000 */
[----:B------:R-:W-:Y:S01]  /*6bd0*/  IMAD.MOV.U32 R19, RZ, RZ, R17 ;  /* 0x000000ffff137224 */ /* 0x000fe200078e0011 */
[----:B------:R-:W-:Y:S01]  /*6be0*/  ISETP.GE.AND P0, PT, R14, RZ, PT ;  /* 0x000000ff0e00720c */ /* 0x000fe20003f06270 */
[----:B------:R-:W-:-:S04]  /*6bf0*/  IMAD.HI.U32 R15, R7, R4, RZ ;  /* 0x00000004070f7227 */ /* 0x000fc800078e00ff */
[----:B------:R-:W-:-:S04]  /*6c00*/  IMAD.HI.U32 R16, R7, R5, RZ ;  /* 0x0000000507107227 */ /* 0x000fc800078e00ff */
[----:B------:R-:W-:Y:S02]  /*6c10*/  IMAD.MOV R16, RZ, RZ, -R16 ;  /* 0x000000ffff107224 */ /* 0x000fe400078e0a10 */
[----:B------:R-:W-:Y:S02]  /*6c20*/  VIADD R12, R28, 0x193 ;  /* 0x000001931c0c7836 */ /* 0x000fe40000000000 */
[----:B------:R-:W-:Y:S01]  /*6c30*/  @!P5 IMAD.MOV R19, RZ, RZ, -R19 ;  /* 0x000000ffff13d224 */ /* 0x000fe200078e0a13 */
[C---:B------:R-:W-:Y:S01]  /*6c40*/  ISETP.GT.U32.AND P5, PT, R11.reuse, R10, PT ;  /* 0x0000000a0b00720c */ /* 0x040fe20003fa4070 */
[----:B------:R-:W-:Y:S01]  /*6c50*/  IMAD.MOV R14, RZ, RZ, -R15 ;  /* 0x000000ffff0e7224 */ /* 0x000fe200078e0a0f */
[----:B-1----:R-:W-:Y:S01]  /*6c60*/  IABS R8, R12 ;  /* 0x0000000c00087213 */ /* 0x002fe20000000000 */
[----:B------:R-:W-:Y:S01]  /*6c70*/  IMAD R5, R11, R16, R5 ;  /* 0x000000100b057224 */ /* 0x000fe200078e0205 */
[----:B------:R-:W-:Y:S01]  /*6c80*/  STL [R1+0x598], R19 ;  /* 0x0005981301007387 */ /* 0x000fe20000100800 */
[----:B------:R-:W-:-:S02]  /*6c90*/  IMAD.MOV.U32 R15, RZ, RZ, R9 ;  /* 0x000000ffff0f7224 */ /* 0x000fc400078e0009 */
[----:B------:R-:W-:Y:S01]  /*6ca0*/  @!P1 IMAD.IADD R13, R13, 0x1, -R11 ;  /* 0x000000010d0d9824 */ /* 0x000fe200078e0a0b */
[----:B------:R-:W-:Y:S01]  /*6cb0*/  ISETP.GE.AND P1, PT, R18, RZ, PT ;  /* 0x000000ff1200720c */ /* 0x000fe20003f26270 */
[----:B------:R-:W-:Y:S01]  /*6cc0*/  @!P3 IMAD.MOV R15, RZ, RZ, -R15 ;  /* 0x000000ffff0fb224 */ /* 0x000fe200078e0a0f */
[----:B------:R-:W-:Y:S01]  /*6cd0*/  ISETP.GT.U32.AND P3, PT, R11, R5, PT ;  /* 0x000000050b00720c */ /* 0x000fe20003f64070 */
[----:B------:R-:W-:Y:S02]  /*6ce0*/  @!P6 IMAD.IADD R2, R2, 0x1, -R11 ;  /* 0x000000010202e824 */ /* 0x000fe400078e0a0b */
[----:B------:R-:W-:Y:S01]  /*6cf0*/  IMAD.HI.U32 R9, R7, R8, RZ ;  /* 0x0000000807097227 */ /* 0x000fe200078e00ff */
[----:B------:R0:W-:Y:S02]  /*6d00*/  STL [R1+0x59c], R15 ;  /* 0x00059c0f01007387 */ /* 0x0001e40000100800 */
[----:B------:R-:W-:Y:S01]  /*6d10*/  ISETP.GT.U32.AND P6, PT, R11, R2, PT ;  /* 0x000000020b00720c */ /* 0x000fe20003fc4070 */
[----:B------:R-:W-:Y:S01]  /*6d20*/  @!P2 IMAD.MOV R13, RZ, RZ, -R13 ;  /* 0x000000ffff0da224 */ /* 0x000fe200078e0a0d */
[----:B------:R-:W-:Y:S01]  /*6d30*/  ISETP.GE.AND P2, PT, R6, RZ, PT ;  /* 0x000000ff0600720c */ /* 0x000fe20003f46270 */
[----:B------:R-:W-:-:S02]  /*6d40*/  IMAD.MOV R6, RZ, RZ, -R9 ;  /* 0x000000ffff067224 */ /* 0x000fc400078e0a09 */
[--C-:B------:R-:W-:Y:S01]  /*6d50*/  @!P5 IMAD.IADD R10, R10, 0x1, -R11.reuse ;  /* 0x000000010a0ad824 */ /* 0x100fe200078e0a0b */
[----:B------:R1:W-:Y:S01]  /*6d60*/  STL [R1+0x5ac], R13 ;  /* 0x0005ac0d01007387 */ /* 0x0003e20000100800 */
[C---:B------:R-:W-:Y:S02]  /*6d70*/  IMAD R6, R11.reuse, R6, R8 ;  /* 0x000000060b067224 */ /* 0x040fe400078e0208 */
[----:B0-----:R-:W-:Y:S02]  /*6d80*/  IMAD.MOV.U32 R15, RZ, RZ, R10 ;  /* 0x000000ffff0f7224 */ /* 0x001fe400078e000a */
[----:B------:R-:W-:Y:S02]  /*6d90*/  IMAD R4, R11, R14, R4 ;  /* 0x0000000e0b047224 */ /* 0x000fe400078e0204 */
[----:B------:R-:W-:Y:S02]  /*6da0*/  @!P3 IMAD.IADD R5, R5, 0x1, -R11 ;  /* 0x000000010505b824 */ /* 0x000fe400078e0a0b */
[----:B------:R-:W-:Y:S01]  /*6db0*/  @!P4 IMAD.MOV R15, RZ, RZ, -R15 ;  /* 0x000000ffff0fc224 */ /* 0x000fe200078e0a0f */
[C---:B------:R-:W-:Y:S01]  /*6dc0*/  ISETP.GT.U32.AND P4, PT, R11.reuse, R6, PT ;  /* 0x000000060b00720c */ /* 0x040fe20003f84070 */
[----:B------:R-:W-:Y:S01]  /*6dd0*/  @!P6 IMAD.IADD R2, R2, 0x1, -R11 ;  /* 0x000000010202e824 */ /* 0x000fe200078e0a0b */
[C---:B------:R-:W-:Y:S01]  /*6de0*/  ISETP.GT.U32.AND P5, PT, R11.reuse, R4, PT ;  /* 0x000000040b00720c */ /* 0x040fe20003fa4070 */
[----:B-1----:R-:W-:Y:S01]  /*6df0*/  VIADD R13, R28, 0x192 ;  /* 0x000001921c0d7836 */ /* 0x002fe20000000000 */
[----:B------:R-:W-:Y:S01]  /*6e00*/  ISETP.GT.U32.AND P3, PT, R11, R5, PT ;  /* 0x000000050b00720c */ /* 0x000fe20003f64070 */
[----:B------:R-:W-:Y:S01]  /*6e10*/  IMAD.MOV.U32 R14, RZ, RZ, R2 ;  /* 0x000000ffff0e7224 */ /* 0x000fe200078e0002 */
[----:B------:R-:W-:Y:S01]  /*6e20*/  ISETP.GE.AND P6, PT, R12, RZ, PT ;  /* 0x000000ff0c00720c */ /* 0x000fe20003fc6270 */
[----:B------:R-:W-:Y:S01]  /*6e30*/  VIADD R12, R28, 0x191 ;  /* 0x000001911c0c7836 */ /* 0x000fe20000000000 */
[----:B------:R-:W-:Y:S01]  /*6e40*/  IABS R20, R13 ;  /* 0x0000000d00147213 */ /* 0x000fe20000000000 */
[----:B------:R-:W-:Y:S01]  /*6e50*/  @!P1 IMAD.MOV R14, RZ, RZ, -R14 ;  /* 0x000000ffff0e9224 */ /* 0x000fe200078e0a0e */
[----:B------:R-:W-:Y:S01]  /*6e60*/  ISETP.GE.AND P1, PT, R13, RZ, PT ;  /* 0x000000ff0d00720c */ /* 0x000fe20003f26270 */
[----:B------:R0:W-:Y:S01]  /*6e70*/  STL [R1+0x5b4], R15 ;  /* 0x0005b40f01007387 */ /* 0x0001e20000100800 */
[----:B------:R-:W-:Y:S01]  /*6e80*/  IABS R21, R12 ;  /* 0x0000000c00157213 */ /* 0x000fe20000000000 */
[----:B------:R-:W-:-:S02]  /*6e90*/  IMAD.HI.U32 R13, R7, R20, RZ ;  /* 0x00000014070d7227 */ /* 0x000fc400078e00ff */
[----:B------:R1:W-:Y:S02]  /*6ea0*/  STL [R1+0x5b8], R14 ;  /* 0x0005b80e01007387 */ /* 0x0003e40000100800 */
[--C-:B------:R-:W-:Y:S02]  /*6eb0*/  @!P4 IMAD.IADD R6, R6, 0x1, -R11.reuse ;  /* 0x000000010606c824 */ /* 0x100fe400078e0a0b */
[--C-:B------:R-:W-:Y:S02]  /*6ec0*/  @!P5 IMAD.IADD R4, R4, 0x1, -R11.reuse ;  /* 0x000000010404d824 */ /* 0x100fe400078e0a0b */
[----:B------:R-:W-:Y:S01]  /*6ed0*/  @!P3 IMAD.IADD R5, R5, 0x1, -R11 ;  /* 0x000000010505b824 */ /* 0x000fe200078e0a0b */
[----:B------:R-:W-:Y:S01]  /*6ee0*/  ISETP.GE.AND P3, PT, R12, RZ, PT ;  /* 0x000000ff0c00720c */ /* 0x000fe20003f66270 */
[----:B------:R-:W-:Y:S01]  /*6ef0*/  IMAD.MOV R12, RZ, RZ, -R13 ;  /* 0x000000ffff0c7224 */ /* 0x000fe200078e0a0d */
[----:B------:R-:W-:Y:S01]  /*6f00*/  ISETP.GT.U32.AND P4, PT, R11, R6, PT ;  /* 0x000000060b00720c */ /* 0x000fe20003f84070 */
[----:B------:R-:W-:Y:S01]  /*6f10*/  IMAD.HI.U32 R10, R7, R21, RZ ;  /* 0x00000015070a7227 */ /* 0x000fe200078e00ff */
[----:B------:R-:W-:-:S03]  /*6f20*/  ISETP.GT.U32.AND P5, PT, R11, R4, PT ;  /* 0x000000040b00720c */ /* 0x000fc60003fa4070 */
[C---:B------:R-:W-:Y:S02]  /*6f30*/  IMAD R20, R11.reuse, R12, R20 ;  /* 0x0000000c0b147224 */ /* 0x040fe400078e0214 */
[----:B0-----:R-:W-:Y:S02]  /*6f40*/  IMAD.MOV.U32 R15, RZ, RZ, R5 ;  /* 0x000000ffff0f7224 */ /* 0x001fe400078e0005 */
[----:B------:R-:W-:Y:S02]  /*6f50*/  IMAD.MOV R10, RZ, RZ, -R10 ;  /* 0x000000ffff0a7224 */ /* 0x000fe400078e0a0a */
[----:B------:R-:W-:Y:S01]  /*6f60*/  @!P0 IMAD.MOV R15, RZ, RZ, -R15 ;  /* 0x000000ffff0f8224 */ /* 0x000fe200078e0a0f */
[C---:B------:R-:W-:Y:S01]  /*6f70*/  ISETP.GT.U32.AND P0, PT, R11.reuse, R20, PT ;  /* 0x000000140b00720c */ /* 0x040fe20003f04070 */
[----:B------:R-:W-:Y:S02]  /*6f80*/  VIADD R9, R28, 0x190 ;  /* 0x000001901c097836 */ /* 0x000fe40000000000 */
[C---:B------:R-:W-:Y:S01]  /*6f90*/  IMAD R21, R11.reuse, R10, R21 ;  /* 0x0000000a0b157224 */ /* 0x040fe200078e0215 */
[----:B------:R-:W-:Y:S01]  /*6fa0*/  STL [R1+0x5c8], R15 ;  /* 0x0005c80f01007387 */ /* 0x000fe20000100800 */
[--C-:B------:R-:W-:Y:S01]  /*6fb0*/  @!P4 IMAD.IADD R6, R6, 0x1, -R11.reuse ;  /* 0x000000010606c824 */ /* 0x100fe200078e0a0b */
[----:B------:R-:W-:Y:S01]  /*6fc0*/  IABS R8, R9 ;  /* 0x0000000900087213 */ /* 0x000fe20000000000 */
[----:B------:R-:W-:Y:S01]  /*6fd0*/  @!P5 IMAD.IADD R4, R4, 0x1, -R11 ;  /* 0x000000010404d824 */ /* 0x000fe200078e0a0b */
[----:B------:R-:W-:Y:S01]  /*6fe0*/  ISETP.GT.U32.AND P4, PT, R11, R21, PT ;  /* 0x000000150b00720c */ /* 0x000fe20003f84070 */
[----:B------:R-:W-:Y:S01]  /*6ff0*/  VIADD R12, R28, 0x18f ;  /* 0x0000018f1c0c7836 */ /* 0x000fe20000000000 */
[----:B------:R-:W-:Y:S01]  /*7000*/  ISETP.GE.AND P5, PT, R9, RZ, PT ;  /* 0x000000ff0900720c */ /* 0x000fe20003fa6270 */
[----:B-1----:R-:W-:-:S02]  /*7010*/  IMAD.MOV.U32 R14, RZ, RZ, R4 ;  /* 0x000000ffff0e7224 */ /* 0x002fc400078e0004 */
[----:B------:R-:W-:-:S04]  /*7020*/  IMAD.HI.U32 R2, R7, R8, RZ ;  /* 0x0000000807027227 */ /* 0x000fc800078e00ff */
[--C-:B------:R-:W-:Y:S02]  /*7030*/  @!P0 IMAD.IADD R20, R20, 0x1, -R11.reuse ;  /* 0x0000000114148824 */ /* 0x100fe400078e0a0b */
[----:B------:R-:W-:Y:S01]  /*7040*/  @!P2 IMAD.MOV R14, RZ, RZ, -R14 ;  /* 0x000000ffff0ea224 */ /* 0x000fe200078e0a0e */
[----:B------:R-:W-:Y:S01]  /*7050*/  ISETP.GE.AND P2, PT, R12, RZ, PT ;  /* 0x000000ff0c00720c */ /* 0x000fe20003f46270 */
[----:B------:R-:W-:Y:S01]  /*7060*/  IMAD.MOV R2, RZ, RZ, -R2 ;  /* 0x000000ffff027224 */ /* 0x000fe200078e0a02 */
[C---:B------:R-:W-:Y:S01]  /*7070*/  ISETP.GT.U32.AND P0, PT, R11.reuse, R20, PT ;  /* 0x000000140b00720c */ /* 0x040fe20003f04070 */
[----:B------:R-:W-:Y:S01]  /*7080*/  VIADD R10, R28, 0x18e ;  /* 0x0000018e1c0a7836 */ /* 0x000fe20000000000 */
[----:B------:R0:W-:Y:S01]  /*7090*/  STL [R1+0x5cc], R14 ;  /* 0x0005cc0e01007387 */ /* 0x0001e20000100800 */
[----:B------:R-:W-:Y:S01]  /*70a0*/  IMAD R2, R11, R2, R8 ;  /* 0x000000020b027224 */ /* 0x000fe200078e0208 */
[----:B------:R-:W-:Y:S01]  /*70b0*/  IABS R12, R12 ;  /* 0x0000000c000c7213 */ /* 0x000fe20000000000 */
[----:B------:R-:W-:-:S02]  /*70c0*/  @!P4 IMAD.IADD R21, R21, 0x1, -R11 ;  /* 0x000000011515c824 */ /* 0x000fc400078e0a0b */
[----:B------:R-:W-:Y:S02]  /*70d0*/  IMAD.MOV.U32 R18, RZ, RZ, R6 ;  /* 0x000000ffff127224 */ /* 0x000fe400078e0006 */
[----:B------:R-:W-:Y:S01]  /*70e0*/  IMAD.HI.U32 R13, R7, R12, RZ ;  /* 0x0000000c070d7227 */ /* 0x000fe200078e00ff */
[C---:B------:R-:W-:Y:S02]  /*70f0*/  ISETP.GT.U32.AND P4, PT, R11.reuse, R21, PT ;  /* 0x000000150b00720c */ /* 0x040fe40003f84070 */
[----:B0-----:R-:W-:Y:S01]  /*7100*/  IABS R14, R10 ;  /* 0x0000000a000e7213 */ /* 0x001fe20000000000 */
[----:B------:R-:W-:Y:S01]  /*7110*/  @!P6 IMAD.MOV R18, RZ, RZ, -R18 ;  /* 0x000000ffff12e224 */ /* 0x000fe200078e0a12 */
[----:B------:R-:W-:Y:S01]  /*7120*/  ISETP.GT.U32.AND P6, PT, R11, R2, PT ;  /* 0x000000020b00720c */ /* 0x000fe20003fc4070 */
[----:B------:R-:W-:Y:S02]  /*7130*/  IMAD.MOV R13, RZ, RZ, -R13 ;  /* 0x000000ffff0d7224 */ /* 0x000fe400078e0a0d */
[----:B------:R-:W-:Y:S01]  /*7140*/  IMAD.HI.U32 R8, R7, R14, RZ ;  /* 0x0000000e07087227 */ /* 0x000fe200078e00ff */
[----:B------:R0:W-:Y:S03]  /*7150*/  STL [R1+0x5d4], R18 ;  /* 0x0005d41201007387 */ /* 0x0001e60000100800 */
[----:B------:R-:W-:-:S02]  /*7160*/  IMAD.MOV R8, RZ, RZ, -R8 ;  /* 0x000000ffff087224 */ /* 0x000fc400078e0a08 */
[--C-:B------:R-:W-:Y:S01]  /*7170*/  @!P0 IMAD.IADD R20, R20, 0x1, -R11.reuse ;  /* 0x0000000114148824 */ /* 0x100fe200078e0a0b */
[----:B------:R-:W-:Y:S01]  /*7180*/  ISETP.GE.AND P0, PT, R10, RZ, PT ;  /* 0x000000ff0a00720c */ /* 0x000fe20003f06270 */
[----:B------:R-:W-:Y:S02]  /*7190*/  VIADD R17, R28, 0x18d ;  /* 0x0000018d1c117836 */ /* 0x000fe40000000000 */
[C---:B------:R-:W-:Y:S02]  /*71a0*/  IMAD R10, R11.reuse, R13, R12 ;  /* 0x0000000d0b0a7224 */ /* 0x040fe400078e020c */
[----:B------:R-:W-:Y:S01]  /*71b0*/  IMAD R14, R11, R8, R14 ;  /* 0x000000080b0e7224 */ /* 0x000fe200078e020e */
[----:B------:R-:W-:Y:S01]  /*71c0*/  IABS R9, R17 ;  /* 0x0000001100097213 */ /* 0x000fe20000000000 */
[--C-:B------:R-:W-:Y:S01]  /*71d0*/  @!P4 IMAD.IADD R21, R21, 0x1, -R11.reuse ;  /* 0x000000011515c824 */ /* 0x100fe200078e0a0b */
[C---:B------:R-:W-:Y:S01]  /*71e0*/  ISETP.GT.U32.AND P4, PT, R11.reuse, R10, PT ;  /* 0x0000000a0b00720c */ /* 0x040fe20003f84070 */
[----:B------:R-:W-:Y:S01]  /*71f0*/  @!P6 IMAD.IADD R2, R2, 0x1, -R11 ;  /* 0x000000010202e824 */ /* 0x000fe200078e0a0b */
[----:B------:R-:W-:Y:S01]  /*7200*/  ISETP.GT.U32.AND P6, PT, R11, R14, PT ;  /* 0x0000000e0b00720c */ /* 0x000fe20003fc4070 */
[----:B------:R-:W-:-:S04]  /*7210*/  IMAD.HI.U32 R15, R7, R9, RZ ;  /* 0x00000009070f7227 */ /* 0x000fc800078e00ff */
[C---:B------:R-:W-:Y:S02]  /*7220*/  VIADD R4, R28.reuse, 0x18c ;  /* 0x0000018c1c047836 */ /* 0x040fe40000000000 */
[----:B------:R-:W-:Y:S02]  /*7230*/  IMAD.MOV R6, RZ, RZ, -R15 ;  /* 0x000000ffff067224 */ /* 0x000fe400078e0a0f */
[C---:B------:R-:W-:Y:S01]  /*7240*/  VIADD R15, R28.reuse, 0x18a ;  /* 0x0000018a1c0f7836 */ /* 0x040fe20000000000 */
[----:B------:R-:W-:Y:S01]  /*7250*/  IABS R16, R4 ;  /* 0x0000000400107213 */ /* 0x000fe20000000000 */
[----:B------:R-:W-:Y:S02]  /*7260*/  VIADD R13, R28, 0x18b ;  /* 0x0000018b1c0d7836 */ /* 0x000fe40000000000 */
[--C-:B------:R-:W-:Y:S01]  /*7270*/  @!P4 IMAD.IADD R10, R10, 0x1, -R11.reuse ;  /* 0x000000010a0ac824 */ /* 0x100fe200078e0a0b */
[----:B0-----:R-:W-:Y:S01]  /*7280*/  IABS R18, R15 ;  /* 0x0000000f00127213 */ /* 0x001fe20000000000 */
[----:B------:R-:W-:Y:S01]  /*7290*/  @!P6 IMAD.IADD R14, R14, 0x1, -R11 ;  /* 0x000000010e0ee824 */ /* 0x000fe200078e0a0b */
[----:B------:R-:W-:Y:S01]  /*72a0*/  ISETP.GT.U32.AND P4, PT, R11, R2, PT ;  /* 0x000000020b00720c */ /* 0x000fe20003f84070 */
[----:B------:R-:W-:Y:S01]  /*72b0*/  IMAD.MOV.U32 R23, RZ, RZ, R20 ;  /* 0x000000ffff177224 */ /* 0x000fe200078e0014 */
[----:B------:R-:W-:Y:S01]  /*72c0*/  IABS R8, R13 ;  /* 0x0000000d00087213 */ /* 0x000fe20000000000 */
[----:B------:R-:W-:Y:S01]  /*72d0*/  IMAD.HI.U32 R5, R7, R16, RZ ;  /* 0x0000001007057227 */ /* 0x000fe200078e00ff */
[----:B------:R-:W-:-:S03]  /*72e0*/  ISETP.GT.U32.AND P6, PT, R11, R14, PT ;  /* 0x0000000e0b00720c */ /* 0x000fc60003fc4070 */
[----:B------:R-:W-:Y:S01]  /*72f0*/  @!P1 IMAD.MOV R23, RZ, RZ, -R23 ;  /* 0x000000ffff179224 */ /* 0x000fe200078e0a17 */
[----:B------:R-:W-:Y:S01]  /*7300*/  ISETP.GT.U32.AND P1, PT, R11, R10, PT ;  /* 0x0000000a0b00720c */ /* 0x000fe20003f24070 */
[----:B------:R-:W-:Y:S02]  /*7310*/  IMAD.MOV R5, RZ, RZ, -R5 ;  /* 0x000000ffff057224 */ /* 0x000fe400078e0a05 */
[C---:B------:R-:W-:Y:S01]  /*7320*/  IMAD.HI.U32 R20, R7.reuse, R18, RZ ;  /* 0x0000001207147227 */ /* 0x040fe200078e00ff */
[----:B------:R-:W-:Y:S03]  /*7330*/  STL [R1+0x5d8], R23 ;  /* 0x0005d81701007387 */ /* 0x000fe60000100800 */
[----:B------:R-:W-:-:S04]  /*7340*/  IMAD.HI.U32 R22, R7, R8, RZ ;  /* 0x0000000807167227 */ /* 0x000fc800078e00ff */
[C---:B------:R-:W-:Y:S02]  /*7350*/  IMAD R16, R11.reuse, R5, R16 ;  /* 0x000000050b107224 */ /* 0x040fe400078e0210 */
[----:B------:R-:W-:Y:S02]  /*7360*/  IMAD.MOV R20, RZ, RZ, -R20 ;  /* 0x000000ffff147224 */ /* 0x000fe400078e0a14 */
[C---:B------:R-:W-:Y:S02]  /*7370*/  IMAD R9, R11.reuse, R6, R9 ;  /* 0x000000060b097224 */ /* 0x040fe400078e0209 */
[----:B------:R-:W-:Y:S02]  /*7380*/  IMAD.MOV R22, RZ, RZ, -R22 ;  /* 0x000000ffff167224 */ /* 0x000fe400078e0a16 */
[----:B------:R-:W-:Y:S01]  /*7390*/  @!P4 IMAD.IADD R2, R2, 0x1, -R11 ;  /* 0x000000010202c824 */ /* 0x000fe200078e0a0b */
[C---:B------:R-:W-:Y:S01]  /*73a0*/  ISETP.GT.U32.AND P4, PT, R11.reuse, R16, PT ;  /* 0x000000100b00720c */ /* 0x040fe20003f84070 */
[----:B------:R-:W-:-:S02]  /*73b0*/  IMAD R18, R11, R20, R18 ;  /* 0x000000140b127224 */ /* 0x000fc400078e0212 */
[----:B------:R-:W-:Y:S01]  /*73c0*/  @!P3 IMAD.MOV R21, RZ, RZ, -R21 ;  /* 0x000000ffff15b224 */ /* 0x000fe200078e0a15 */
[C---:B------:R-:W-:Y:S01]  /*73d0*/  ISETP.GT.U32.AND P3, PT, R11.reuse, R9, PT ;  /* 0x000000090b00720c */ /* 0x040fe20003f64070 */
[C---:B------:R-:W-:Y:S02]  /*73e0*/  IMAD R8, R11.reuse, R22, R8 ;  /* 0x000000160b087224 */ /* 0x040fe400078e0208 */
[--C-:B------:R-:W-:Y:S01]  /*73f0*/  @!P6 IMAD.IADD R14, R14, 0x1, -R11.reuse ;  /* 0x000000010e0ee824 */ /* 0x100fe200078e0a0b */
[C---:B------:R-:W-:Y:S01]  /*7400*/  ISETP.GT.U32.AND P6, PT, R11.reuse, R18, PT ;  /* 0x000000120b00720c */ /* 0x040fe20003fc4070 */
[----:B------:R-:W-:Y:S01]  /*7410*/  VIADD R12, R28, 0x189 ;  /* 0x000001891c0c7836 */ /* 0x000fe20000000000 */
[----:B------:R0:W-:Y:S01]  /*7420*/  STL [R1+0x5f0], R21 ;  /* 0x0005f01501007387 */ /* 0x0001e20000100800 */
[--C-:B------:R-:W-:Y:S01]  /*7430*/  @!P1 IMAD.IADD R10, R10, 0x1, -R11.reuse ;  /* 0x000000010a0a9824 */ /* 0x100fe200078e0a0b */
[----:B------:R-:W-:Y:S01]  /*7440*/  ISETP.GT.U32.AND P1, PT, R11, R8, PT ;  /* 0x000000080b00720c */ /* 0x000fe20003f24070 */
[----:B------:R-:W-:Y:S01]  /*7450*/  VIADD R5, R28, 0x188 ;  /* 0x000001881c057836 */ /* 0x000fe20000000000 */
[----:B------:R-:W-:Y:S01]  /*7460*/  IABS R19, R12 ;  /* 0x0000000c00137213 */ /* 0x000fe20000000000 */
[--C-:B------:R-:W-:Y:S01]  /*7470*/  @!P4 IMAD.IADD R16, R16, 0x1, -R11.reuse ;  /* 0x000000011010c824 */ /* 0x100fe200078e0a0b */
[----:B------:R-:W-:Y:S01]  /*7480*/  ISETP.GE.AND P4, PT, R4, RZ, PT ;  /* 0x000000ff0400720c */ /* 0x000fe20003f86270 */
[----:B------:R-:W-:Y:S01]  /*7490*/  @!P3 IMAD.IADD R9, R9, 0x1, -R11 ;  /* 0x000000010909b824 */ /* 0x000fe200078e0a0b */
[----:B------:R-:W-:Y:S01]  /*74a0*/  IABS R6, R5 ;  /* 0x0000000500067213 */ /* 0x000fe20000000000 */
[----:B------:R-:W-:Y:S01]  /*74b0*/  IMAD.MOV.U32 R24, RZ, RZ, R2 ;  /* 0x000000ffff187224 */ /* 0x000fe200078e0002 */
[----:B------:R-:W-:Y:S01]  /*74c0*/  ISETP.GE.AND P3, PT, R17, RZ, PT ;  /* 0x000000ff1100720c */ /* 0x000fe20003f66270 */
[----:B0-----:R-:W-:-:S04]  /*74d0*/  IMAD.HI.U32 R21, R7, R19, RZ ;  /* 0x0000001307157227 */ /* 0x001fc800078e00ff */
[----:B------:R-:W-:Y:S01]  /*74e0*/  @!P6 IMAD.IADD R18, R18, 0x1, -R11 ;  /* 0x000000011212e824 */ /* 0x000fe200078e0a0b */
[C---:B------:R-:W-:Y:S01]  /*74f0*/  ISETP.GT.U32.AND P6, PT, R11.reuse, R16, PT ;  /* 0x000000100b00720c */ /* 0x040fe20003fc4070 */
[----:B------:R-:W-:Y:S02]  /*7500*/  IMAD.MOV R21, RZ, RZ, -R21 ;  /* 0x000000ffff157224 */ /* 0x000fe400078e0a15 */
[----:B------:R-:W-:Y:S01]  /*7510*/  @!P1 IMAD.IADD R8, R8, 0x1, -R11 ;  /* 0x0000000108089824 */ /* 0x000fe200078e0a0b */
[----:B------:R-:W-:Y:S01]  /*7520*/  ISETP.GT.U32.AND P1, PT, R11, R9, PT ;  /* 0x000000090b00720c */ /* 0x000fe20003f24070 */
[----:B------:R-:W-:Y:S02]  /*7530*/  IMAD.MOV.U32 R23, RZ, RZ, R10 ;  /* 0x000000ffff177224 */ /* 0x000fe400078e000a */
[----:B------:R-:W-:-:S04]  /*7540*/  IMAD.HI.U32 R22, R7, R6, RZ ;  /* 0x0000000607167227 */ /* 0x000fc800078e00ff */
[C---:B------:R-:W-:Y:S02]  /*7550*/  IMAD R19, R11.reuse, R21, R19 ;  /* 0x000000150b137224 */ /* 0x040fe400078e0213 */
[----:B------:R-:W-:Y:S01]  /*7560*/  @!P5 IMAD.MOV R24, RZ, RZ, -R24 ;  /* 0x000000ffff18d224 */ /* 0x000fe200078e0a18 */
[C---:B------:R-:W-:Y:S01]  /*7570*/  ISETP.GT.U32.AND P5, PT, R11.reuse, R8, PT ;  /* 0x000000080b00720c */ /* 0x040fe20003fa4070 */
[----:B------:R-:W-:Y:S01]  /*7580*/  @!P2 IMAD.MOV R23, RZ, RZ, -R23 ;  /* 0x000000ffff17a224 */ /* 0x000fe200078e0a17 */
[C---:B------:R-:W-:Y:S01]  /*7590*/  ISETP.GT.U32.AND P2, PT, R11.reuse, R18, PT ;  /* 0x000000120b00720c */ /* 0x040fe20003f44070 */
[----:B------:R-:W-:Y:S01]  /*75a0*/  IMAD.MOV R22, RZ, RZ, -R22 ;  /* 0x000000ffff167224 */ /* 0x000fe200078e0a16 */
[----:B------:R-:W-:Y:S01]  /*75b0*/  STL [R1+0x5f4], R24 ;  /* 0x0005f41801007387 */ /* 0x000fe20000100800 */
[C---:B------:R-:W-:Y:S02]  /*75c0*/  VIADD R17, R28.reuse, 0x187 ;  /* 0x000001871c117836 */ /* 0x040fe40000000000 */
[----:B------:R-:W-:Y:S01]  /*75d0*/  @!P0 IMAD.MOV R14, RZ, RZ, -R14 ;  /* 0x000000ffff0e8224 */ /* 0x000fe200078e0a0e */
[C---:B------:R-:W-:Y:S01]  /*75e0*/  ISETP.GT.U32.AND P0, PT, R11.reuse, R19, PT ;  /* 0x000000130b00720c */ /* 0x040fe20003f04070 */
[C---:B------:R-:W-:Y:S01]  /*75f0*/  IMAD R6, R11.reuse, R22, R6 ;  /* 0x000000160b067224 */ /* 0x040fe200078e0206 */
[----:B------:R-:W-:Y:S01]  /*7600*/  IABS R10, R17 ;  /* 0x00000011000a7213 */ /* 0x000fe20000000000 */
[----:B------:R-:W-:Y:S01]  /*7610*/  VIADD R4, R28, 0x186 ;  /* 0x000001861c047836 */ /* 0x000fe20000000000 */
[----:B------:R-:W-:Y:S01]  /*7620*/  STL [R1+0x5fc], R23 ;  /* 0x0005fc1701007387 */ /* 0x000fe20000100800 */
[--C-:B------:R-:W-:Y:S01]  /*7630*/  @!P6 IMAD.IADD R16, R16, 0x1, -R11.reuse ;  /* 0x000000011010e824 */ /* 0x100fe200078e0a0b */
[----:B------:R-:W-:Y:S01]  /*7640*/  ISETP.GT.U32.AND P6, PT, R11, R6, PT ;  /* 0x000000060b00720c */ /* 0x000fe20003fc4070 */
[--C-:B------:R-:W-:Y:S01]  /*7650*/  @!P1 IMAD.IADD R9, R9, 0x1, -R11.reuse ;  /* 0x0000000109099824 */ /* 0x100fe200078e0a0b */
[----:B------:R-:W-:Y:S01]  /*7660*/  IABS R2, R4 ;  /* 0x0000000400027213 */ /* 0x000fe20000000000 */
[----:B------:R0:W-:Y:S01]  /*7670*/  STL [R1+0x608], R14 ;  /* 0x0006080e01007387 */ /* 0x0001e20000100800 */
[----:B------:R-:W-:Y:S01]  /*7680*/  ISETP.GE.AND P1, PT, R13, RZ, PT ;  /* 0x000000ff0d00720c */ /* 0x000fe20003f26270 */
[--C-:B------:R-:W-:Y:S01]  /*7690*/  @!P5 IMAD.IADD R8, R8, 0x1, -R11.reuse ;  /* 0x000000010808d824 */ /* 0x100fe200078e0a0b */
[----:B------:R-:W-:Y:S01]  /*76a0*/  ISETP.GE.AND P5, PT, R15, RZ, PT ;  /* 0x000000ff0f00720c */ /* 0x000fe20003fa6270 */
[----:B------:R-:W-:Y:S01]  /*76b0*/  @!P2 IMAD.IADD R18, R18, 0x1, -R11 ;  /* 0x000000011212a824 */ /* 0x000fe200078e0a0b */
[----:B------:R-:W-:Y:S01]  /*76c0*/  ISETP.GE.AND P2, PT, R12, RZ, PT ;  /* 0x000000ff0c00720c */ /* 0x000fe20003f46270 */
[----:B------:R-:W-:-:S04]  /*76d0*/  IMAD.HI.U32 R13, R7, R2, RZ ;  /* 0x00000002070d7227 */ /* 0x000fc800078e00ff */
[----:B0-----:R-:W-:-:S04]  /*76e0*/  IMAD.HI.U32 R14, R7, R10, RZ ;  /* 0x0000000a070e7227 */ /* 0x001fc800078e00ff */
[----:B------:R-:W-:Y:S02]  /*76f0*/  IMAD.MOV R12, RZ, RZ, -R14 ;  /* 0x000000ffff0c7224 */ /* 0x000fe400078e0a0e */
[----:B------:R-:W-:Y:S01]  /*7700*/  @!P0 IMAD.IADD R19, R19, 0x1, -R11 ;  /* 0x0000000113138824 */ /* 0x000fe200078e0a0b */
[----:B------:R-:W-:Y:S01]  /*7710*/  ISETP.GE.AND P0, PT, R5, RZ, PT ;  /* 0x000000ff0500720c */ /* 0x000fe20003f06270 */
[----:B------:R-:W-:Y:S02]  /*7720*/  IMAD.MOV.U32 R21, RZ, RZ, R9 ;  /* 0x000000ffff157224 */ /* 0x000fe400078e0009 */
[----:B------:R-:W-:Y:S02]  /*7730*/  IMAD.MOV R5, RZ, RZ, -R13 ;  /* 0x000000ffff057224 */ /* 0x000fe400078e0a0d */
[----:B------:R-:W-:Y:S02]  /*7740*/  IMAD R9, R11, R12, R10 ;  /* 0x0000000c0b097224 */ /* 0x000fe400078e020a */
[----:B------:R-:W-:-:S02]  /*7750*/  IMAD.MOV.U32 R14, RZ, RZ, R8 ;  /* 0x000000ffff0e7224 */ /* 0x000fc400078e0008 */
[----:B------:R-:W-:Y:S01]  /*7760*/  @!P3 IMAD.MOV R21, RZ, RZ, -R21 ;  /* 0x000000ffff15b224 */ /* 0x000fe200078e0a15 */
[C---:B------:R-:W-:Y:S01]  /*7770*/  ISETP.GT.U32.AND P3, PT, R11.reuse, R19, PT ;  /* 0x000000130b00720c */ /* 0x040fe20003f64070 */
[----:B------:R-:W-:Y:S02]  /*7780*/  IMAD.MOV.U32 R20, RZ, RZ, R16 ;  /* 0x000000ffff147224 */ /* 0x000fe400078e0010 */
[----:B------:R-:W-:Y:S01]  /*7790*/  @!P6 IMAD.IADD R6, R6, 0x1, -R11 ;  /* 0x000000010606e824 */ /* 0x000fe200078e0a0b */
[----:B------:R-:W-:Y:S01]  /*77a0*/  STL [R1+0x610], R21 ;  /* 0x0006101501007387 */ /* 0x000fe20000100800 */
[----:B------:R-:W-:Y:S01]  /*77b0*/  IMAD R8, R11, R5, R2 ;  /* 0x000000050b087224 */ /* 0x000fe200078e0202 */
[----:B------:R-:W-:Y:S01]  /*77c0*/  ISETP.GE.AND P6, PT, R17, RZ, PT ;  /* 0x000000ff1100720c */ /* 0x000fe20003fc6270 */
[----:B------:R-:W-:Y:S02]  /*77d0*/  IMAD.MOV.U32 R13, RZ, RZ, R18 ;  /* 0x000000ffff0d7224 */ /* 0x000fe400078e0012 */
[----:B------:R-:W-:Y:S01]  /*77e0*/  @!P1 IMAD.MOV R14, RZ, RZ, -R14 ;  /* 0x000000ffff0e9224 */ /* 0x000fe200078e0a0e */
[C---:B------:R-:W-:Y:S01]  /*77f0*/  ISETP.GT.U32.AND P1, PT, R11.reuse, R9, PT ;  /* 0x000000090b00720c */ /* 0x040fe20003f24070 */
[----:B------:R-:W-:Y:S01]  /*7800*/  @!P4 IMAD.MOV R20, RZ, RZ, -R20 ;  /* 0x000000ffff14c224 */ /* 0x000fe200078e0a14 */
[C---:B------:R-:W-:Y:S01]  /*7810*/  ISETP.GT.U32.AND P4, PT, R11.reuse, R6, PT ;  /* 0x000000060b00720c */ /* 0x040fe20003f84070 */
[----:B------:R-:W-:Y:S01]  /*7820*/  @!P5 IMAD.MOV R13, RZ, RZ, -R13 ;  /* 0x000000ffff0dd224 */ /* 0x000fe200078e0a0d */
[----:B------:R-:W-:Y:S01]  /*7830*/  ISETP.GT.U32.AND P5, PT, R11, R8, PT ;  /* 0x000000080b00720c */ /* 0x000fe20003fa4070 */
[C---:B------:R-:W-:Y:S01]  /*7840*/  VIADD R2, R28.reuse, 0x184 ;  /* 0x000001841c027836 */ /* 0x040fe20000000000 */
[----:B------:R-:W-:Y:S01]  /*7850*/  STL [R1+0x624], R20 ;  /* 0x0006241401007387 */ /* 0x000fe20000100800 */
[----:B------:R-:W-:-:S02]  /*7860*/  VIADD R5, R28, 0x185 ;  /* 0x000001851c057836 */ /* 0x000fc40000000000 */
[--C-:B------:R-:W-:Y:S01]  /*7870*/  @!P3 IMAD.IADD R19, R19, 0x1, -R11.reuse ;  /* 0x000000011313b824 */ /* 0x100fe200078e0a0b */
[----:B------:R-:W-:Y:S01]  /*7880*/  ISETP.GE.AND P3, PT, R4, RZ, PT ;  /* 0x000000ff0400720c */ /* 0x000fe20003f66270 */
[----:B------:R0:W-:Y:S01]  /*7890*/  STL [R1+0x628], R14 ;  /* 0x0006280e01007387 */ /* 0x0001e20000100800 */
[----:B------:R-:W-:Y:S01]  /*78a0*/  IABS R4, R2 ;  /* 0x0000000200047213 */ /* 0x000fe20000000000 */
[--C-:B------:R-:W-:Y:S01]  /*78b0*/  @!P1 IMAD.IADD R9, R9, 0x1, -R11.reuse ;  /* 0x0000000109099824 */ /* 0x100fe200078e0a0b */
[----:B------:R-:W-:Y:S01]  /*78c0*/  ISETP.GE.AND P1, PT, R2, RZ, PT ;  /* 0x000000ff0200720c */ /* 0x000fe20003f26270 */
[--C-:B------:R-:W-:Y:S01]  /*78d0*/  @!P4 IMAD.IADD R6, R6, 0x1, -R11.reuse ;  /* 0x000000010606c824 */ /* 0x100fe200078e0a0b */
[----:B------:R-:W-:Y:S01]  /*78e0*/  ISETP.GE.AND P4, PT, R5, RZ, PT ;  /* 0x000000ff0500720c */ /* 0x000fe20003f86270 */
[----:B------:R-:W-:Y:S01]  /*78f0*/  @!P5 IMAD.IADD R8, R8, 0x1, -R11 ;  /* 0x000000010808d824 */ /* 0x000fe200078e0a0b */
[----:B------:R-:W-:Y:S01]  /*7900*/  ISETP.GT.U32.AND P5, PT, R11, R9, PT ;  /* 0x000000090b00720c */ /* 0x000fe20003fa4070 */
[----:B------:R-:W-:Y:S01]  /*7910*/  IMAD.MOV.U32 R10, RZ, RZ, R19 ;  /* 0x000000ffff0a7224 */ /* 0x000fe200078e0013 */
[----:B------:R1:W-:Y:S01]  /*7920*/  STL [R1+0x630], R13 ;  /* 0x0006300d01007387 */ /* 0x0003e20000100800 */
[----:B0-----:R-:W-:Y:S01]  /*7930*/  IABS R14, R5 ;  /* 0x00000005000e7213 */ /* 0x001fe20000000000 */
[----:B------:R-:W-:-:S02]  /*7940*/  IMAD.MOV.U32 R5, RZ, RZ, R4 ;  /* 0x000000ffff057224 */ /* 0x000fc400078e0004 */
[----:B------:R-:W-:Y:S01]  /*7950*/  @!P2 IMAD.MOV R10, RZ, RZ, -R10 ;  /* 0x000000ffff0aa224 */ /* 0x000fe200078e0a0a */
[----:B------:R-:W-:Y:S01]  /*7960*/  ISETP.GT.U32.AND P2, PT, R11, R8, PT ;  /* 0x000000080b00720c */ /* 0x000fe20003f44070 */
[----:B------:R-:W-:-:S03]  /*7970*/  IMAD.HI.U32 R4, R7, R14, RZ ;  /* 0x0000000e07047227 */ /* 0x000fc600078e00ff */
[----:B------:R0:W-:Y:S01]  /*7980*/  STL [R1+0x634], R10 ;  /* 0x0006340a01007387 */ /* 0x0001e20000100800 */
[----:B------:R-:W-:Y:S02]  /*7990*/  IMAD.MOV R4, RZ, RZ, -R4 ;  /* 0x000000ffff047224 */ /* 0x000fe400078e0a04 */
[----:B------:R-:W-:-:S04]  /*79a0*/  IMAD.HI.U32 R2, R7, R5, RZ ;  /* 0x0000000507027227 */ /* 0x000fc800078e00ff */
[----:B------:R-:W-:Y:S02]  /*79b0*/  IMAD R14, R11, R4, R14 ;  /* 0x000000040b0e7224 */ /* 0x000fe400078e020e */
[----:B------:R-:W-:Y:S02]  /*79c0*/  @!P5 IMAD.IADD R9, R9, 0x1, -R11 ;  /* 0x000000010909d824 */ /* 0x000fe400078e0a0b */
[----:B------:R-:W-:Y:S01]  /*79d0*/  IMAD.MOV R2, RZ, RZ, -R2 ;  /* 0x000000ffff027224 */ /* 0x000fe200078e0a02 */
[C---:B------:R-:W-:Y:S01]  /*79e0*/  ISETP.GT.U32.AND P5, PT, R11.reuse, R14, PT ;  /* 0x0000000e0b00720c */ /* 0x040fe20003fa4070 */
[----:B------:R-:W-:Y:S02]  /*79f0*/  IMAD.MOV.U32 R15, RZ, RZ, R9 ;  /* 0x000000ffff0f7224 */ /* 0x000fe400078e0009 */
[----:B------:R-:W-:Y:S02]  /*7a00*/  IMAD R5, R11, R2, R5 ;  /* 0x000000020b057224 */ /* 0x000fe400078e0205 */
[----:B-1----:R-:W-:-:S02]  /*7a10*/  VIADD R13, R28, 0x183 ;  /* 0x000001831c0d7836 */ /* 0x002fc40000000000 */
[----:B------:R-:W-:Y:S01]  /*7a20*/  @!P6 IMAD.MOV R15, RZ, RZ, -R15 ;  /* 0x000000ffff0fe224 */ /* 0x000fe200078e0a0f */
[----:B------:R-:W-:Y:S01]  /*7a30*/  ISETP.GT.U32.AND P6, PT, R11, R5, PT ;  /* 0x000000050b00720c */ /* 0x000fe20003fc4070 */
[----:B------:R-:W-:Y:S01]  /*7a40*/  @!P0 IMAD.MOV R6, RZ, RZ, -R6 ;  /* 0x000000ffff068224 */ /* 0x000fe200078e0a06 */
[----:B------:R-:W-:Y:S01]  /*7a50*/  ISETP.GE.AND P0, PT, R13, RZ, PT ;  /* 0x000000ff0d00720c */ /* 0x000fe20003f06270 */
[--C-:B------:R-:W-:Y:S01]  /*7a60*/  @!P2 IMAD.IADD R8, R8, 0x1, -R11.reuse ;  /* 0x000000010808a824 */ /* 0x100fe200078e0a0b */
[----:B------:R-:W-:Y:S01]  /*7a70*/  IABS R13, R13 ;  /* 0x0000000d000d7213 */ /* 0x000fe20000000000 */
[----:B------:R-:W-:Y:S01]  /*7a80*/  @!P5 IMAD.IADD R14, R14, 0x1, -R11 ;  /* 0x000000010e0ed824 */ /* 0x000fe200078e0a0b */
[----:B------:R1:W-:Y:S01]  /*7a90*/  STL [R1+0x63c], R6 ;  /* 0x00063c0601007387 */ /* 0x0003e20000100800 */
[C---:B------:R-:W-:Y:S02]  /*7aa0*/  VIADD R4, R28.reuse, 0x182 ;  /* 0x000001821c047836 */ /* 0x040fe40000000000 */
[----:B------:R-:W-:Y:S01]  /*7ab0*/  VIADD R12, R28, 0x181 ;  /* 0x000001811c0c7836 */ /* 0x000fe20000000000 */
[----:B------:R-:W-:Y:S01]  /*7ac0*/  ISETP.GT.U32.AND P5, PT, R11, R14, PT ;  /* 0x0000000e0b00720c */ /* 0x000fe20003fa4070 */
[----:B0-----:R-:W-:Y:S01]  /*7ad0*/  IMAD.MOV.U32 R10, RZ, RZ, R8 ;  /* 0x000000ffff0a7224 */ /* 0x001fe200078e0008 */
[----:B------:R-:W-:Y:S01]  /*7ae0*/  ISETP.GE.AND P2, PT, R4, RZ, PT ;  /* 0x000000ff0400720c */ /* 0x000fe20003f46270 */
[----:B------:R-:W-:Y:S01]  /*7af0*/  VIADD R2, R28, 0x180 ;  /* 0x000001801c027836 */ /* 0x000fe20000000000 */
[----:B------:R-:W-:Y:S01]  /*7b00*/  IABS R4, R4 ;  /* 0x0000000400047213 */ /* 0x000fe20000000000 */
[----:B------:R-:W-:Y:S01]  /*7b10*/  @!P3 IMAD.MOV R10, RZ, RZ, -R10 ;  /* 0x000000ffff0ab224 */ /* 0x000fe200078e0a0a */
[----:B------:R-:W-:Y:S01]  /*7b20*/  ISETP.GE.AND P3, PT, R12, RZ, PT ;  /* 0x000000ff0c00720c */ /* 0x000fe20003f66270 */
[----:B-1----:R-:W-:Y:S01]  /*7b30*/  IMAD.HI.U32 R6, R7, R13, RZ ;  /* 0x0000000d07067227 */ /* 0x002fe200078e00ff */
[----:B------:R-:W-:Y:S01]  /*7b40*/  IABS R12, R12 ;  /* 0x0000000c000c7213 */ /* 0x000fe20000000000 */
[----:B------:R-:W-:Y:S02]  /*7b50*/  STL [R1+0x644], R15 ;  /* 0x0006440f01007387 */ /* 0x000fe40000100800 */
[----:B------:R-:W-:-:S02]  /*7b60*/  IMAD.MOV R6, RZ, RZ, -R6 ;  /* 0x000000ffff067224 */ /* 0x000fc400078e0a06 */
[----:B------:R-:W-:Y:S01]  /*7b70*/  @!P6 IMAD.IADD R5, R5, 0x1, -R11 ;  /* 0x000000010505e824 */ /* 0x000fe200078e0a0b */
[----:B------:R0:W-:Y:S01]  /*7b80*/  STL [R1+0x658], R10 ;  /* 0x0006580a01007387 */ /* 0x0001e20000100800 */
[C---:B------:R-:W-:Y:S02]  /*7b90*/  IMAD R13, R11.reuse, R6, R13 ;  /* 0x000000060b0d7224 */ /* 0x040fe400078e020d */
[----:B------:R-:W-:Y:S01]  /*7ba0*/  IMAD.MOV.U32 R9, RZ, RZ, R4 ;  /* 0x000000ffff097224 */ /* 0x000fe200078e0004 */
[----:B------:R-:W-:Y:S01]  /*7bb0*/  ISETP.GT.U32.AND P6, PT, R11, R5, PT ;  /* 0x000000050b00720c */ /* 0x000fe20003fc4070 */
[----:B------:R-:W-:-:S04]  /*7bc0*/  IMAD.HI.U32 R6, R7, R12, RZ ;  /* 0x0000000c07067227 */ /* 0x000fc800078e00ff */
[----:B------:R-:W-:Y:S01]  /*7bd0*/  @!P5 IMAD.IADD R14, R14, 0x1, -R11 ;  /* 0x000000010e0ed824 */ /* 0x000fe200078e0a0b */
[----:B0-----:R-:W-:Y:S01]  /*7be0*/  IABS R10, R2 ;  /* 0x00000002000a7213 */ /* 0x001fe20000000000 */
[----:B------:R-:W-:Y:S01]  /*7bf0*/  IMAD.HI.U32 R4, R7, R9, RZ ;  /* 0x0000000907047227 */ /* 0x000fe200078e00ff */
[----:B------:R-:W-:-:S03]  /*7c00*/  ISETP.GT.U32.AND P5, PT, R11, R13, PT ;  /* 0x0000000d0b00720c */ /* 0x000fc60003fa4070 */
[----:B------:R-:W-:-:S04]  /*7c10*/  IMAD.HI.U32 R8, R7, R10, RZ ;  /* 0x0000000a07087227 */ /* 0x000fc800078e00ff */
[----:B------:R-:W-:Y:S02]  /*7c20*/  IMAD.MOV R6, RZ, RZ, -R6 ;  /* 0x000000ffff067224 */ /* 0x000fe400078e0a06 */
[----:B------:R-:W-:Y:S02]  /*7c30*/  IMAD.MOV R4, RZ, RZ, -R4 ;  /* 0x000000ffff047224 */ /* 0x000fe400078e0a04 */
[----:B------:R-:W-:Y:S02]  /*7c40*/  IMAD.MOV R8, RZ, RZ, -R8 ;  /* 0x000000ffff087224 */ /* 0x000fe400078e0a08 */
[C---:B------:R-:W-:Y:S02]  /*7c50*/  IMAD R12, R11.reuse, R6, R12 ;  /* 0x000000060b0c7224 */ /* 0x040fe400078e020c */
[----:B------:R-:W-:Y:S02]  /*7c60*/  IMAD R9, R11, R4, R9 ;  /* 0x000000040b097224 */ /* 0x000fe400078e0209 */
[----:B------:R-:W-:-:S02]  /*7c70*/  IMAD.MOV.U32 R15, RZ, RZ, R14 ;  /* 0x000000ffff0f7224 */ /* 0x000fc400078e000e */
[----:B------:R-:W-:Y:S02]  /*7c80*/  IMAD R10, R11, R8, R10 ;  /* 0x000000080b0a7224 */ /* 0x000fe400078e020a */
[----:B------:R-:W-:Y:S01]  /*7c90*/  @!P6 IMAD.IADD R5, R5, 0x1, -R11 ;  /* 0x000000010505e824 */ /* 0x000fe200078e0a0b */
[C---:B------:R-:W-:Y:S01]  /*7ca0*/  ISETP.GT.U32.AND P6, PT, R11.reuse, R12, PT ;  /* 0x0000000c0b00720c */ /* 0x040fe20003fc4070 */
[----:B------:R-:W-:Y:S01]  /*7cb0*/  @!P4 IMAD.MOV R15, RZ, RZ, -R15 ;  /* 0x000000ffff0fc224 */ /* 0x000fe200078e0a0f */
[----:B------:R-:W-:Y:S01]  /*7cc0*/  ISETP.GT.U32.AND P4, PT, R11, R9, PT ;  /* 0x000000090b00720c */ /* 0x000fe20003f84070 */
[----:B------:R-:W-:Y:S01]  /*7cd0*/  @!P5 IMAD.IADD R13, R13, 0x1, -R11 ;  /* 0x000000010d0dd824 */ /* 0x000fe200078e0a0b */
[----:B------:R-:W-:Y:S01]  /*7ce0*/  ISETP.GT.U32.AND P5, PT, R11, R10, PT ;  /* 0x0000000a0b00720c */ /* 0x000fe20003fa4070 */
[C---:B------:R-:W-:Y:S01]  /*7cf0*/  VIADD R19, R28.reuse, 0x17f ;  /* 0x0000017f1c137836 */ /* 0x040fe20000000000 */
        /* <DEDUP_REMOVED lines=32> */
[----:B0-----:R-:W-:Y:S01]  /*7f00*/  IMAD.HI.U32 R14, R7, R18, RZ ;  /* 0x00000012070e7227 */ /* 0x001fe200078e00ff */
        /* <DEDUP_REMOVED lines=10> */
[----:B------:R-:W-:Y:S02]  /*7fb0*/  IMAD.MOV.U32 R20, RZ, RZ, R9 ;  /* 0x000000ffff147224 */ /* 0x000fe400078e0009 */
        /* <DEDUP_REMOVED lines=33> */
[----:B0-----:R-:W-:Y:S01]  /*81d0*/  IMAD.MOV.U32 R21, RZ, RZ, R15 ;  /* 0x000000ffff157224 */ /* 0x001fe200078e000f */
[----:B------:R-:W-:Y:S01]  /*81e0*/  IABS R13, R2 ;  /* 0x00000002000d7213 */ /* 0x000fe20000000000 */
[C---:B------:R-:W-:Y:S01]  /*81f0*/  VIADD R4, R28.reuse, 0x177 ;  /* 0x000001771c047836 */ /* 0x040fe20000000000 */
        /* <DEDUP_REMOVED lines=12> */
[----:B------:R-:W-:Y:S01]  /*82c0*/  @!P6 IMAD.IADD R18, R18, 0x1, -R11 ;  /* 0x000000011212e824 */ /* 0x000fe200078e0a0b */
[----:B------:R-:W-:Y:S01]  /*82d0*/  IABS R9, R4 ;  /* 0x0000000400097213 */ /* 0x000fe20000000000 */
[----:B------:R-:W-:Y:S01]  /*82e0*/  VIADD R8, R28, 0x176 ;  /* 0x000001761c087836 */ /* 0x000fe20000000000 */
[----:B------:R-:W-:Y:S01]  /*82f0*/  ISETP.GT.U32.AND P6, PT, R11, R13, PT ;  /* 0x0000000d0b00720c */ /* 0x000fe20003fc4070 */
[----:B------:R-:W-:-:S03]  /*8300*/  IMAD.HI.U32 R19, R7, R14, RZ ;  /* 0x0000000e07137227 */ /* 0x000fc600078e00ff */
[----:B------:R-:W-:Y:S01]  /*8310*/  IABS R12, R8 ;  /* 0x00000008000c7213 */ /* 0x000fe20000000000 */
[----:B------:R-:W-:Y:S02]  /*8320*/  @!P4 IMAD.MOV R21, RZ, RZ, -R21 ;  /* 0x000000ffff15c224 */ /* 0x000fe400078e0a15 */
[--C-:B------:R-:W-:Y:S01]  /*8330*/  @!P1 IMAD.IADD R17, R17, 0x1, -R11.reuse ;  /* 0x0000000111119824 */ /* 0x100fe200078e0a0b */
[----:B------:R-:W-:Y:S01]  /*8340*/  ISETP.GE.AND P1, PT, R2, RZ, PT ;  /* 0x000000ff0200720c */ /* 0x000fe20003f26270 */
[----:B------:R-:W-:Y:S01]  /*8350*/  @!P5 IMAD.IADD R5, R5, 0x1, -R11 ;  /* 0x000000010505d824 */ /* 0x000fe200078e0a0b */
[----:B------:R-:W-:Y:S01]  /*8360*/  STL [R1+0x6a0], R21 ;  /* 0x0006a01501007387 */ /* 0x000fe20000100800 */
[----:B------:R-:W-:-:S03]  /*8370*/  IMAD.HI.U32 R15, R7, R12, RZ ;  /* 0x0000000c070f7227 */ /* 0x000fc600078e00ff */
[----:B------:R-:W-:Y:S01]  /*8380*/  ISETP.GT.U32.AND P4, PT, R11, R5, PT ;  /* 0x000000050b00720c */ /* 0x000fe20003f84070 */
[----:B------:R-:W-:Y:S01]  /*8390*/  @!P6 IMAD.IADD R13, R13, 0x1, -R11 ;  /* 0x000000010d0de824 */ /* 0x000fe200078e0a0b */
[----:B------:R-:W-:Y:S01]  /*83a0*/  ISETP.GE.AND P6, PT, R6, RZ, PT ;  /* 0x000000ff0600720c */ /* 0x000fe20003fc6270 */
[----:B------:R-:W-:Y:S02]  /*83b0*/  IMAD.MOV R19, RZ, RZ, -R19 ;  /* 0x000000ffff137224 */ /* 0x000fe400078e0a13 */
[----:B------:R-:W-:Y:S01]  /*83c0*/  IMAD.MOV R15, RZ, RZ, -R15 ;  /* 0x000000ffff0f7224 */ /* 0x000fe200078e0a0f */
[C---:B------:R-:W-:Y:S01]  /*83d0*/  ISETP.GT.U32.AND P5, PT, R11.reuse, R13, PT ;  /* 0x0000000d0b00720c */ /* 0x040fe20003fa4070 */
[----:B------:R-:W-:Y:S02]  /*83e0*/  IMAD R14, R11, R19, R14 ;  /* 0x000000130b0e7224 */ /* 0x000fe400078e020e */
[----:B------:R-:W-:Y:S02]  /*83f0*/  IMAD.MOV.U32 R20, RZ, RZ, R18 ;  /* 0x000000ffff147224 */ /* 0x000fe400078e0012 */
[----:B------:R-:W-:Y:S01]  /*8400*/  @!P0 IMAD.MOV R17, RZ, RZ, -R17 ;  /* 0x000000ffff118224 */ /* 0x000fe200078e0a11 */
[----:B------:R-:W-:Y:S01]  /*8410*/  ISETP.GE.AND P0, PT, R10, RZ, PT ;  /* 0x000000ff0a00720c */ /* 0x000fe20003f06270 */
[----:B------:R-:W-:-:S04]  /*8420*/  IMAD.HI.U32 R2, R7, R9, RZ ;  /* 0x0000000907027227 */ /* 0x000fc800078e00ff */
[C---:B------:R-:W-:Y:S02]  /*8430*/  IMAD R10, R11.reuse, R15, R12 ;  /* 0x0000000f0b0a7224 */ /* 0x040fe400078e020c */
[----:B------:R-:W-:Y:S01]  /*8440*/  @!P3 IMAD.MOV R20, RZ, RZ, -R20 ;  /* 0x000000ffff14b224 */ /* 0x000fe200078e0a14 */
[----:B------:R-:W-:Y:S01]  /*8450*/  ISETP.GT.U32.AND P3, PT, R11, R14, PT ;  /* 0x0000000e0b00720c */ /* 0x000fe20003f64070 */
[----:B------:R-:W-:Y:S02]  /*8460*/  IMAD.MOV R2, RZ, RZ, -R2 ;  /* 0x000000ffff027224 */ /* 0x000fe400078e0a02 */
[----:B------:R-:W-:Y:S01]  /*8470*/  @!P4 IMAD.IADD R5, R5, 0x1, -R11 ;  /* 0x000000010505c824 */ /* 0x000fe200078e0a0b */
[C---:B------:R-:W-:Y:S01]  /*8480*/  ISETP.GT.U32.AND P4, PT, R11.reuse, R10, PT ;  /* 0x0000000a0b00720c */ /* 0x040fe20003f84070 */
[----:B------:R-:W-:Y:S01]  /*8490*/  IMAD R9, R11, R2, R9 ;  /* 0x000000020b097224 */ /* 0x000fe200078e0209 */
[----:B------:R-:W-:Y:S01]  /*84a0*/  STL [R1+0x6ac], R20 ;  /* 0x0006ac1401007387 */ /* 0x000fe20000100800 */
[----:B------:R-:W-:Y:S01]  /*84b0*/  @!P5 IMAD.IADD R13, R13, 0x1, -R11 ;  /* 0x000000010d0dd824 */ /* 0x000fe200078e0a0b */
[----:B------:R-:W-:Y:S01]  /*84c0*/  ISETP.GE.AND P5, PT, R4, RZ, PT ;  /* 0x000000ff0400720c */ /* 0x000fe20003fa6270 */
[C---:B------:R-:W-:Y:S01]  /*84d0*/  VIADD R6, R28.reuse, 0x175 ;  /* 0x000001751c067836 */ /* 0x040fe20000000000 */
[----:B------:R-:W-:Y:S01]  /*84e0*/  STL [R1+0x720], R17 ;  /* 0x0007201101007387 */ /* 0x000fe20000100800 */
[----:B------:R-:W-:Y:S01]  /*84f0*/  @!P2 IMAD.MOV R16, RZ, RZ, -R16 ;  /* 0x000000ffff10a224 */ /* 0x000fe200078e0a10 */
[C---:B------:R-:W-:Y:S01]  /*8500*/  ISETP.GT.U32.AND P2, PT, R11.reuse, R9, PT ;  /* 0x000000090b00720c */ /* 0x040fe20003f44070 */
[----:B------:R-:W-:Y:S01]  /*8510*/  IMAD.MOV.U32 R15, RZ, RZ, R13 ;  /* 0x000000ffff0f7224 */ /* 0x000fe200078e000d */
[----:B------:R-:W-:Y:S01]  /*8520*/  IABS R2, R6 ;  /* 0x0000000600027213 */ /* 0x000fe20000000000 */
[----:B------:R-:W-:Y:S01]  /*8530*/  VIADD R4, R28, 0x174 ;  /* 0x000001741c047836 */ /* 0x000fe20000000000 */
[----:B------:R-:W-:Y:S01]  /*8540*/  STL [R1+0x740], R16 ;  /* 0x0007401001007387 */ /* 0x000fe20000100800 */
[----:B------:R-:W-:Y:S01]  /*8550*/  @!P3 IMAD.IADD R14, R14, 0x1, -R11 ;  /* 0x000000010e0eb824 */ /* 0x000fe200078e0a0b */
[----:B------:R-:W-:Y:S01]  /*8560*/  ISETP.GE.AND P3, PT, R8, RZ, PT ;  /* 0x000000ff0800720c */ /* 0x000fe20003f66270 */
[----:B------:R-:W-:Y:S01]  /*8570*/  @!P1 IMAD.MOV R15, RZ, RZ, -R15 ;  /* 0x000000ffff0f9224 */ /* 0x000fe200078e0a0f */
[----:B------:R-:W-:Y:S01]  /*8580*/  IABS R13, R4 ;  /* 0x00000004000d7213 */ /* 0x000fe20000000000 */
[----:B------:R-:W-:Y:S01]  /*8590*/  @!P4 IMAD.IADD R10, R10, 0x1, -R11 ;  /* 0x000000010a0ac824 */ /* 0x000fe200078e0a0b */
[----:B------:R-:W-:Y:S01]  /*85a0*/  ISETP.GT.U32.AND P1, PT, R11, R14, PT ;  /* 0x0000000e0b00720c */ /* 0x000fe20003f24070 */
[----:B------:R-:W-:Y:S01]  /*85b0*/  IMAD.HI.U32 R12, R7, R2, RZ ;  /* 0x00000002070c7227 */ /* 0x000fe200078e00ff */
[----:B------:R0:W-:Y:S02]  /*85c0*/  STL [R1+0x768], R15 ;  /* 0x0007680f01007387 */ /* 0x0001e40000100800 */
[----:B------:R-:W-:Y:S01]  /*85d0*/  ISETP.GT.U32.AND P4, PT, R11, R10, PT ;  /* 0x0000000a0b00720c */ /* 0x000fe20003f84070 */
[----:B------:R-:W-:-:S02]  /*85e0*/  IMAD.MOV R12, RZ, RZ, -R12 ;  /* 0x000000ffff0c7224 */ /* 0x000fc400078e0a0c */
[----:B------:R-:W-:Y:S02]  /*85f0*/  @!P2 IMAD.IADD R9, R9, 0x1, -R11 ;  /* 0x000000010909a824 */ /* 0x000fe400078e0a0b */
[C---:B------:R-:W-:Y:S02]  /*8600*/  IMAD R2, R11.reuse, R12, R2 ;  /* 0x0000000c0b027224 */ /* 0x040fe400078e0202 */
[----:B------:R-:W-:Y:S01]  /*8610*/  VIADD R8, R28, 0x173 ;  /* 0x000001731c087836 */ /* 0x000fe20000000000 */
[----:B------:R-:W-:Y:S01]  /*8620*/  ISETP.GT.U32.AND P2, PT, R11, R9, PT ;  /* 0x000000090b00720c */ /* 0x000fe20003f44070 */
[----:B0-----:R-:W-:Y:S02]  /*8630*/  IMAD.MOV.U32 R15, RZ, RZ, R5 ;  /* 0x000000ffff0f7224 */ /* 0x001fe400078e0005 */
[----:B------:R-:W-:Y:S01]  /*8640*/  IMAD.HI.U32 R5, R7, R13, RZ ;  /* 0x0000000d07057227 */ /* 0x000fe200078e00ff */
[----:B------:R-:W-:-:S03]  /*8650*/  IABS R12, R8 ;  /* 0x00000008000c7213 */ /* 0x000fc60000000000 */
[----:B------:R-:W-:Y:S02]  /*8660*/  IMAD.MOV R5, RZ, RZ, -R5 ;  /* 0x000000ffff057224 */ /* 0x000fe400078e0a05 */
[----:B------:R-:W-:Y:S01]  /*8670*/  @!P1 IMAD.IADD R14, R14, 0x1, -R11 ;  /* 0x000000010e0e9824 */ /* 0x000fe200078e0a0b */
[C---:B------:R-:W-:Y:S01]  /*8680*/  ISETP.GT.U32.AND P1, PT, R11.reuse, R2, PT ;  /* 0x000000020b00720c */ /* 0x040fe20003f24070 */
[----:B------:R-:W-:Y:S02]  /*8690*/  IMAD R13, R11, R5, R13 ;  /* 0x000000050b0d7224 */ /* 0x000fe400078e020d */
[--C-:B------:R-:W-:Y:S02]  /*86a0*/  @!P4 IMAD.IADD R10, R10, 0x1, -R11.reuse ;  /* 0x000000010a0ac824 */ /* 0x100fe400078e0a0b */
[----:B------:R-:W-:Y:S01]  /*86b0*/  @!P2 IMAD.IADD R9, R9, 0x1, -R11 ;  /* 0x000000010909a824 */ /* 0x000fe200078e0a0b */
[----:B------:R-:W-:Y:S01]  /*86c0*/  ISETP.GT.U32.AND P4, PT, R11, R13, PT ;  /* 0x0000000d0b00720c */ /* 0x000fe20003f84070 */
[----:B------:R-:W-:Y:S01]  /*86d0*/  IMAD.MOV.U32 R17, RZ, RZ, R14 ;  /* 0x000000ffff117224 */ /* 0x000fe200078e000e */
[----:B------:R-:W-:Y:S01]  /*86e0*/  ISETP.GE.AND P2, PT, R4, RZ, PT ;  /* 0x000000ff0400720c */ /* 0x000fe20003f46270 */
[----:B------:R-:W-:-:S02]  /*86f0*/  VIADD R4, R28, 0x172 ;  /* 0x000001721c047836 */ /* 0x000fc40000000000 */
[----:B------:R-:W-:Y:S01]  /*8700*/  @!P6 IMAD.MOV R15, RZ, RZ, -R15 ;  /* 0x000000ffff0fe224 */ /* 0x000fe200078e0a0f */
[----:B------:R-:W-:Y:S01]  /*8710*/  ISETP.GE.AND P6, PT, R6, RZ, PT ;  /* 0x000000ff0600720c */ /* 0x000fe20003fc6270 */
[--C-:B------:R-:W-:Y:S01]  /*8720*/  @!P1 IMAD.IADD R2, R2, 0x1, -R11.reuse ;  /* 0x0000000102029824 */ /* 0x100fe200078e0a0b */
[----:B------:R-:W-:Y:S01]  /*8730*/  IABS R6, R4 ;  /* 0x0000000400067213 */ /* 0x000fe20000000000 */
[----:B------:R-:W-:Y:S01]  /*8740*/  IMAD.HI.U32 R16, R7, R12, RZ ;  /* 0x0000000c07107227 */ /* 0x000fe200078e00ff */
[----:B------:R-:W-:Y:S01]  /*8750*/  ISETP.GE.AND P1, PT, R8, RZ, PT ;  /* 0x000000ff0800720c */ /* 0x000fe20003f26270 */
[----:B------:R0:W-:Y:S02]  /*8760*/  STL [R1+0x7e8], R15 ;  /* 0x0007e80f01007387 */ /* 0x0001e40000100800 */
[----:B------:R-:W-:Y:S02]  /*8770*/  @!P4 IMAD.IADD R13, R13, 0x1, -R11 ;  /* 0x000000010d0dc824 */ /* 0x000fe400078e0a0b */
[----:B------:R-:W-:-:S02]  /*8780*/  VIADD R5, R28, 0x171 ;  /* 0x000001711c057836 */ /* 0x000fc40000000000 */
[----:B------:R-:W-:Y:S01]  /*8790*/  @!P0 IMAD.MOV R17, RZ, RZ, -R17 ;  /* 0x000000ffff118224 */ /* 0x000fe200078e0a11 */
[C---:B------:R-:W-:Y:S01]  /*87a0*/  ISETP.GT.U32.AND P0, PT, R11.reuse, R2, PT ;  /* 0x000000020b00720c */ /* 0x040fe20003f04070 */
[----:B------:R-:W-:Y:S01]  /*87b0*/  IMAD.MOV R16, RZ, RZ, -R16 ;  /* 0x000000ffff107224 */ /* 0x000fe200078e0a10 */
[----:B------:R-:W-:Y:S01]  /*87c0*/  ISETP.GT.U32.AND P4, PT, R11, R13, PT ;  /* 0x0000000d0b00720c */ /* 0x000fe20003f84070 */
[----:B------:R-:W-:Y:S01]  /*87d0*/  IMAD.HI.U32 R8, R7, R6, RZ ;  /* 0x0000000607087227 */ /* 0x000fe200078e00ff */
[----:B0-----:R-:W-:Y:S01]  /*87e0*/  IABS R15, R5 ;  /* 0x00000005000f7213 */ /* 0x001fe20000000000 */
[----:B------:R-:W-:Y:S02]  /*87f0*/  STL [R1+0x7a8], R17 ;  /* 0x0007a81101007387 */ /* 0x000fe40000100800 */
[----:B------:R-:W-:Y:S02]  /*8800*/  IMAD R12, R11, R16, R12 ;  /* 0x000000100b0c7224 */ /* 0x000fe400078e020c */
[----:B------:R-:W-:-:S02]  /*8810*/  IMAD.MOV.U32 R14, RZ, RZ, R9 ;  /* 0x000000ffff0e7224 */ /* 0x000fc400078e0009 */
[----:B------:R-:W-:Y:S02]  /*8820*/  IMAD.MOV R8, RZ, RZ, -R8 ;  /* 0x000000ffff087224 */ /* 0x000fe400078e0a08 */
[----:B------:R-:W-:-:S04]  /*8830*/  IMAD.HI.U32 R9, R7, R15, RZ ;  /* 0x0000000f07097227 */ /* 0x000fc800078e00ff */
[----:B------:R-:W-:Y:S01]  /*8840*/  @!P5 IMAD.MOV R14, RZ, RZ, -R14 ;  /* 0x000000ffff0ed224 */ /* 0x000fe200078e0a0e */
[C---:B------:R-:W-:Y:S01]  /*8850*/  ISETP.GT.U32.AND P5, PT, R11.reuse, R12, PT ;  /* 0x0000000c0b00720c */ /* 0x040fe20003fa4070 */
[----:B------:R-:W-:Y:S02]  /*8860*/  IMAD R6, R11, R8, R6 ;  /* 0x000000080b067224 */ /* 0x000fe400078e0206 */
[----:B------:R-:W-:Y:S01]  /*8870*/  IMAD.MOV R9, RZ, RZ, -R9 ;  /* 0x000000ffff097224 */ /* 0x000fe200078e0a09 */
[----:B------:R0:W-:Y:S01]  /*8880*/  STL [R1+0x7cc], R14 ;  /* 0x0007cc0e01007387 */ /* 0x0001e20000100800 */
[--C-:B------:R-:W-:Y:S01]  /*8890*/  @!P0 IMAD.IADD R2, R2, 0x1, -R11.reuse ;  /* 0x0000000102028824 */ /* 0x100fe200078e0a0b */
[----:B------:R-:W-:Y:S01]  /*88a0*/  ISETP.GE.AND P0, PT, R5, RZ, PT ;  /* 0x000000ff0500720c */ /* 0x000fe20003f06270 */
[----:B------:R-:W-:Y:S01]  /*88b0*/  @!P4 IMAD.IADD R13, R13, 0x1, -R11 ;  /* 0x000000010d0dc824 */ /* 0x000fe200078e0a0b */
[C---:B------:R-:W-:Y:S01]  /*88c0*/  ISETP.GT.U32.AND P4, PT, R11.reuse, R6, PT ;  /* 0x000000060b00720c */ /* 0x040fe20003f84070 */
[----:B------:R-:W-:-:S02]  /*88d0*/  IMAD R15, R11, R9, R15 ;  /* 0x000000090b0f7224 */ /* 0x000fc400078e020f */
[----:B------:R-:W-:Y:S02]  /*88e0*/  IMAD.MOV.U32 R16, RZ, RZ, R2 ;  /* 0x000000ffff107224 */ /* 0x000fe400078e0002 */
[--C-:B------:R-:W-:Y:S02]  /*88f0*/  @!P5 IMAD.IADD R12, R12, 0x1, -R11.reuse ;  /* 0x000000010c0cd824 */ /* 0x100fe400078e0a0b */
[----:B------:R-:W-:Y:S01]  /*8900*/  @!P6 IMAD.MOV R16, RZ, RZ, -R16 ;  /* 0x000000ffff10e224 */ /* 0x000fe200078e0a10 */
[C---:B------:R-:W-:Y:S01]  /*8910*/  ISETP.GT.U32.AND P6, PT, R11.reuse, R15, PT ;  /* 0x0000000f0b00720c */ /* 0x040fe20003fc4070 */
[----:B------:R-:W-:Y:S01]  /*8920*/  @!P3 IMAD.MOV R10, RZ, RZ, -R10 ;  /* 0x000000ffff0ab224 */ /* 0x000fe200078e0a0a */
[C---:B------:R-:W-:Y:S01]  /*8930*/  ISETP.GT.U32.AND P5, PT, R11.reuse, R12, PT ;  /* 0x0000000c0b00720c */ /* 0x040fe20003fa4070 */
[----:B------:R-:W-:Y:S01]  /*8940*/  VIADD R9, R28, 0x16f ;  /* 0x0000016f1c097836 */ /* 0x000fe20000000000 */
[----:B------:R-:W-:Y:S01]  /*8950*/  ISETP.GE.AND P3, PT, R4, RZ, PT ;  /* 0x000000ff0400720c */ /* 0x000fe20003f66270 */
[----:B------:R-:W-:Y:S01]  /*8960*/  @!P4 IMAD.IADD R6, R6, 0x1, -R11 ;  /* 0x000000010606c824 */ /* 0x000fe200078e0a0b */
[----:B------:R1:W-:Y:S01]  /*8970*/  STL [R1+0x7d0], R10 ;  /* 0x0007d00a01007387 */ /* 0x0003e20000100800 */
[----:B0-----:R-:W-:Y:S01]  /*8980*/  IMAD.MOV.U32 R14, RZ, RZ, R13 ;  /* 0x000000ffff0e7224 */ /* 0x001fe200078e000d */
[----:B------:R-:W-:Y:S01]  /*8990*/  IABS R8, R9 ;  /* 0x0000000900087213 */ /* 0x000fe20000000000 */
[----:B------:R-:W-:Y:S01]  /*89a0*/  VIADD R4, R28, 0x16e ;  /* 0x0000016e1c047836 */ /* 0x000fe20000000000 */
[----:B------:R-:W-:Y:S01]  /*89b0*/  ISETP.GT.U32.AND P4, PT, R11, R6, PT ;  /* 0x000000060b00720c */ /* 0x000fe20003f84070 */
[----:B------:R-:W-:Y:S01]  /*89c0*/  @!P2 IMAD.MOV R14, RZ, RZ, -R14 ;  /* 0x000000ffff0ea224 */ /* 0x000fe200078e0a0e */
[----:B------:R-:W-:Y:S01]  /*89d0*/  STL [R1+0x7e4], R16 ;  /* 0x0007e41001007387 */ /* 0x000fe20000100800 */
[--C-:B------:R-:W-:Y:S01]  /*89e0*/  @!P6 IMAD.IADD R15, R15, 0x1, -R11.reuse ;  /* 0x000000010f0fe824 */ /* 0x100fe200078e0a0b */
[----:B------:R-:W-:Y:S01]  /*89f0*/  IABS R2, R4 ;  /* 0x0000000400027213 */ /* 0x000fe20000000000 */
[----:B------:R-:W-:Y:S01]  /*8a00*/  @!P5 IMAD.IADD R12, R12, 0x1, -R11 ;  /* 0x000000010c0cd824 */ /* 0x000fe200078e0a0b */
[----:B------:R-:W-:Y:S01]  /*8a10*/  ISETP.GE.AND P5, PT, R9, RZ, PT ;  /* 0x000000ff0900720c */ /* 0x000fe20003fa6270 */
[----:B-1----:R-:W-:Y:S01]  /*8a20*/  VIADD R10, R28, 0x170 ;  /* 0x000001701c0a7836 */ /* 0x002fe20000000000 */
[----:B------:R-:W-:Y:S01]  /*8a30*/  ISETP.GT.U32.AND P6, PT, R11, R15, PT ;  /* 0x0000000f0b00720c */ /* 0x000fe20003fc4070 */
[----:B------:R-:W-:Y:S01]  /*8a40*/  IMAD.HI.U32 R9, R7, R8, RZ ;  /* 0x0000000807097227 */ /* 0x000fe200078e00ff */
[----:B------:R0:W-:Y:S02]  /*8a50*/  STL [R1+0x7e0], R14 ;  /* 0x0007e00e01007387 */ /* 0x0001e40000100800 */
[----:B------:R-:W-:Y:S01]  /*8a60*/  IABS R5, R10 ;  /* 0x0000000a00057213 */ /* 0x000fe20000000000 */
[----:B------:R-:W-:Y:S01]  /*8a70*/  IMAD.MOV R9, RZ, RZ, -R9 ;  /* 0x000000ffff097224 */ /* 0x000fe200078e0a09 */
[----:B------:R-:W-:Y:S01]  /*8a80*/  ISETP.GE.AND P2, PT, R10, RZ, PT ;  /* 0x000000ff0a00720c */ /* 0x000fe20003f46270 */
[----:B------:R-:W-:-:S02]  /*8a90*/  @!P4 IMAD.IADD R6, R6, 0x1, -R11 ;  /* 0x000000010606c824 */ /* 0x000fc400078e0a0b */
[----:B------:R-:W-:-:S04]  /*8aa0*/  IMAD.HI.U32 R13, R7, R5, RZ ;  /* 0x00000005070d7227 */ /* 0x000fc800078e00ff */
[----:B0-----:R-:W-:Y:S02]  /*8ab0*/  IMAD.MOV.U32 R14, RZ, RZ, R12 ;  /* 0x000000ffff0e7224 */ /* 0x001fe400078e000c */
[----:B------:R-:W-:Y:S02]  /*8ac0*/  IMAD.MOV R13, RZ, RZ, -R13 ;  /* 0x000000ffff0d7224 */ /* 0x000fe400078e0a0d */
[----:B------:R-:W-:-:S04]  /*8ad0*/  IMAD.HI.U32 R10, R7, R2, RZ ;  /* 0x00000002070a7227 */ /* 0x000fc800078e00ff */
[----:B------:R-:W-:Y:S01]  /*8ae0*/  @!P1 IMAD.MOV R14, RZ, RZ, -R14 ;  /* 0x000000ffff0e9224 */ /* 0x000fe200078e0a0e */
[----:B------:R-:W-:Y:S01]  /*8af0*/  ISETP.GE.AND P1, PT, R4, RZ, PT ;  /* 0x000000ff0400720c */ /* 0x000fe20003f26270 */
[C---:B------:R-:W-:Y:S02]  /*8b00*/  IMAD R5, R11.reuse, R13, R5 ;  /* 0x0000000d0b057224 */ /* 0x040fe400078e0205 */
[C---:B------:R-:W-:Y:S01]  /*8b10*/  IMAD R4, R11.reuse, R9, R8 ;  /* 0x000000090b047224 */ /* 0x040fe200078e0208 */
[----:B------:R-:W-:Y:S01]  /*8b20*/  STL [R1+0x7d8], R14 ;  /* 0x0007d80e01007387 */ /* 0x000fe20000100800 */
[----:B------:R-:W-:Y:S01]  /*8b30*/  IMAD.MOV.U32 R12, RZ, RZ, R6 ;  /* 0x000000ffff0c7224 */ /* 0x000fe200078e0006 */
[----:B------:R-:W-:Y:S01]  /*8b40*/  ISETP.GT.U32.AND P4, PT, R11, R5, PT ;  /* 0x000000050b00720c */ /* 0x000fe20003f84070 */
[----:B------:R-:W-:Y:S02]  /*8b50*/  IMAD.MOV R10, RZ, RZ, -R10 ;  /* 0x000000ffff0a7224 */ /* 0x000fe400078e0a0a */
[----:B------:R-:W-:-:S02]  /*8b60*/  @!P6 IMAD.IADD R15, R15, 0x1, -R11 ;  /* 0x000000010f0fe824 */ /* 0x000fc400078e0a0b */
[----:B------:R-:W-:Y:S01]  /*8b70*/  @!P3 IMAD.MOV R12, RZ, RZ, -R12 ;  /* 0x000000ffff0cb224 */ /* 0x000fe200078e0a0c */
[C---:B------:R-:W-:Y:S01]  /*8b80*/  ISETP.GT.U32.AND P3, PT, R11.reuse, R4, PT ;  /* 0x000000040b00720c */ /* 0x040fe20003f64070 */
[C---:B------:R-:W-:Y:S02]  /*8b90*/  IMAD R2, R11.reuse, R10, R2 ;  /* 0x0000000a0b027224 */ /* 0x040fe400078e0202 */
[----:B------:R-:W-:Y:S01]  /*8ba0*/  IMAD.MOV.U32 R17, RZ, RZ, R15 ;  /* 0x000000ffff117224 */ /* 0x000fe200078e000f */
[----:B------:R0:W-:Y:S01]  /*8bb0*/  STL [R1+0x7dc], R12 ;  /* 0x0007dc0c01007387 */ /* 0x0001e20000100800 */
[----:B------:R-:W-:Y:S02]  /*8bc0*/  VIADD R10, R28, 0x16d ;  /* 0x0000016d1c0a7836 */ /* 0x000fe40000000000 */
[----:B------:R-:W-:Y:S01]  /*8bd0*/  @!P0 IMAD.MOV R17, RZ, RZ, -R17 ;  /* 0x000000ffff118224 */ /* 0x000fe200078e0a11 */
[----:B------:R-:W-:Y:S01]  /*8be0*/  ISETP.GT.U32.AND P0, PT, R11, R2, PT ;  /* 0x000000020b00720c */ /* 0x000fe20003f04070 */
[--C-:B------:R-:W-:Y:S01]  /*8bf0*/  @!P4 IMAD.IADD R5, R5, 0x1, -R11.reuse ;  /* 0x000000010505c824 */ /* 0x100fe200078e0a0b */
[----:B------:R-:W-:Y:S01]  /*8c00*/  ISETP.GE.AND P6, PT, R10, RZ, PT ;  /* 0x000000ff0a00720c */ /* 0x000fe20003fc6270 */
[----:B------:R-:W-:Y:S01]  /*8c10*/  VIADD R6, R28, 0x16c ;  /* 0x0000016c1c067836 */ /* 0x000fe20000000000 */
[----:B------:R-:W-:Y:S01]  /*8c20*/  IABS R10, R10 ;  /* 0x0000000a000a7213 */ /* 0x000fe20000000000 */
[--C-:B------:R-:W-:Y:S01]  /*8c30*/  @!P3 IMAD.IADD R4, R4, 0x1, -R11.reuse ;  /* 0x000000010404b824 */ /* 0x100fe200078e0a0b */
[----:B------:R-:W-:Y:S01]  /*8c40*/  ISETP.GT.U32.AND P4, PT, R11, R5, PT ;  /* 0x000000050b00720c */ /* 0x000fe20003f84070 */
[----:B------:R-:W-:Y:S01]  /*8c50*/  VIADD R9, R28, 0x16a ;  /* 0x0000016a1c097836 */ /* 0x000fe20000000000 */
[----:B0-----:R-:W-:Y:S01]  /*8c60*/  IABS R12, R6 ;  /* 0x00000006000c7213 */ /* 0x001fe20000000000 */
[----:B------:R-:W-:Y:S01]  /*8c70*/  IMAD.HI.U32 R15, R7, R10, RZ ;  /* 0x0000000a070f7227 */ /* 0x000fe200078e00ff */
[----:B------:R-:W-:Y:S01]  /*8c80*/  ISETP.GT.U32.AND P3, PT, R11, R4, PT ;  /* 0x000000040b00720c */ /* 0x000fe20003f64070 */
[----:B------:R0:W-:Y:S01]  /*8c90*/  STL [R1+0x7d4], R17 ;  /* 0x0007d41101007387 */ /* 0x0001e20000100800 */
[----:B------:R-:W-:Y:S01]  /*8ca0*/  IABS R14, R9 ;  /* 0x00000009000e7213 */ /* 0x000fe20000000000 */
[----:B------:R-:W-:-:S02]  /*8cb0*/  @!P0 IMAD.IADD R2, R2, 0x1, -R11 ;  /* 0x0000000102028824 */ /* 0x000fc400078e0a0b */
[----:B------:R-:W-:Y:S02]  /*8cc0*/  IMAD.MOV R15, RZ, RZ, -R15 ;  /* 0x000000ffff0f7224 */ /* 0x000fe400078e0a0f */
[----:B------:R-:W-:Y:S01]  /*8cd0*/  VIADD R8, R28, 0x16b ;  /* 0x0000016b1c087836 */ /* 0x000fe20000000000 */
[C---:B------:R-:W-:Y:S01]  /*8ce0*/  ISETP.GT.U32.AND P0, PT, R11.reuse, R2, PT ;  /* 0x000000020b00720c */ /* 0x040fe20003f04070 */
[----:B------:R-:W-:Y:S02]  /*8cf0*/  IMAD R10, R11, R15, R10 ;  /* 0x0000000f0b0a7224 */ /* 0x000fe400078e020a */
[----:B------:R-:W-:Y:S01]  /*8d00*/  IMAD.HI.U32 R16, R7, R12, RZ ;  /* 0x0000000c07107227 */ /* 0x000fe200078e00ff */
[----:B------:R-:W-:-:S03]  /*8d10*/  IABS R13, R8 ;  /* 0x00000008000d7213 */ /* 0x000fc60000000000 */
[--C-:B------:R-:W-:Y:S01]  /*8d20*/  @!P4 IMAD.IADD R5, R5, 0x1, -R11.reuse ;  /* 0x000000010505c824 */ /* 0x100fe200078e0a0b */
[----:B------:R-:W-:Y:S01]  /*8d30*/  ISETP.GE.AND P4, PT, R6, RZ, PT ;  /* 0x000000ff0600720c */ /* 0x000fe20003f86270 */
[----:B------:R-:W-:Y:S01]  /*8d40*/  @!P3 IMAD.IADD R4, R4, 0x1, -R11 ;  /* 0x000000010404b824 */ /* 0x000fe200078e0a0b */
[----:B------:R-:W-:Y:S01]  /*8d50*/  ISETP.GT.U32.AND P3, PT, R11, R10, PT ;  /* 0x0000000a0b00720c */ /* 0x000fe20003f64070 */
[----:B------:R-:W-:Y:S02]  /*8d60*/  IMAD.MOV R16, RZ, RZ, -R16 ;  /* 0x000000ffff107224 */ /* 0x000fe400078e0a10 */
[----:B------:R-:W-:-:S04]  /*8d70*/  IMAD.HI.U32 R6, R7, R14, RZ ;  /* 0x0000000e07067227 */ /* 0x000fc800078e00ff */
[----:B0-----:R-:W-:-:S04]  /*8d80*/  IMAD.HI.U32 R17, R7, R13, RZ ;  /* 0x0000000d07117227 */ /* 0x001fc800078e00ff */
[----:B------:R-:W-:Y:S02]  /*8d90*/  IMAD R12, R11, R16, R12 ;  /* 0x000000100b0c7224 */ /* 0x000fe400078e020c */
[----:B------:R-:W-:Y:S02]  /*8da0*/  IMAD.MOV.U32 R19, RZ, RZ, R5 ;  /* 0x000000ffff137224 */ /* 0x000fe400078e0005 */
[----:B------:R-:W-:Y:S02]  /*8db0*/  IMAD.MOV R6, RZ, RZ, -R6 ;  /* 0x000000ffff067224 */ /* 0x000fe400078e0a06 */
[----:B------:R-:W-:Y:S02]  /*8dc0*/  @!P0 IMAD.IADD R2, R2, 0x1, -R11 ;  /* 0x0000000102028824 */ /* 0x000fe400078e0a0b */
[----:B------:R-:W-:Y:S02]  /*8dd0*/  IMAD.MOV R17, RZ, RZ, -R17 ;  /* 0x000000ffff117224 */ /* 0x000fe400078e0a11 */
[----:B------:R-:W-:-:S02]  /*8de0*/  IMAD.MOV.U32 R18, RZ, RZ, R4 ;  /* 0x000000ffff127224 */ /* 0x000fc400078e0004 */
[----:B------:R-:W-:Y:S01]  /*8df0*/  @!P2 IMAD.MOV R19, RZ, RZ, -R19 ;  /* 0x000000ffff13a224 */ /* 0x000fe200078e0a13 */
[C---:B------:R-:W-:Y:S01]  /*8e00*/  ISETP.GT.U32.AND P2, PT, R11.reuse, R12, PT ;  /* 0x0000000c0b00720c */ /* 0x040fe20003f44070 */
[C---:B------:R-:W-:Y:S02]  /*8e10*/  IMAD R4, R11.reuse, R6, R14 ;  /* 0x000000060b047224 */ /* 0x040fe400078e020e */
[----:B------:R-:W-:Y:S01]  /*8e20*/  IMAD.MOV.U32 R16, RZ, RZ, R2 ;  /* 0x000000ffff107224 */ /* 0x000fe200078e0002 */
[----:B------:R0:W-:Y:S01]  /*8e30*/  STL [R1+0x7c8], R19 ;  /* 0x0007c81301007387 */ /* 0x0001e20000100800 */
[C---:B------:R-:W-:Y:S02]  /*8e40*/  IMAD R13, R11.reuse, R17, R13 ;  /* 0x000000110b0d7224 */ /* 0x040fe400078e020d */
[--C-:B------:R-:W-:Y:S02]  /*8e50*/  @!P3 IMAD.IADD R10, R10, 0x1, -R11.reuse ;  /* 0x000000010a0ab824 */ /* 0x100fe400078e0a0b */
[----:B------:R-:W-:Y:S01]  /*8e60*/  @!P1 IMAD.MOV R16, RZ, RZ, -R16 ;  /* 0x000000ffff109224 */ /* 0x000fe200078e0a10 */
[C---:B------:R-:W-:Y:S01]  /*8e70*/  ISETP.GT.U32.AND P1, PT, R11.reuse, R4, PT ;  /* 0x000000040b00720c */ /* 0x040fe20003f24070 */
[----:B------:R-:W-:Y:S01]  /*8e80*/  VIADD R5, R28, 0x169 ;  /* 0x000001691c057836 */ /* 0x000fe20000000000 */
[C---:B------:R-:W-:Y:S01]  /*8e90*/  ISETP.GT.U32.AND P0, PT, R11.reuse, R13, PT ;  /* 0x0000000d0b00720c */ /* 0x040fe20003f04070 */
[--C-:B------:R-:W-:Y:S01]  /*8ea0*/  @!P2 IMAD.IADD R12, R12, 0x1, -R11.reuse ;  /* 0x000000010c0ca824 */ /* 0x100fe200078e0a0b */
[C---:B------:R-:W-:Y:S01]  /*8eb0*/  ISETP.GT.U32.AND P3, PT, R11.reuse, R10, PT ;  /* 0x0000000a0b00720c */ /* 0x040fe20003f64070 */
[C---:B------:R-:W-:Y:S01]  /*8ec0*/  VIADD R6, R28.reuse, 0x168 ;  /* 0x000001681c067836 */ /* 0x040fe20000000000 */
[----:B------:R-:W-:Y:S01]  /*8ed0*/  IABS R14, R5 ;  /* 0x00000005000e7213 */ /* 0x000fe20000000000 */
[----:B------:R-:W-:Y:S01]  /*8ee0*/  @!P5 IMAD.MOV R18, RZ, RZ, -R18 ;  /* 0x000000ffff12d224 */ /* 0x000fe200078e0a12 */
[----:B------:R-:W-:Y:S01]  /*8ef0*/  ISETP.GT.U32.AND P2, PT, R11, R12, PT ;  /* 0x0000000c0b00720c */ /* 0x000fe20003f44070 */
[----:B0-----:R-:W-:Y:S01]  /*8f00*/  VIADD R19, R28, 0x160 ;  /* 0x000001601c137836 */ /* 0x001fe20000000000 */
[----:B------:R-:W-:Y:S01]  /*8f10*/  IABS R2, R6 ;  /* 0x0000000600027213 */ /* 0x000fe20000000000 */
[----:B------:R-:W-:Y:S01]  /*8f20*/  IMAD.HI.U32 R15, R7, R14, RZ ;  /* 0x0000000e070f7227 */ /* 0x000fe200078e00ff */
[----:B------:R-:W-:Y:S01]  /*8f30*/  ISETP.GE.AND P5, PT, R8, RZ, PT ;  /* 0x000000ff0800720c */ /* 0x000fe20003fa6270 */
[----:B------:R0:W-:Y:S01]  /*8f40*/  STL [R1+0x7c4], R18 ;  /* 0x0007c41201007387 */ /* 0x0001e20000100800 */
[----:B------:R-:W-:Y:S01]  /*8f50*/  IABS R20, R19 ;  /* 0x0000001300147213 */ /* 0x000fe20000000000 */
[----:B------:R-:W-:-:S02]  /*8f60*/  @!P1 IMAD.IADD R4, R4, 0x1, -R11 ;  /* 0x0000000104049824 */ /* 0x000fc400078e0a0b */
[--C-:B------:R-:W-:Y:S01]  /*8f70*/  @!P0 IMAD.IADD R13, R13, 0x1, -R11.reuse ;  /* 0x000000010d0d8824 */ /* 0x100fe200078e0a0b */
[----:B------:R1:W-:Y:S01]  /*8f80*/  STL [R1+0x7c0], R16 ;  /* 0x0007c01001007387 */ /* 0x0003e20000100800 */
[----:B------:R-:W-:Y:S01]  /*8f90*/  @!P3 IMAD.IADD R10, R10, 0x1, -R11 ;  /* 0x000000010a0ab824 */ /* 0x000fe200078e0a0b */
[----:B------:R-:W-:Y:S01]  /*8fa0*/  ISETP.GE.AND P3, PT, R9, RZ, PT ;  /* 0x000000ff0900720c */ /* 0x000fe20003f66270 */
[----:B------:R-:W-:Y:S01]  /*8fb0*/  IMAD.MOV R15, RZ, RZ, -R15 ;  /* 0x000000ffff0f7224 */ /* 0x000fe200078e0a0f */
[----:B------:R-:W-:Y:S01]  /*8fc0*/  ISETP.GT.U32.AND P1, PT, R11, R4, PT ;  /* 0x000000040b00720c */ /* 0x000fe20003f24070 */
[----:B------:R-:W-:Y:S01]  /*8fd0*/  IMAD.HI.U32 R9, R7, R2, RZ ;  /* 0x0000000207097227 */ /* 0x000fe200078e00ff */
[----:B------:R-:W-:-:S03]  /*8fe0*/  ISETP.GT.U32.AND P0, PT, R11, R13, PT ;  /* 0x0000000d0b00720c */ /* 0x000fc60003f04070 */
[C---:B------:R-:W-:Y:S02]  /*8ff0*/  IMAD R14, R11.reuse, R15, R14 ;  /* 0x0000000f0b0e7224 */ /* 0x040fe400078e020e */
[----:B------:R-:W-:Y:S02]  /*9000*/  IMAD.MOV R9, RZ, RZ, -R9 ;  /* 0x000000ffff097224 */ /* 0x000fe400078e0a09 */
[--C-:B------:R-:W-:Y:S01]  /*9010*/  @!P2 IMAD.IADD R12, R12, 0x1, -R11.reuse ;  /* 0x000000010c0ca824 */ /* 0x100fe200078e0a0b */
[C---:B------:R-:W-:Y:S01]  /*9020*/  ISETP.GT.U32.AND P2, PT, R11.reuse, R14, PT ;  /* 0x0000000e0b00720c */ /* 0x040fe20003f44070 */
[----:B------:R-:W-:Y:S02]  /*9030*/  IMAD R9, R11, R9, R2 ;  /* 0x000000090b097224 */ /* 0x000fe400078e0202 */
[--C-:B------:R-:W-:Y:S02]  /*9040*/  @!P1 IMAD.IADD R4, R4, 0x1, -R11.reuse ;  /* 0x0000000104049824 */ /* 0x100fe400078e0a0b */
[----:B------:R-:W-:Y:S01]  /*9050*/  @!P0 IMAD.IADD R13, R13, 0x1, -R11 ;  /* 0x000000010d0d8824 */ /* 0x000fe200078e0a0b */
[----:B------:R-:W-:Y:S01]  /*9060*/  ISETP.GT.U32.AND P1, PT, R11, R9, PT ;  /* 0x000000090b00720c */ /* 0x000fe20003f24070 */
[----:B0-----:R-:W-:-:S02]  /*9070*/  IMAD.MOV.U32 R18, RZ, RZ, R10 ;  /* 0x000000ffff127224 */ /* 0x001fc400078e000a */
[----:B-1----:R-:W-:Y:S02]  /*9080*/  IMAD.MOV.U32 R16, RZ, RZ, R12 ;  /* 0x000000ffff107224 */ /* 0x002fe400078e000c */
[----:B------:R-:W-:Y:S02]  /*9090*/  VIADD R8, R28, 0x167 ;  /* 0x000001671c087836 */ /* 0x000fe40000000000 */
[----:B------:R-:W-:Y:S02]  /*90a0*/  IMAD.MOV.U32 R12, RZ, RZ, R13 ;  /* 0x000000ffff0c7224 */ /* 0x000fe400078e000d */
[----:B------:R-:W-:Y:S01]  /*90b0*/  @!P6 IMAD.MOV R18, RZ, RZ, -R18 ;  /* 0x000000ffff12e224 */ /* 0x000fe200078e0a12 */
[----:B------:R-:W-:Y:S01]  /*90c0*/  IABS R17, R8 ;  /* 0x0000000800117213 */ /* 0x000fe20000000000 */
[----:B------:R-:W-:Y:S01]  /*90d0*/  @!P4 IMAD.MOV R16, RZ, RZ, -R16 ;  /* 0x000000ffff10c224 */ /* 0x000fe200078e0a10 */
[----:B------:R-:W-:Y:S01]  /*90e0*/  ISETP.GE.AND P6, PT, R5, RZ, PT ;  /* 0x000000ff0500720c */ /* 0x000fe20003fc6270 */
[--C-:B------:R-:W-:Y:S01]  /*90f0*/  @!P2 IMAD.IADD R14, R14, 0x1, -R11.reuse ;  /* 0x000000010e0ea824 */ /* 0x100fe200078e0a0b */
[----:B------:R-:W-:Y:S01]  /*9100*/  STL [R1+0x7bc], R18 ;  /* 0x0007bc1201007387 */ /* 0x000fe20000100800 */
[----:B------:R-:W-:Y:S01]  /*9110*/  @!P5 IMAD.MOV R12, RZ, RZ, -R12 ;  /* 0x000000ffff0cd224 */ /* 0x000fe200078e0a0c */
[----:B------:R-:W-:Y:S01]  /*9120*/  ISETP.GE.AND P0, PT, R8, RZ, PT ;  /* 0x000000ff0800720c */ /* 0x000fe20003f06270 */
[----:B------:R-:W-:Y:S01]  /*9130*/  VIADD R2, R28, 0x166 ;  /* 0x000001661c027836 */ /* 0x000fe20000000000 */
[----:B------:R-:W-:Y:S01]  /*9140*/  STL [R1+0x7a4], R16 ;  /* 0x0007a41001007387 */ /* 0x000fe20000100800 */
[----:B------:R-:W-:Y:S01]  /*9150*/  ISETP.GT.U32.AND P2, PT, R11, R14, PT ;  /* 0x0000000e0b00720c */ /* 0x000fe20003f44070 */
[----:B------:R-:W-:Y:S01]  /*9160*/  @!P1 IMAD.IADD R9, R9, 0x1, -R11 ;  /* 0x0000000109099824 */ /* 0x000fe200078e0a0b */
[----:B------:R-:W-:Y:S01]  /*9170*/  ISETP.GE.AND P4, PT, R6, RZ, PT ;  /* 0x000000ff0600720c */ /* 0x000fe20003f86270 */
[----:B------:R0:W-:Y:S01]  /*9180*/  STL [R1+0x7b4], R12 ;  /* 0x0007b40c01007387 */ /* 0x0001e20000100800 */
[----:B------:R-:W-:Y:S01]  /*9190*/  IMAD.HI.U32 R10, R7, R17, RZ ;  /* 0x00000011070a7227 */ /* 0x000fe200078e00ff */
[----:B------:R-:W-:-:S02]  /*91a0*/  ISETP.GE.AND P5, PT, R2, RZ, PT ;  /* 0x000000ff0200720c */ /* 0x000fc40003fa6270 */
[C---:B------:R-:W-:Y:S01]  /*91b0*/  ISETP.GT.U32.AND P1, PT, R11.reuse, R9, PT ;  /* 0x000000090b00720c */ /* 0x040fe20003f24070 */
[----:B------:R-:W-:Y:S02]  /*91c0*/  IMAD.MOV R10, RZ, RZ, -R10 ;  /* 0x000000ffff0a7224 */ /* 0x000fe400078e0a0a */
[----:B------:R-:W-:Y:S02]  /*91d0*/  VIADD R5, R28, 0x165 ;  /* 0x000001651c057836 */ /* 0x000fe40000000000 */
[C---:B------:R-:W-:Y:S01]  /*91e0*/  IMAD R17, R11.reuse, R10, R17 ;  /* 0x0000000a0b117224 */ /* 0x040fe200078e0211 */
[----:B0-----:R-:W-:Y:S01]  /*91f0*/  IABS R12, R2 ;  /* 0x00000002000c7213 */ /* 0x001fe20000000000 */
[----:B------:R-:W-:Y:S01]  /*9200*/  @!P2 IMAD.IADD R14, R14, 0x1, -R11 ;  /* 0x000000010e0ea824 */ /* 0x000fe200078e0a0b */
[----:B------:R-:W-:Y:S01]  /*9210*/  IABS R13, R5 ;  /* 0x00000005000d7213 */ /* 0x000fe20000000000 */
[----:B------:R-:W-:Y:S01]  /*9220*/  IMAD.MOV.U32 R15, RZ, RZ, R4 ;  /* 0x000000ffff0f7224 */ /* 0x000fe200078e0004 */
[----:B------:R-:W-:Y:S01]  /*9230*/  ISETP.GT.U32.AND P2, PT, R11, R17, PT ;  /* 0x000000110b00720c */ /* 0x000fe20003f44070 */
[----:B------:R-:W-:-:S04]  /*9240*/  IMAD.HI.U32 R8, R7, R12, RZ ;  /* 0x0000000c07087227 */ /* 0x000fc800078e00ff */
        /* <DEDUP_REMOVED lines=8> */
[----:B------:R-:W-:-:S02]  /*92d0*/  @!P2 IMAD.IADD R17, R17, 0x1, -R11 ;  /* 0x000000011111a824 */ /* 0x000fc400078e0a0b */
[----:B------:R-:W-:Y:S02]  /*92e0*/  VIADD R2, R28, 0x164 ;  /* 0x000001641c027836 */ /* 0x000fe40000000000 */
[----:B------:R-:W-:Y:S01]  /*92f0*/  @!P6 IMAD.MOV R16, RZ, RZ, -R16 ;  /* 0x000000ffff10e224 */ /* 0x000fe200078e0a10 */
[----:B------:R-:W-:Y:S01]  /*9300*/  ISETP.GT.U32.AND P6, PT, R11, R13, PT ;  /* 0x0000000d0b00720c */ /* 0x000fe20003fc4070 */
[----:B------:R-:W-:Y:S01]  /*9310*/  @!P3 IMAD.MOV R15, RZ, RZ, -R15 ;  /* 0x000000ffff0fb224 */ /* 0x000fe200078e0a0f */
[----:B------:R-:W-:Y:S01]  /*9320*/  ISETP.GE.AND P3, PT, R5, RZ, PT ;  /* 0x000000ff0500720c */ /* 0x000fe20003f66270 */
[----:B------:R-:W-:Y:S01]  /*9330*/  @!P1 IMAD.IADD R12, R12, 0x1, -R11 ;  /* 0x000000010c0c9824 */ /* 0x000fe200078e0a0b */
[C---:B------:R-:W-:Y:S01]  /*9340*/  ISETP.GT.U32.AND P2, PT, R11.reuse, R17, PT ;  /* 0x000000110b00720c */ /* 0x040fe20003f44070 */
[C---:B------:R-:W-:Y:S01]  /*9350*/  VIADD R6, R28.reuse, 0x163 ;  /* 0x000001631c067836 */ /* 0x040fe20000000000 */
[----:B------:R-:W-:Y:S01]  /*9360*/  IABS R5, R2 ;  /* 0x0000000200057213 */ /* 0x000fe20000000000 */
[----:B------:R0:W-:Y:S01]  /*9370*/  STL [R1+0x7b8], R15 ;  /* 0x0007b80f01007387 */ /* 0x0001e20000100800 */
[----:B------:R-:W-:Y:S01]  /*9380*/  ISETP.GT.U32.AND P1, PT, R11, R12, PT ;  /* 0x0000000c0b00720c */ /* 0x000fe20003f24070 */
[----:B------:R-:W-:Y:S01]  /*9390*/  VIADD R14, R28, 0x162 ;  /* 0x000001621c0e7836 */ /* 0x000fe20000000000 */
[----:B------:R-:W-:Y:S01]  /*93a0*/  IABS R10, R6 ;  /* 0x00000006000a7213 */ /* 0x000fe20000000000 */
[----:B------:R-:W-:Y:S01]  /*93b0*/  IMAD.HI.U32 R8, R7, R5, RZ ;  /* 0x0000000507087227 */ /* 0x000fe200078e00ff */
[----:B------:R-:W-:Y:S03]  /*93c0*/  STL [R1+0x7ac], R16 ;  /* 0x0007ac1001007387 */ /* 0x000fe60000100800 */
[----:B------:R-:W-:-:S02]  /*93d0*/  IMAD.MOV R8, RZ, RZ, -R8 ;  /* 0x000000ffff087224 */ /* 0x000fc400078e0a08 */
[----:B0-----:R-:W-:Y:S02]  /*93e0*/  IMAD.MOV.U32 R15, RZ, RZ, R9 ;  /* 0x000000ffff0f7224 */ /* 0x001fe400078e0009 */
[----:B------:R-:W-:Y:S02]  /*93f0*/  @!P6 IMAD.IADD R13, R13, 0x1, -R11 ;  /* 0x000000010d0de824 */ /* 0x000fe400078e0a0b */
[----:B------:R-:W-:Y:S01]  /*9400*/  @!P4 IMAD.MOV R15, RZ, RZ, -R15 ;  /* 0x000000ffff0fc224 */ /* 0x000fe200078e0a0f */
[----:B------:R-:W-:Y:S01]  /*9410*/  ISETP.GE.AND P4, PT, R2, RZ, PT ;  /* 0x000000ff0200720c */ /* 0x000fe20003f86270 */
[----:B------:R-:W-:Y:S01]  /*9420*/  @!P2 IMAD.IADD R17, R17, 0x1, -R11 ;  /* 0x000000011111a824 */ /* 0x000fe200078e0a0b */
[----:B------:R-:W-:Y:S01]  /*9430*/  ISETP.GE.AND P2, PT, R6, RZ, PT ;  /* 0x000000ff0600720c */ /* 0x000fe20003f46270 */
[----:B------:R-:W-:Y:S01]  /*9440*/  IMAD R2, R11, R8, R5 ;  /* 0x000000080b027224 */ /* 0x000fe200078e0205 */
[----:B------:R-:W-:Y:S01]  /*9450*/  IABS R6, R14 ;  /* 0x0000000e00067213 */ /* 0x000fe20000000000 */
[----:B------:R-:W-:Y:S01]  /*9460*/  IMAD.HI.U32 R4, R7, R10, RZ ;  /* 0x0000000a07047227 */ /* 0x000fe200078e00ff */
[C---:B------:R-:W-:Y:S01]  /*9470*/  ISETP.GT.U32.AND P6, PT, R11.reuse, R13, PT ;  /* 0x0000000d0b00720c */ /* 0x040fe20003fc4070 */
[----:B------:R0:W-:Y:S02]  /*9480*/  STL [R1+0x7b0], R15 ;  /* 0x0007b00f01007387 */ /* 0x0001e40000100800 */
[----:B------:R-:W-:Y:S01]  /*9490*/  @!P1 IMAD.IADD R12, R12, 0x1, -R11 ;  /* 0x000000010c0c9824 */ /* 0x000fe200078e0a0b */
[----:B------:R-:W-:Y:S01]  /*94a0*/  ISETP.GT.U32.AND P1, PT, R11, R2, PT ;  /* 0x000000020b00720c */ /* 0x000fe20003f24070 */
[----:B------:R-:W-:-:S02]  /*94b0*/  IMAD.MOV R4, RZ, RZ, -R4 ;  /* 0x000000ffff047224 */ /* 0x000fc400078e0a04 */
[----:B------:R-:W-:-:S04]  /*94c0*/  IMAD.HI.U32 R9, R7, R6, RZ ;  /* 0x0000000607097227 */ /* 0x000fc800078e00ff */
[----:B0-----:R-:W-:Y:S02]  /*94d0*/  VIADD R15, R28, 0x161 ;  /* 0x000001611c0f7836 */ /* 0x001fe40000000000 */
[----:B------:R-:W-:Y:S02]  /*94e0*/  IMAD R10, R11, R4, R10 ;  /* 0x000000040b0a7224 */ /* 0x000fe400078e020a */
[----:B------:R-:W-:Y:S01]  /*94f0*/  IMAD.MOV R9, RZ, RZ, -R9 ;  /* 0x000000ffff097224 */ /* 0x000fe200078e0a09 */
[----:B------:R-:W-:Y:S01]  /*9500*/  IABS R22, R15 ;  /* 0x0000000f00167213 */ /* 0x000fe20000000000 */
[----:B------:R-:W-:Y:S01]  /*9510*/  @!P6 IMAD.IADD R13, R13, 0x1, -R11 ;  /* 0x000000010d0de824 */ /* 0x000fe200078e0a0b */
[C---:B------:R-:W-:Y:S01]  /*9520*/  ISETP.GT.U32.AND P6, PT, R11.reuse, R10, PT ;  /* 0x0000000a0b00720c */ /* 0x040fe20003fc4070 */
[----:B------:R-:W-:Y:S02]  /*9530*/  IMAD R6, R11, R9, R6 ;  /* 0x000000090b067224 */ /* 0x000fe400078e0206 */
[----:B------:R-:W-:-:S04]  /*9540*/  IMAD.HI.U32 R21, R7, R22, RZ ;  /* 0x0000001607157227 */ /* 0x000fc800078e00ff */
[----:B------:R-:W-:Y:S01]  /*9550*/  @!P1 IMAD.IADD R2, R2, 0x1, -R11 ;  /* 0x0000000102029824 */ /* 0x000fe200078e0a0b */
[C---:B------:R-:W-:Y:S01]  /*9560*/  ISETP.GT.U32.AND P1, PT, R11.reuse, R6, PT ;  /* 0x000000060b00720c */ /* 0x040fe20003f24070 */
[----:B------:R-:W-:Y:S02]  /*9570*/  IMAD.MOV R21, RZ, RZ, -R21 ;  /* 0x000000ffff157224 */ /* 0x000fe400078e0a15 */
[----:B------:R-:W-:Y:S02]  /*9580*/  VIADD R5, R28, 0x15f ;  /* 0x0000015f1c057836 */ /* 0x000fe40000000000 */
[----:B------:R-:W-:Y:S02]  /*9590*/  IMAD R21, R11, R21, R22 ;  /* 0x000000150b157224 */ /* 0x000fe400078e0216 */
[----:B------:R-:W-:Y:S01]  /*95a0*/  @!P6 IMAD.IADD R10, R10, 0x1, -R11 ;  /* 0x000000010a0ae824 */ /* 0x000fe200078e0a0b */
[----:B------:R-:W-:Y:S01]  /*95b0*/  IABS R16, R5 ;  /* 0x0000000500107213 */ /* 0x000fe20000000000 */
[----:B------:R-:W-:Y:S01]  /*95c0*/  IMAD.HI.U32 R23, R7, R20, RZ ;  /* 0x0000001407177227 */ /* 0x000fe200078e00ff */
[----:B------:R-:W-:-:S03]  /*95d0*/  ISETP.GT.U32.AND P6, PT, R11, R21, PT ;  /* 0x000000150b00720c */ /* 0x000fc60003fc4070 */
[----:B------:R-:W-:Y:S01]  /*95e0*/  @!P1 IMAD.IADD R6, R6, 0x1, -R11 ;  /* 0x0000000106069824 */ /* 0x000fe200078e0a0b */
[----:B------:R-:W-:Y:S01]  /*95f0*/  ISETP.GT.U32.AND P1, PT, R11, R2, PT ;  /* 0x000000020b00720c */ /* 0x000fe20003f24070 */
[----:B------:R-:W-:Y:S02]  /*9600*/  VIADD R8, R28, 0x15e ;  /* 0x0000015e1c087836 */ /* 0x000fe40000000000 */
[----:B------:R-:W-:-:S03]  /*9610*/  IMAD.HI.U32 R18, R7, R16, RZ ;  /* 0x0000001007127227 */ /* 0x000fc600078e00ff */
[----:B------:R-:W-:Y:S01]  /*9620*/  IABS R4, R8 ;  /* 0x0000000800047213 */ /* 0x000fe20000000000 */
[----:B------:R-:W-:Y:S02]  /*9630*/  IMAD.MOV R23, RZ, RZ, -R23 ;  /* 0x000000ffff177224 */ /* 0x000fe400078e0a17 */
[----:B------:R-:W-:Y:S02]  /*9640*/  IMAD.MOV R18, RZ, RZ, -R18 ;  /* 0x000000ffff127224 */ /* 0x000fe400078e0a12 */
[----:B------:R-:W-:Y:S02]  /*9650*/  IMAD.MOV.U32 R24, RZ, RZ, R17 ;  /* 0x000000ffff187224 */ /* 0x000fe400078e0011 */
[C---:B------:R-:W-:Y:S02]  /*9660*/  IMAD R20, R11.reuse, R23, R20 ;  /* 0x000000170b147224 */ /* 0x040fe400078e0214 */
[C---:B------:R-:W-:Y:S02]  /*9670*/  IMAD R16, R11.reuse, R18, R16 ;  /* 0x000000120b107224 */ /* 0x040fe400078e0210 */
[----:B------:R-:W-:Y:S01]  /*9680*/  @!P0 IMAD.MOV R24, RZ, RZ, -R24 ;  /* 0x000000ffff188224 */ /* 0x000fe200078e0a18 */
[----:B------:R-:W-:Y:S01]  /*9690*/  ISETP.GT.U32.AND P0, PT, R11, R10, PT ;  /* 0x0000000a0b00720c */ /* 0x000fe20003f04070 */
[----:B------:R-:W-:Y:S01]  /*96a0*/  @!P6 IMAD.IADD R21, R21, 0x1, -R11 ;  /* 0x000000011515e824 */ /* 0x000fe200078e0a0b */
[C---:B------:R-:W-:Y:S01]  /*96b0*/  ISETP.GT.U32.AND P6, PT, R11.reuse, R6, PT ;  /* 0x000000060b00720c */ /* 0x040fe20003fc4070 */
[----:B------:R-:W-:Y:S01]  /*96c0*/  @!P3 IMAD.MOV R13, RZ, RZ, -R13 ;  /* 0x000000ffff0db224 */ /* 0x000fe200078e0a0d */
[----:B------:R-:W-:Y:S01]  /*96d0*/  ISETP.GT.U32.AND P3, PT, R11, R20, PT ;  /* 0x000000140b00720c */ /* 0x000fe20003f64070 */
[----:B------:R-:W-:Y:S01]  /*96e0*/  IMAD.HI.U32 R9, R7, R4, RZ ;  /* 0x0000000407097227 */ /* 0x000fe200078e00ff */
[----:B------:R-:W-:Y:S03]  /*96f0*/  STL [R1+0x7a0], R24 ;  /* 0x0007a01801007387 */ /* 0x000fe60000100800 */
[----:B------:R-:W-:-:S02]  /*9700*/  IMAD.MOV.U32 R22, RZ, RZ, R12 ;  /* 0x000000ffff167224 */ /* 0x000fc400078e000c */
[----:B------:R-:W-:Y:S01]  /*9710*/  @!P1 IMAD.IADD R2, R2, 0x1, -R11 ;  /* 0x0000000102029824 */ /* 0x000fe200078e0a0b */
[C---:B------:R-:W-:Y:S01]  /*9720*/  ISETP.GT.U32.AND P1, PT, R11.reuse, R16, PT ;  /* 0x000000100b00720c */ /* 0x040fe20003f24070 */
[----:B------:R-:W-:Y:S02]  /*9730*/  IMAD.MOV R9, RZ, RZ, -R9 ;  /* 0x000000ffff097224 */ /* 0x000fe400078e0a09 */
[C---:B------:R-:W-:Y:S02]  /*9740*/  VIADD R18, R28.reuse, 0x15d ;  /* 0x0000015d1c127836 */ /* 0x040fe40000000000 */
[----:B------:R-:W-:Y:S01]  /*9750*/  @!P5 IMAD.MOV R22, RZ, RZ, -R22 ;  /* 0x000000ffff16d224 */ /* 0x000fe200078e0a16 */
[C---:B------:R-:W-:Y:S01]  /*9760*/  ISETP.GT.U32.AND P5, PT, R11.reuse, R21, PT ;  /* 0x000000150b00720c */ /* 0x040fe20003fa4070 */
[C---:B------:R-:W-:Y:S01]  /*9770*/  IMAD R4, R11.reuse, R9, R4 ;  /* 0x000000090b047224 */ /* 0x040fe200078e0204 */
[----:B------:R-:W-:Y:S01]  /*9780*/  IABS R9, R18 ;  /* 0x0000001200097213 */ /* 0x000fe20000000000 */
[----:B------:R-:W-:Y:S01]  /*9790*/  VIADD R17, R28, 0x15c ;  /* 0x0000015c1c117836 */ /* 0x000fe20000000000 */
[----:B------:R0:W-:Y:S01]  /*97a0*/  STL [R1+0x79c], R22 ;  /* 0x00079c1601007387 */ /* 0x0001e20000100800 */
[--C-:B------:R-:W-:Y:S01]  /*97b0*/  @!P0 IMAD.IADD R10, R10, 0x1, -R11.reuse ;  /* 0x000000010a0a8824 */ /* 0x100fe200078e0a0b */
[----:B------:R-:W-:Y:S01]  /*97c0*/  ISETP.GE.AND P0, PT, R14, RZ, PT ;  /* 0x000000ff0e00720c */ /* 0x000fe20003f06270 */
[--C-:B------:R-:W-:Y:S01]  /*97d0*/  @!P6 IMAD.IADD R6, R6, 0x1, -R11.reuse ;  /* 0x000000010606e824 */ /* 0x100fe200078e0a0b */
[----:B------:R1:W-:Y:S01]  /*97e0*/  STL [R1+0x798], R13 ;  /* 0x0007980d01007387 */ /* 0x0003e20000100800 */
[----:B------:R-:W-:Y:S01]  /*97f0*/  ISETP.GT.U32.AND P6, PT, R11, R4, PT ;  /* 0x000000040b00720c */ /* 0x000fe20003fc4070 */
[--C-:B------:R-:W-:Y:S01]  /*9800*/  @!P3 IMAD.IADD R20, R20, 0x1, -R11.reuse ;  /* 0x000000011414b824 */ /* 0x100fe200078e0a0b */
[----:B------:R-:W-:Y:S01]  /*9810*/  IABS R12, R17 ;  /* 0x00000011000c7213 */ /* 0x000fe20000000000 */
[----:B------:R-:W-:Y:S01]  /*9820*/  IMAD.MOV.U32 R23, RZ, RZ, R2 ;  /* 0x000000ffff177224 */ /* 0x000fe200078e0002 */
[----:B------:R-:W-:Y:S01]  /*9830*/  ISETP.GE.AND P3, PT, R19, RZ, PT ;  /* 0x000000ff1300720c */ /* 0x000fe20003f66270 */
[----:B------:R-:W-:Y:S01]  /*9840*/  @!P1 IMAD.IADD R16, R16, 0x1, -R11 ;  /* 0x0000000110109824 */ /* 0x000fe200078e0a0b */
[----:B------:R-:W-:Y:S01]  /*9850*/  ISETP.GE.AND P1, PT, R5, RZ, PT ;  /* 0x000000ff0500720c */ /* 0x000fe20003f26270 */
[----:B0-----:R-:W-:-:S02]  /*9860*/  IMAD.MOV.U32 R22, RZ, RZ, R10 ;  /* 0x000000ffff167224 */ /* 0x001fc400078e000a */
[----:B-1----:R-:W-:-:S04]  /*9870*/  IMAD.HI.U32 R13, R7, R9, RZ ;  /* 0x00000009070d7227 */ /* 0x002fc800078e00ff */
[----:B------:R-:W-:Y:S01]  /*9880*/  @!P4 IMAD.MOV R23, RZ, RZ, -R23 ;  /* 0x000000ffff17c224 */ /* 0x000fe200078e0a17 */
[----:B------:R-:W-:Y:S01]  /*9890*/  ISETP.GT.U32.AND P4, PT, R11, R20, PT ;  /* 0x000000140b00720c */ /* 0x000fe20003f84070 */
[----:B------:R-:W-:Y:S01]  /*98a0*/  @!P5 IMAD.IADD R21, R21, 0x1, -R11 ;  /* 0x000000011515d824 */ /* 0x000fe200078e0a0b */
[----:B------:R-:W-:Y:S01]  /*98b0*/  ISETP.GE.AND P5, PT, R15, RZ, PT ;  /* 0x000000ff0f00720c */ /* 0x000fe20003fa6270 */
[----:B------:R-:W-:Y:S01]  /*98c0*/  IMAD.MOV R13, RZ, RZ, -R13 ;  /* 0x000000ffff0d7224 */ /* 0x000fe200078e0a0d */
[----:B------:R-:W-:Y:S01]  /*98d0*/  STL [R1+0x794], R23 ;  /* 0x0007941701007387 */ /* 0x000fe20000100800 */
[----:B------:R-:W-:-:S04]  /*98e0*/  IMAD.HI.U32 R14, R7, R12, RZ ;  /* 0x0000000c070e7227 */ /* 0x000fc800078e00ff */
[----:B------:R-:W-:Y:S01]  /*98f0*/  @!P2 IMAD.MOV R22, RZ, RZ, -R22 ;  /* 0x000000ffff16a224 */ /* 0x000fe200078e0a16 */
[C---:B------:R-:W-:Y:S01]  /*9900*/  ISETP.GT.U32.AND P2, PT, R11.reuse, R16, PT ;  /* 0x000000100b00720c */ /* 0x040fe20003f44070 */
[C---:B------:R-:W-:Y:S02]  /*9910*/  IMAD R9, R11.reuse, R13, R9 ;  /* 0x0000000d0b097224 */ /* 0x040fe400078e0209 */
[----:B------:R-:W-:Y:S01]  /*9920*/  IMAD.MOV R14, RZ, RZ, -R14 ;  /* 0x000000ffff0e7224 */ /* 0x000fe200078e0a0e */
[----:B------:R-:W-:Y:S01]  /*9930*/  STL [R1+0x790], R22 ;  /* 0x0007901601007387 */ /* 0x000fe20000100800 */
[----:B------:R-:W-:Y:S02]  /*9940*/  @!P6 IMAD.IADD R4, R4, 0x1, -R11 ;  /* 0x000000010404e824 */ /* 0x000fe400078e0a0b */
[----:B------:R-:W-:Y:S01]  /*9950*/  @!P0 IMAD.MOV R6, RZ, RZ, -R6 ;  /* 0x000000ffff068224 */ /* 0x000fe200078e0a06 */
[C---:B------:R-:W-:Y:S01]  /*9960*/  ISETP.GT.U32.AND P0, PT, R11.reuse, R9, PT ;  /* 0x000000090b00720c */ /* 0x040fe20003f04070 */
[C---:B------:R-:W-:Y:S01]  /*9970*/  IMAD R12, R11.reuse, R14, R12 ;  /* 0x0000000e0b0c7224 */ /* 0x040fe200078e020c */
[----:B------:R-:W-:Y:S01]  /*9980*/  ISETP.GT.U32.AND P6, PT, R11, R4, PT ;  /* 0x000000040b00720c */ /* 0x000fe20003fc4070 */
[----:B------:R-:W-:Y:S01]  /*9990*/  IMAD.MOV.U32 R10, RZ, RZ, R21 ;  /* 0x000000ffff0a7224 */ /* 0x000fe200078e0015 */
[----:B------:R-:W-:Y:S01]  /*99a0*/  STL [R1+0x78c], R6 ;  /* 0x00078c0601007387 */ /* 0x000fe20000100800 */
[----:B------:R-:W-:-:S02]  /*99b0*/  VIADD R2, R28, 0x15b ;  /* 0x0000015b1c027836 */ /* 0x000fc40000000000 */
[--C-:B------:R-:W-:Y:S01]  /*99c0*/  @!P4 IMAD.IADD R20, R20, 0x1, -R11.reuse ;  /* 0x000000011414c824 */ /* 0x100fe200078e0a0b */
[----:B------:R-:W-:Y:S01]  /*99d0*/  ISETP.GT.U32.AND P4, PT, R11, R12, PT ;  /* 0x0000000c0b00720c */ /* 0x000fe20003f84070 */
[----:B------:R-:W-:Y:S01]  /*99e0*/  @!P5 IMAD.MOV R10, RZ, RZ, -R10 ;  /* 0x000000ffff0ad224 */ /* 0x000fe200078e0a0a */
[----:B------:R-:W-:Y:S01]  /*99f0*/  IABS R14, R2 ;  /* 0x00000002000e7213 */ /* 0x000fe20000000000 */
[----:B------:R-:W-:Y:S01]  /*9a00*/  @!P2 IMAD.IADD R16, R16, 0x1, -R11 ;  /* 0x000000011010a824 */ /* 0x000fe200078e0a0b */
[----:B------:R-:W-:Y:S01]  /*9a10*/  ISETP.GE.AND P5, PT, R8, RZ, PT ;  /* 0x000000ff0800720c */ /* 0x000fe20003fa6270 */
[----:B------:R-:W-:Y:S01]  /*9a20*/  IMAD.MOV.U32 R13, RZ, RZ, R20 ;  /* 0x000000ffff0d7224 */ /* 0x000fe200078e0014 */
[----:B------:R0:W-:Y:S01]  /*9a30*/  STL [R1+0x788], R10 ;  /* 0x0007880a01007387 */ /* 0x0001e20000100800 */
[----:B------:R-:W-:Y:S01]  /*9a40*/  IMAD.HI.U32 R8, R7, R14, RZ ;  /* 0x0000000e07087227 */ /* 0x000fe200078e00ff */
[----:B------:R-:W-:-:S03]  /*9a50*/  ISETP.GE.AND P2, PT, R18, RZ, PT ;  /* 0x000000ff1200720c */ /* 0x000fc60003f46270 */
[----:B------:R-:W-:Y:S01]  /*9a60*/  @!P0 IMAD.IADD R9, R9, 0x1, -R11 ;  /* 0x0000000109098824 */ /* 0x000fe200078e0a0b */
[----:B------:R-:W-:Y:S01]  /*9a70*/  ISETP.GE.AND P0, PT, R2, RZ, PT ;  /* 0x000000ff0200720c */ /* 0x000fe20003f06270 */
[----:B------:R-:W-:Y:S02]  /*9a80*/  VIADD R5, R28, 0x15a ;  /* 0x0000015a1c057836 */ /* 0x000fe40000000000 */
[----:B------:R-:W-:Y:S01]  /*9a90*/  @!P3 IMAD.MOV R13, RZ, RZ, -R13 ;  /* 0x000000ffff0db224 */ /* 0x000fe200078e0a0d */
[----:B------:R-:W-:Y:S01]  /*9aa0*/  ISETP.GT.U32.AND P3, PT, R11, R9, PT ;  /* 0x000000090b00720c */ /* 0x000fe20003f64070 */
[----:B0-----:R-:W-:Y:S01]  /*9ab0*/  IMAD.MOV.U32 R10, RZ, RZ, R16 ;  /* 0x000000ffff0a7224 */ /* 0x001fe200078e0010 */
[----:B------:R-:W-:Y:S01]  /*9ac0*/  IABS R6, R5 ;  /* 0x0000000500067213 */ /* 0x000fe20000000000 */
[--C-:B------:R-:W-:Y:S01]  /*9ad0*/  @!P6 IMAD.IADD R4, R4, 0x1, -R11.reuse ;  /* 0x000000010404e824 */ /* 0x100fe200078e0a0b */
[----:B------:R-:W-:Y:S01]  /*9ae0*/  STL [R1+0x784], R13 ;  /* 0x0007840d01007387 */ /* 0x000fe20000100800 */
[----:B------:R-:W-:Y:S01]  /*9af0*/  @!P1 IMAD.MOV R10, RZ, RZ, -R10 ;  /* 0x000000ffff0a9224 */ /* 0x000fe200078e0a0a */
[----:B------:R-:W-:Y:S01]  /*9b00*/  ISETP.GE.AND P6, PT, R17, RZ, PT ;  /* 0x000000ff1100720c */ /* 0x000fe20003fc6270 */
[----:B------:R-:W-:Y:S01]  /*9b10*/  IMAD.MOV R8, RZ, RZ, -R8 ;  /* 0x000000ffff087224 */ /* 0x000fe200078e0a08 */
[----:B------:R-:W-:Y:S01]  /*9b20*/  ISETP.GE.AND P1, PT, R5, RZ, PT ;  /* 0x000000ff0500720c */ /* 0x000fe20003f26270 */
[----:B------:R-:W-:Y:S01]  /*9b30*/  @!P4 IMAD.IADD R12, R12, 0x1, -R11 ;  /* 0x000000010c0cc824 */ /* 0x000fe200078e0a0b */
[----:B------:R0:W-:Y:S01]  /*9b40*/  STL [R1+0x780], R10 ;  /* 0x0007800a01007387 */ /* 0x0001e20000100800 */
[----:B------:R-:W-:-:S02]  /*9b50*/  IMAD R14, R11, R8, R14 ;  /* 0x000000080b0e7224 */ /* 0x000fc400078e020e */
[----:B------:R-:W-:Y:S01]  /*9b60*/  IMAD.HI.U32 R2, R7, R6, RZ ;  /* 0x0000000607027227 */ /* 0x000fe200078e00ff */
[----:B------:R-:W-:-:S03]  /*9b70*/  ISETP.GT.U32.AND P4, PT, R11, R12, PT ;  /* 0x0000000c0b00720c */ /* 0x000fc60003f84070 */
[----:B------:R-:W-:Y:S02]  /*9b80*/  IMAD.MOV R2, RZ, RZ, -R2 ;  /* 0x000000ffff027224 */ /* 0x000fe400078e0a02 */
[----:B------:R-:W-:Y:S02]  /*9b90*/  @!P3 IMAD.IADD R9, R9, 0x1, -R11 ;  /* 0x000000010909b824 */ /* 0x000fe400078e0a0b */
[----:B0-----:R-:W-:Y:S02]  /*9ba0*/  IMAD.MOV.U32 R10, RZ, RZ, R4 ;  /* 0x000000ffff0a7224 */ /* 0x001fe400078e0004 */
[C---:B------:R-:W-:Y:S02]  /*9bb0*/  IMAD R17, R11.reuse, R2, R6 ;  /* 0x000000020b117224 */ /* 0x040fe400078e0206 */
[----:B------:R-:W-:Y:S01]  /*9bc0*/  @!P5 IMAD.MOV R10, RZ, RZ, -R10 ;  /* 0x000000ffff0ad224 */ /* 0x000fe200078e0a0a */
[----:B------:R-:W-:Y:S01]  /*9bd0*/  ISETP.GT.U32.AND P5, PT, R11, R14, PT ;  /* 0x0000000e0b00720c */ /* 0x000fe20003fa4070 */
[----:B------:R-:W-:-:S02]  /*9be0*/  VIADD R15, R28, 0x159 ;  /* 0x000001591c0f7836 */ /* 0x000fc40000000000 */
[----:B------:R-:W-:Y:S01]  /*9bf0*/  IMAD.MOV.U32 R6, RZ, RZ, R9 ;  /* 0x000000ffff067224 */ /* 0x000fe200078e0009 */
[----:B------:R0:W-:Y:S01]  /*9c00*/  STL [R1+0x77c], R10 ;  /* 0x00077c0a01007387 */ /* 0x0001e20000100800 */
[--C-:B------:R-:W-:Y:S01]  /*9c10*/  @!P4 IMAD.IADD R12, R12, 0x1, -R11.reuse ;  /* 0x000000010c0cc824 */ /* 0x100fe200078e0a0b */
[----:B------:R-:W-:Y:S01]  /*9c20*/  ISETP.GT.U32.AND P4, PT, R11, R17, PT ;  /* 0x000000110b00720c */ /* 0x000fe20003f84070 */
[----:B------:R-:W-:Y:S01]  /*9c30*/  @!P2 IMAD.MOV R6, RZ, RZ, -R6 ;  /* 0x000000ffff06a224 */ /* 0x000fe200078e0a06 */
[----:B------:R-:W-:Y:S01]  /*9c40*/  ISETP.GE.AND P3, PT, R15, RZ, PT ;  /* 0x000000ff0f00720c */ /* 0x000fe20003f66270 */
[C---:B------:R-:W-:Y:S01]  /*9c50*/  VIADD R4, R28.reuse, 0x158 ;  /* 0x000001581c047836 */ /* 0x040fe20000000000 */
[----:B------:R-:W-:Y:S01]  /*9c60*/  IABS R15, R15 ;  /* 0x0000000f000f7213 */ /* 0x000fe20000000000 */
[----:B------:R-:W-:Y:S01]  /*9c70*/  VIADD R2, R28, 0x157 ;  /* 0x000001571c027836 */ /* 0x000fe20000000000 */
[----:B------:R1:W-:Y:S01]  /*9c80*/  STL [R1+0x71c], R6 ;  /* 0x00071c0601007387 */ /* 0x0003e20000100800 */
[--C-:B------:R-:W-:Y:S01]  /*9c90*/  @!P5 IMAD.IADD R14, R14, 0x1, -R11.reuse ;  /* 0x000000010e0ed824 */ /* 0x100fe200078e0a0b */
[----:B------:R-:W-:Y:S01]  /*9ca0*/  IABS R5, R4 ;  /* 0x0000000400057213 */ /* 0x000fe20000000000 */
[----:B------:R-:W-:Y:S01]  /*9cb0*/  IMAD.MOV.U32 R8, RZ, RZ, R12 ;  /* 0x000000ffff087224 */ /* 0x000fe200078e000c */
[----:B0-----:R-:W-:Y:S01]  /*9cc0*/  IABS R10, R2 ;  /* 0x00000002000a7213 */ /* 0x001fe20000000000 */
[----:B------:R-:W-:Y:S01]  /*9cd0*/  VIADD R12, R28, 0x155 ;  /* 0x000001551c0c7836 */ /* 0x000fe20000000000 */
[----:B------:R-:W-:Y:S01]  /*9ce0*/  ISETP.GT.U32.AND P5, PT, R11, R14, PT ;  /* 0x0000000e0b00720c */ /* 0x000fe20003fa4070 */
[----:B------:R-:W-:Y:S01]  /*9cf0*/  @!P4 IMAD.IADD R17, R17, 0x1, -R11 ;  /* 0x000000011111c824 */ /* 0x000fe200078e0a0b */
[----:B------:R-:W-:Y:S01]  /*9d00*/  ISETP.GE.AND P2, PT, R4, RZ, PT ;  /* 0x000000ff0400720c */ /* 0x000fe20003f46270 */
[----:B------:R-:W-:Y:S01]  /*9d10*/  IMAD.MOV.U32 R9, RZ, RZ, R5 ;  /* 0x000000ffff097224 */ /* 0x000fe200078e0005 */
[----:B------:R-:W-:Y:S01]  /*9d20*/  IABS R16, R12 ;  /* 0x0000000c00107213 */ /* 0x000fe20000000000 */
[----:B-1----:R-:W-:Y:S01]  /*9d30*/  IMAD.HI.U32 R6, R7, R15, RZ ;  /* 0x0000000f07067227 */ /* 0x002fe200078e00ff */
[----:B------:R-:W-:-:S03]  /*9d40*/  ISETP.GT.U32.AND P4, PT, R11, R17, PT ;  /* 0x000000110b00720c */ /* 0x000fc60003f84070 */
[----:B------:R-:W-:Y:S02]  /*9d50*/  IMAD.MOV R6, RZ, RZ, -R6 ;  /* 0x000000ffff067224 */ /* 0x000fe400078e0a06 */
[----:B------:R-:W-:-:S04]  /*9d60*/  IMAD.HI.U32 R4, R7, R10, RZ ;  /* 0x0000000a07047227 */ /* 0x000fc800078e00ff */
[----:B------:R-:W-:Y:S02]  /*9d70*/  IMAD R15, R11, R6, R15 ;  /* 0x000000060b0f7224 */ /* 0x000fe400078e020f */
[----:B------:R-:W-:-:S04]  /*9d80*/  IMAD.HI.U32 R5, R7, R9, RZ ;  /* 0x0000000907057227 */ /* 0x000fc800078e00ff */
[----:B------:R-:W-:Y:S01]  /*9d90*/  @!P5 IMAD.IADD R14, R14, 0x1, -R11 ;  /* 0x000000010e0ed824 */ /* 0x000fe200078e0a0b */
[C---:B------:R-:W-:Y:S01]  /*9da0*/  ISETP.GT.U32.AND P5, PT, R11.reuse, R15, PT ;  /* 0x0000000f0b00720c */ /* 0x040fe20003fa4070 */
[----:B------:R-:W-:Y:S02]  /*9db0*/  IMAD.MOV R4, RZ, RZ, -R4 ;  /* 0x000000ffff047224 */ /* 0x000fe400078e0a04 */
[----:B------:R-:W-:Y:S02]  /*9dc0*/  IMAD.MOV R5, RZ, RZ, -R5 ;  /* 0x000000ffff057224 */ /* 0x000fe400078e0a05 */
[C---:B------:R-:W-:Y:S02]  /*9dd0*/  IMAD R10, R11.reuse, R4, R10 ;  /* 0x000000040b0a7224 */ /* 0x040fe400078e020a */
[----:B------:R-:W-:Y:S02]  /*9de0*/  IMAD.MOV.U32 R18, RZ, RZ, R14 ;  /* 0x000000ffff127224 */ /* 0x000fe400078e000e */
[----:B------:R-:W-:-:S02]  /*9df0*/  IMAD R9, R11, R5, R9 ;  /* 0x000000050b097224 */ /* 0x000fc400078e0209 */
[----:B------:R-:W-:Y:S01]  /*9e00*/  @!P6 IMAD.MOV R8, RZ, RZ, -R8 ;  /* 0x000000ffff08e224 */ /* 0x000fe200078e0a08 */
[----:B------:R-:W-:Y:S01]  /*9e10*/  ISETP.GE.AND P6, PT, R2, RZ, PT ;  /* 0x000000ff0200720c */ /* 0x000fe20003fc6270 */
[----:B------:R-:W-:Y:S01]  /*9e20*/  @!P0 IMAD.MOV R18, RZ, RZ, -R18 ;  /* 0x000000ffff128224 */ /* 0x000fe200078e0a12 */
[----:B------:R-:W-:Y:S01]  /*9e30*/  ISETP.GT.U32.AND P0, PT, R11, R10, PT ;  /* 0x0000000a0b00720c */ /* 0x000fe20003f04070 */
[C---:B------:R-:W-:Y:S01]  /*9e40*/  VIADD R2, R28.reuse, 0x156 ;  /* 0x000001561c027836 */ /* 0x040fe20000000000 */
[----:B------:R0:W-:Y:S01]  /*9e50*/  STL [R1+0x778], R8 ;  /* 0x0007780801007387 */ /* 0x0001e20000100800 */
[--C-:B------:R-:W-:Y:S01]  /*9e60*/  @!P4 IMAD.IADD R17, R17, 0x1, -R11.reuse ;  /* 0x000000011111c824 */ /* 0x100fe200078e0a0b */
[----:B------:R-:W-:Y:S01]  /*9e70*/  ISETP.GT.U32.AND P4, PT, R11, R9, PT ;  /* 0x000000090b00720c */ /* 0x000fe20003f84070 */
[----:B------:R-:W-:Y:S01]  /*9e80*/  @!P5 IMAD.IADD R15, R15, 0x1, -R11 ;  /* 0x000000010f0fd824 */ /* 0x000fe200078e0a0b */
[----:B------:R-:W-:Y:S01]  /*9e90*/  STL [R1+0x734], R18 ;  /* 0x0007341201007387 */ /* 0x000fe20000100800 */
[----:B------:R-:W-:-:S02]  /*9ea0*/  VIADD R4, R28, 0x154 ;  /* 0x000001541c047836 */ /* 0x000fc40000000000 */
[----:B------:R-:W-:Y:S01]  /*9eb0*/  @!P1 IMAD.MOV R17, RZ, RZ, -R17 ;  /* 0x000000ffff119224 */ /* 0x000fe200078e0a11 */
[----:B------:R-:W-:Y:S01]  /*9ec0*/  ISETP.GT.U32.AND P5, PT, R11, R15, PT ;  /* 0x0000000f0b00720c */ /* 0x000fe20003fa4070 */
[----:B------:R-:W-:Y:S01]  /*9ed0*/  VIADD R5, R28, 0x153 ;  /* 0x000001531c057836 */ /* 0x000fe20000000000 */
[----:B0-----:R-:W-:Y:S01]  /*9ee0*/  IABS R8, R2 ;  /* 0x0000000200087213 */ /* 0x001fe20000000000 */
[----:B------:R-:W-:Y:S01]  /*9ef0*/  @!P0 IMAD.IADD R10, R10, 0x1, -R11 ;  /* 0x000000010a0a8824 */ /* 0x000fe200078e0a0b */
[----:B------:R-:W-:Y:S01]  /*9f00*/  ISETP.GE.AND P1, PT, R2, RZ, PT ;  /* 0x000000ff0200720c */ /* 0x000fe20003f26270 */
[----:B------:R0:W-:Y:S01]  /*9f10*/  STL [R1+0x774], R17 ;  /* 0x0007741101007387 */ /* 0x0001e20000100800 */
[----:B------:R-:W-:Y:S01]  /*9f20*/  IABS R13, R4 ;  /* 0x00000004000d7213 */ /* 0x000fe20000000000 */
[----:B------:R-:W-:Y:S01]  /*9f30*/  IMAD.HI.U32 R14, R7, R8, RZ ;  /* 0x00000008070e7227 */ /* 0x000fe200078e00ff */
[----:B------:R-:W-:Y:S02]  /*9f40*/  ISETP.GT.U32.AND P0, PT, R11, R10, PT ;  /* 0x0000000a0b00720c */ /* 0x000fe40003f04070 */
[----:B------:R-:W-:Y:S01]  /*9f50*/  IABS R6, R5 ;  /* 0x0000000500067213 */ /* 0x000fe20000000000 */
[----:B------:R-:W-:-:S02]  /*9f60*/  IMAD.MOV R14, RZ, RZ, -R14 ;  /* 0x000000ffff0e7224 */ /* 0x000fc400078e0a0e */
[--C-:B------:R-:W-:Y:S02]  /*9f70*/  @!P4 IMAD.IADD R9, R9, 0x1, -R11.reuse ;  /* 0x000000010909c824 */ /* 0x100fe400078e0a0b */
[----:B------:R-:W-:Y:S02]  /*9f80*/  IMAD R2, R11, R14, R8 ;  /* 0x0000000e0b027224 */ /* 0x000fe400078e0208 */
[----:B------:R-:W-:Y:S01]  /*9f90*/  @!P5 IMAD.IADD R15, R15, 0x1, -R11 ;  /* 0x000000010f0fd824 */ /* 0x000fe200078e0a0b */
[----:B------:R-:W-:Y:S01]  /*9fa0*/  ISETP.GT.U32.AND P4, PT, R11, R9, PT ;  /* 0x000000090b00720c */ /* 0x000fe20003f84070 */
[----:B------:R-:W-:Y:S01]  /*9fb0*/  IMAD.HI.U32 R8, R7, R13, RZ ;  /* 0x0000000d07087227 */ /* 0x000fe200078e00ff */
[----:B------:R-:W-:-:S03]  /*9fc0*/  ISETP.GT.U32.AND P5, PT, R11, R2, PT ;  /* 0x000000020b00720c */ /* 0x000fc60003fa4070 */
[----:B0-----:R-:W-:-:S04]  /*9fd0*/  IMAD.HI.U32 R17, R7, R16, RZ ;  /* 0x0000001007117227 */ /* 0x001fc800078e00ff */
[----:B------:R-:W-:-:S04]  /*9fe0*/  IMAD.HI.U32 R14, R7, R6, RZ ;  /* 0x00000006070e7227 */ /* 0x000fc800078e00ff */
[----:B------:R-:W-:Y:S02]  /*9ff0*/  IMAD.MOV R8, RZ, RZ, -R8 ;  /* 0x000000ffff087224 */ /* 0x000fe400078e0a08 */
[----:B------:R-:W-:Y:S02]  /*a000*/  IMAD.MOV R17, RZ, RZ, -R17 ;  /* 0x000000ffff117224 */ /* 0x000fe400078e0a11 */
[----:B------:R-:W-:Y:S02]  /*a010*/  IMAD.MOV R14, RZ, RZ, -R14 ;  /* 0x000000ffff0e7224 */ /* 0x000fe400078e0a0e */
[C---:B------:R-:W-:Y:S02]  /*a020*/  IMAD R13, R11.reuse, R8, R13 ;  /* 0x000000080b0d7224 */ /* 0x040fe400078e020d */
        /* <DEDUP_REMOVED lines=25> */
[--C-:B------:R-:W-:Y:S01]  /*a1c0*/  @!P0 IMAD.IADD R13, R13, 0x1, -R11.reuse ;  /* 0x000000010d0d8824 */ /* 0x100fe200078e0a0b */
        /* <DEDUP_REMOVED lines=77> */
[C---:B------:R-:W-:Y:S02]  /*a6a0*/  IMAD R6, R11.reuse, R9, R6 ;  /* 0x000000090b067224 */ /* 0x040fe400078e0206 */
[----:B------:R-:W-:Y:S02]  /*a6b0*/  @!P6 IMAD.IADD R10, R10, 0x1, -R11 ;  /* 0x000000010a0ae824 */ /* 0x000fe400078e0a0b */
[----:B------:R-:W-:Y:S01]  /*a6c0*/  VIADD R12, R28, 0x14a ;  /* 0x0000014a1c0c7836 */ /* 0x000fe20000000000 */
[C---:B------:R-:W-:Y:S01]  /*a6d0*/  ISETP.GT.U32.AND P6, PT, R11.reuse, R6, PT ;  /* 0x000000060b00720c */ /* 0x040fe20003fc4070 */
[----:B------:R-:W-:Y:S01]  /*a6e0*/  @!P3 IMAD.MOV R13, RZ, RZ, -R13 ;  /* 0x000000ffff0db224 */ /* 0x000fe200078e0a0d */
[----:B------:R-:W-:Y:S01]  /*a6f0*/  ISETP.GT.U32.AND P3, PT, R11, R4, PT ;  /* 0x000000040b00720c */ /* 0x000fe20003f64070 */
[----:B------:R-:W-:Y:S01]  /*a700*/  IMAD.HI.U32 R19, R7, R18, RZ ;  /* 0x0000001207137227 */ /* 0x000fe200078e00ff */
[----:B------:R-:W-:-:S02]  /*a710*/  IABS R9, R12 ;  /* 0x0000000c00097213 */ /* 0x000fc40000000000 */
[----:B------:R0:W-:Y:S01]  /*a720*/  STL [R1+0x758], R13 ;  /* 0x0007580d01007387 */ /* 0x0001e20000100800 */
[----:B------:R-:W-:Y:S01]  /*a730*/  @!P5 IMAD.IADD R5, R5, 0x1, -R11 ;  /* 0x000000010505d824 */ /* 0x000fe200078e0a0b */
[----:B------:R-:W-:Y:S01]  /*a740*/  ISETP.GE.AND P5, PT, R2, RZ, PT ;  /* 0x000000ff0200720c */ /* 0x000fe20003fa6270 */
[----:B------:R-:W-:Y:S02]  /*a750*/  @!P1 IMAD.MOV R14, RZ, RZ, -R14 ;  /* 0x000000ffff0e9224 */ /* 0x000fe400078e0a0e */
[----:B------:R-:W-:Y:S02]  /*a760*/  IMAD.MOV R19, RZ, RZ, -R19 ;  /* 0x000000ffff137224 */ /* 0x000fe400078e0a13 */
[----:B------:R-:W-:Y:S01]  /*a770*/  @!P6 IMAD.IADD R6, R6, 0x1, -R11 ;  /* 0x000000010606e824 */ /* 0x000fe200078e0a0b */
[----:B------:R-:W-:Y:S01]  /*a780*/  ISETP.GT.U32.AND P6, PT, R11, R5, PT ;  /* 0x000000050b00720c */ /* 0x000fe20003fc4070 */
[----:B------:R-:W-:Y:S01]  /*a790*/  IMAD.HI.U32 R17, R7, R9, RZ ;  /* 0x0000000907117227 */ /* 0x000fe200078e00ff */
[----:B------:R1:W-:Y:S03]  /*a7a0*/  STL [R1+0x74c], R14 ;  /* 0x00074c0e01007387 */ /* 0x0003e60000100800 */
[----:B------:R-:W-:-:S02]  /*a7b0*/  IMAD R2, R11, R19, R18 ;  /* 0x000000130b027224 */ /* 0x000fc400078e0212 */
[----:B------:R-:W-:Y:S02]  /*a7c0*/  IMAD.MOV R17, RZ, RZ, -R17 ;  /* 0x000000ffff117224 */ /* 0x000fe400078e0a11 */
[----:B0-----:R-:W-:Y:S01]  /*a7d0*/  VIADD R13, R28, 0x149 ;  /* 0x000001491c0d7836 */ /* 0x001fe20000000000 */
[----:B------:R-:W-:Y:S01]  /*a7e0*/  ISETP.GT.U32.AND P1, PT, R11, R2, PT ;  /* 0x000000020b00720c */ /* 0x000fe20003f24070 */
[----:B------:R-:W-:Y:S02]  /*a7f0*/  IMAD.MOV.U32 R20, RZ, RZ, R15 ;  /* 0x000000ffff147224 */ /* 0x000fe400078e000f */
[----:B-1----:R-:W-:Y:S02]  /*a800*/  IMAD.MOV.U32 R14, RZ, RZ, R10 ;  /* 0x000000ffff0e7224 */ /* 0x002fe400078e000a */
[----:B------:R-:W-:Y:S02]  /*a810*/  @!P6 IMAD.IADD R5, R5, 0x1, -R11 ;  /* 0x000000010505e824 */ /* 0x000fe400078e0a0b */
[----:B------:R-:W-:Y:S01]  /*a820*/  @!P4 IMAD.MOV R14, RZ, RZ, -R14 ;  /* 0x000000ffff0ec224 */ /* 0x000fe200078e0a0e */
[----:B------:R-:W-:Y:S01]  /*a830*/  ISETP.GE.AND P4, PT, R8, RZ, PT ;  /* 0x000000ff0800720c */ /* 0x000fe20003f86270 */
[----:B------:R-:W-:-:S02]  /*a840*/  IMAD R8, R11, R17, R9 ;  /* 0x000000110b087224 */ /* 0x000fc400078e0209 */
[--C-:B------:R-:W-:Y:S01]  /*a850*/  @!P3 IMAD.IADD R4, R4, 0x1, -R11.reuse ;  /* 0x000000010404b824 */ /* 0x100fe200078e0a0b */
[----:B------:R-:W-:Y:S01]  /*a860*/  ISETP.GE.AND P3, PT, R16, RZ, PT ;  /* 0x000000ff1000720c */ /* 0x000fe20003f66270 */
[----:B------:R-:W-:Y:S01]  /*a870*/  @!P0 IMAD.MOV R20, RZ, RZ, -R20 ;  /* 0x000000ffff148224 */ /* 0x000fe200078e0a14 */
[C---:B------:R-:W-:Y:S01]  /*a880*/  ISETP.GT.U32.AND P6, PT, R11.reuse, R8, PT ;  /* 0x000000080b00720c */ /* 0x040fe20003fc4070 */
[----:B------:R-:W-:Y:S01]  /*a890*/  VIADD R9, R28, 0x148 ;  /* 0x000001481c097836 */ /* 0x000fe20000000000 */
[----:B------:R-:W-:Y:S01]  /*a8a0*/  IABS R16, R13 ;  /* 0x0000000d00107213 */ /* 0x000fe20000000000 */
[----:B------:R-:W-:Y:S01]  /*a8b0*/  @!P1 IMAD.IADD R2, R2, 0x1, -R11 ;  /* 0x0000000102029824 */ /* 0x000fe200078e0a0b */
[----:B------:R-:W-:Y:S01]  /*a8c0*/  ISETP.GT.U32.AND P0, PT, R11, R6, PT ;  /* 0x000000060b00720c */ /* 0x000fe20003f04070 */
[----:B------:R-:W-:Y:S01]  /*a8d0*/  IMAD.MOV.U32 R10, RZ, RZ, R4 ;  /* 0x000000ffff0a7224 */ /* 0x000fe200078e0004 */
[----:B------:R-:W-:Y:S01]  /*a8e0*/  IABS R18, R9 ;  /* 0x0000000900127213 */ /* 0x000fe20000000000 */
[----:B------:R-:W-:Y:S01]  /*a8f0*/  IMAD.HI.U32 R4, R7, R16, RZ ;  /* 0x0000001007047227 */ /* 0x000fe200078e00ff */
[----:B------:R-:W-:Y:S01]  /*a900*/  STL [R1+0x748], R20 ;  /* 0x0007481401007387 */ /* 0x000fe20000100800 */
[----:B------:R-:W-:-:S02]  /*a910*/  ISETP.GE.AND P1, PT, R9, RZ, PT ;  /* 0x000000ff0900720c */ /* 0x000fc40003f26270 */
[----:B------:R-:W-:Y:S01]  /*a920*/  IMAD.MOV.U32 R15, RZ, RZ, R5 ;  /* 0x000000ffff0f7224 */ /* 0x000fe200078e0005 */
[----:B------:R-:W-:Y:S01]  /*a930*/  STL [R1+0x73c], R14 ;  /* 0x00073c0e01007387 */ /* 0x000fe20000100800 */
[----:B------:R-:W-:Y:S01]  /*a940*/  @!P6 IMAD.IADD R8, R8, 0x1, -R11 ;  /* 0x000000010808e824 */ /* 0x000fe200078e0a0b */
[----:B------:R-:W-:Y:S01]  /*a950*/  ISETP.GT.U32.AND P6, PT, R11, R2, PT ;  /* 0x000000020b00720c */ /* 0x000fe20003fc4070 */
[----:B------:R-:W-:Y:S02]  /*a960*/  IMAD.MOV R4, RZ, RZ, -R4 ;  /* 0x000000ffff047224 */ /* 0x000fe400078e0a04 */
[----:B------:R-:W-:-:S04]  /*a970*/  IMAD.HI.U32 R5, R7, R18, RZ ;  /* 0x0000001207057227 */ /* 0x000fc800078e00ff */
[----:B------:R-:W-:Y:S01]  /*a980*/  @!P0 IMAD.IADD R6, R6, 0x1, -R11 ;  /* 0x0000000106068824 */ /* 0x000fe200078e0a0b */
[----:B------:R-:W-:Y:S01]  /*a990*/  ISETP.GE.AND P0, PT, R13, RZ, PT ;  /* 0x000000ff0d00720c */ /* 0x000fe20003f06270 */
[C---:B------:R-:W-:Y:S02]  /*a9a0*/  IMAD R19, R11.reuse, R4, R16 ;  /* 0x000000040b137224 */ /* 0x040fe400078e0210 */
[----:B------:R-:W-:Y:S02]  /*a9b0*/  IMAD.MOV R5, RZ, RZ, -R5 ;  /* 0x000000ffff057224 */ /* 0x000fe400078e0a05 */
[----:B------:R-:W-:Y:S01]  /*a9c0*/  @!P5 IMAD.MOV R6, RZ, RZ, -R6 ;  /* 0x000000ffff06d224 */ /* 0x000fe200078e0a06 */
[C---:B------:R-:W-:Y:S01]  /*a9d0*/  ISETP.GT.U32.AND P5, PT, R11.reuse, R19, PT ;  /* 0x000000130b00720c */ /* 0x040fe20003fa4070 */
[C---:B------:R-:W-:Y:S02]  /*a9e0*/  IMAD R18, R11.reuse, R5, R18 ;  /* 0x000000050b127224 */ /* 0x040fe400078e0212 */
[----:B------:R-:W-:Y:S01]  /*a9f0*/  @!P2 IMAD.MOV R10, RZ, RZ, -R10 ;  /* 0x000000ffff0aa224 */ /* 0x000fe200078e0a0a */
[----:B------:R-:W-:Y:S01]  /*aa00*/  ISETP.GE.AND P2, PT, R12, RZ, PT ;  /* 0x000000ff0c00720c */ /* 0x000fe20003f46270 */
[----:B------:R-:W-:Y:S01]  /*aa10*/  @!P6 IMAD.IADD R2, R2, 0x1, -R11 ;  /* 0x000000010202e824 */ /* 0x000fe200078e0a0b */
[C---:B------:R-:W-:Y:S01]  /*aa20*/  ISETP.GT.U32.AND P6, PT, R11.reuse, R18, PT ;  /* 0x000000120b00720c */ /* 0x040fe20003fc4070 */
[----:B------:R-:W-:Y:S01]  /*aa30*/  @!P3 IMAD.MOV R15, RZ, RZ, -R15 ;  /* 0x000000ffff0fb224 */ /* 0x000fe200078e0a0f */
[----:B------:R0:W-:Y:S01]  /*aa40*/  STL [R1+0x738], R10 ;  /* 0x0007380a01007387 */ /* 0x0001e20000100800 */
[----:B------:R-:W-:Y:S01]  /*aa50*/  ISETP.GT.U32.AND P3, PT, R11, R8, PT ;  /* 0x000000080b00720c */ /* 0x000fe20003f64070 */
[----:B------:R-:W-:-:S02]  /*aa60*/  VIADD R9, R28, 0x146 ;  /* 0x000001461c097836 */ /* 0x000fc40000000000 */
[C---:B------:R-:W-:Y:S01]  /*aa70*/  VIADD R4, R28.reuse, 0x145 ;  /* 0x000001451c047836 */ /* 0x040fe20000000000 */
[----:B------:R-:W-:Y:S01]  /*aa80*/  STL [R1+0x730], R15 ;  /* 0x0007300f01007387 */ /* 0x000fe20000100800 */
[--C-:B------:R-:W-:Y:S01]  /*aa90*/  @!P5 IMAD.IADD R19, R19, 0x1, -R11.reuse ;  /* 0x000000011313d824 */ /* 0x100fe200078e0a0b */
[----:B------:R-:W-:Y:S01]  /*aaa0*/  IABS R17, R9 ;  /* 0x0000000900117213 */ /* 0x000fe20000000000 */
[----:B------:R-:W-:Y:S01]  /*aab0*/  IMAD.MOV.U32 R12, RZ, RZ, R2 ;  /* 0x000000ffff0c7224 */ /* 0x000fe200078e0002 */
[----:B------:R-:W-:Y:S01]  /*aac0*/  IABS R16, R4 ;  /* 0x0000000400107213 */ /* 0x000fe20000000000 */
[----:B0-----:R-:W-:Y:S01]  /*aad0*/  VIADD R10, R28, 0x147 ;  /* 0x000001471c0a7836 */ /* 0x001fe20000000000 */
[----:B------:R0:W-:Y:S01]  /*aae0*/  STL [R1+0x72c], R6 ;  /* 0x00072c0601007387 */ /* 0x0001e20000100800 */
[--C-:B------:R-:W-:Y:S01]  /*aaf0*/  @!P6 IMAD.IADD R18, R18, 0x1, -R11.reuse ;  /* 0x000000011212e824 */ /* 0x100fe200078e0a0b */
[C---:B------:R-:W-:Y:S01]  /*ab00*/  ISETP.GT.U32.AND P6, PT, R11.reuse, R19, PT ;  /* 0x000000130b00720c */ /* 0x040fe20003fc4070 */
[----:B------:R-:W-:Y:S01]  /*ab10*/  @!P3 IMAD.IADD R8, R8, 0x1, -R11 ;  /* 0x000000010808b824 */ /* 0x000fe200078e0a0b */
[----:B------:R-:W-:Y:S01]  /*ab20*/  IABS R14, R10 ;  /* 0x0000000a000e7213 */ /* 0x000fe20000000000 */
[----:B------:R-:W-:Y:S01]  /*ab30*/  @!P4 IMAD.MOV R12, RZ, RZ, -R12 ;  /* 0x000000ffff0cc224 */ /* 0x000fe200078e0a0c */
[----:B------:R-:W-:Y:S01]  /*ab40*/  ISETP.GE.AND P3, PT, R10, RZ, PT ;  /* 0x000000ff0a00720c */ /* 0x000fe20003f66270 */
[----:B------:R-:W-:Y:S01]  /*ab50*/  VIADD R2, R28, 0x143 ;  /* 0x000001431c027836 */ /* 0x000fe20000000000 */
[----:B------:R-:W-:Y:S01]  /*ab60*/  ISETP.GT.U32.AND P4, PT, R11, R18, PT ;  /* 0x000000120b00720c */ /* 0x000fe20003f84070 */
[----:B------:R-:W-:Y:S01]  /*ab70*/  IMAD.HI.U32 R5, R7, R14, RZ ;  /* 0x0000000e07057227 */ /* 0x000fe200078e00ff */
[----:B------:R-:W-:Y:S01]  /*ab80*/  ISETP.GE.AND P5, PT, R9, RZ, PT ;  /* 0x000000ff0900720c */ /* 0x000fe20003fa6270 */
[----:B------:R1:W-:Y:S02]  /*ab90*/  STL [R1+0x724], R12 ;  /* 0x0007240c01007387 */ /* 0x0003e40000100800 */
[----:B0-----:R-:W-:-:S04]  /*aba0*/  IMAD.HI.U32 R6, R7, R17, RZ ;  /* 0x0000001107067227 */ /* 0x001fc800078e00ff */
[----:B------:R-:W-:Y:S02]  /*abb0*/  IMAD.MOV R10, RZ, RZ, -R5 ;  /* 0x000000ffff0a7224 */ /* 0x000fe400078e0a05 */
[----:B------:R-:W-:-:S04]  /*abc0*/  IMAD.HI.U32 R5, R7, R16, RZ ;  /* 0x0000001007057227 */ /* 0x000fc800078e00ff */
[----:B------:R-:W-:Y:S02]  /*abd0*/  IMAD.MOV R6, RZ, RZ, -R6 ;  /* 0x000000ffff067224 */ /* 0x000fe400078e0a06 */
[----:B------:R-:W-:Y:S02]  /*abe0*/  IMAD.MOV R5, RZ, RZ, -R5 ;  /* 0x000000ffff057224 */ /* 0x000fe400078e0a05 */
[C---:B------:R-:W-:Y:S02]  /*abf0*/  IMAD R17, R11.reuse, R6, R17 ;  /* 0x000000060b117224 */ /* 0x040fe400078e0211 */
[C---:B------:R-:W-:Y:S02]  /*ac00*/  IMAD R14, R11.reuse, R10, R14 ;  /* 0x0000000a0b0e7224 */ /* 0x040fe400078e020e */
[----:B------:R-:W-:Y:S02]  /*ac10*/  IMAD.MOV.U32 R6, RZ, RZ, R8 ;  /* 0x000000ffff067224 */ /* 0x000fe400078e0008 */
[----:B------:R-:W-:Y:S01]  /*ac20*/  IMAD R16, R11, R5, R16 ;  /* 0x000000050b107224 */ /* 0x000fe200078e0210 */
[----:B------:R-:W-:Y:S01]  /*ac30*/  IABS R5, R2 ;  /* 0x0000000200057213 */ /* 0x000fe20000000000 */
[--C-:B------:R-:W-:Y:S01]  /*ac40*/  @!P6 IMAD.IADD R19, R19, 0x1, -R11.reuse ;  /* 0x000000011313e824 */ /* 0x100fe200078e0a0b */
[C---:B------:R-:W-:Y:S01]  /*ac50*/  ISETP.GT.U32.AND P6, PT, R11.reuse, R17, PT ;  /* 0x000000110b00720c */ /* 0x040fe20003fc4070 */
[----:B------:R-:W-:Y:S01]  /*ac60*/  @!P2 IMAD.MOV R6, RZ, RZ, -R6 ;  /* 0x000000ffff06a224 */ /* 0x000fe200078e0a06 */
[C---:B------:R-:W-:Y:S01]  /*ac70*/  ISETP.GT.U32.AND P2, PT, R11.reuse, R14, PT ;  /* 0x0000000e0b00720c */ /* 0x040fe20003f44070 */
[----:B------:R-:W-:Y:S01]  /*ac80*/  @!P4 IMAD.IADD R18, R18, 0x1, -R11 ;  /* 0x000000011212c824 */ /* 0x000fe200078e0a0b */
[----:B------:R-:W-:Y:S01]  /*ac90*/  ISETP.GT.U32.AND P4, PT, R11, R16, PT ;  /* 0x000000100b00720c */ /* 0x000fe20003f84070 */
[C---:B------:R-:W-:Y:S01]  /*aca0*/  VIADD R9, R28.reuse, 0x144 ;  /* 0x000001441c097836 */ /* 0x040fe20000000000 */
[----:B------:R0:W-:Y:S01]  /*acb0*/  STL [R1+0x728], R6 ;  /* 0x0007280601007387 */ /* 0x0001e20000100800 */
[----:B------:R-:W-:-:S02]  /*acc0*/  VIADD R13, R28, 0x141 ;  /* 0x000001411c0d7836 */ /* 0x000fc40000000000 */
[----:B------:R-:W-:Y:S01]  /*acd0*/  VIADD R10, R28, 0x142 ;  /* 0x000001421c0a7836 */ /* 0x000fe20000000000 */
[----:B-1----:R-:W-:Y:S01]  /*ace0*/  IABS R12, R9 ;  /* 0x00000009000c7213 */ /* 0x002fe20000000000 */
[----:B------:R-:W-:Y:S02]  /*acf0*/  IMAD.MOV.U32 R21, RZ, RZ, R19 ;  /* 0x000000ffff157224 */ /* 0x000fe400078e0013 */
[--C-:B------:R-:W-:Y:S01]  /*ad00*/  @!P6 IMAD.IADD R17, R17, 0x1, -R11.reuse ;  /* 0x000000011111e824 */ /* 0x100fe200078e0a0b */
[----:B------:R-:W-:Y:S01]  /*ad10*/  IABS R8, R10 ;  /* 0x0000000a00087213 */ /* 0x000fe20000000000 */
[--C-:B------:R-:W-:Y:S01]  /*ad20*/  @!P2 IMAD.IADD R14, R14, 0x1, -R11.reuse ;  /* 0x000000010e0ea824 */ /* 0x100fe200078e0a0b */
[----:B------:R-:W-:Y:S01]  /*ad30*/  ISETP.GE.AND P2, PT, R4, RZ, PT ;  /* 0x000000ff0400720c */ /* 0x000fe20003f46270 */
[----:B------:R-:W-:Y:S01]  /*ad40*/  @!P4 IMAD.IADD R16, R16, 0x1, -R11 ;  /* 0x000000011010c824 */ /* 0x000fe200078e0a0b */
[----:B------:R-:W-:Y:S01]  /*ad50*/  ISETP.GT.U32.AND P4, PT, R11, R17, PT ;  /* 0x000000110b00720c */ /* 0x000fe20003f84070 */
[----:B------:R-:W-:Y:S01]  /*ad60*/  IMAD.HI.U32 R4, R7, R5, RZ ;  /* 0x0000000507047227 */ /* 0x000fe200078e00ff */
[----:B------:R-:W-:-:S02]  /*ad70*/  ISETP.GT.U32.AND P6, PT, R11, R14, PT ;  /* 0x0000000e0b00720c */ /* 0x000fc40003fc4070 */
[----:B0-----:R-:W-:Y:S01]  /*ad80*/  IABS R6, R13 ;  /* 0x0000000d00067213 */ /* 0x001fe20000000000 */
[----:B------:R-:W-:-:S04]  /*ad90*/  IMAD.HI.U32 R15, R7, R12, RZ ;  /* 0x0000000c070f7227 */ /* 0x000fc800078e00ff */
[----:B------:R-:W-:Y:S02]  /*ada0*/  IMAD.MOV R4, RZ, RZ, -R4 ;  /* 0x000000ffff047224 */ /* 0x000fe400078e0a04 */
[----:B------:R-:W-:Y:S02]  /*adb0*/  IMAD.MOV R15, RZ, RZ, -R15 ;  /* 0x000000ffff0f7224 */ /* 0x000fe400078e0a0f */
[----:B------:R-:W-:Y:S02]  /*adc0*/  IMAD.MOV.U32 R20, RZ, RZ, R18 ;  /* 0x000000ffff147224 */ /* 0x000fe400078e0012 */
[C---:B------:R-:W-:Y:S02]  /*add0*/  IMAD R5, R11.reuse, R4, R5 ;  /* 0x000000040b057224 */ /* 0x040fe400078e0205 */
[C---:B------:R-:W-:Y:S02]  /*ade0*/  IMAD R12, R11.reuse, R15, R12 ;  /* 0x0000000f0b0c7224 */ /* 0x040fe400078e020c */
[----:B------:R-:W-:Y:S01]  /*adf0*/  @!P0 IMAD.MOV R21, RZ, RZ, -R21 ;  /* 0x000000ffff158224 */ /* 0x000fe200078e0a15 */
[----:B------:R-:W-:Y:S01]  /*ae00*/  ISETP.GT.U32.AND P0, PT, R11, R16, PT ;  /* 0x000000100b00720c */ /* 0x000fe20003f04070 */
[----:B------:R-:W-:Y:S01]  /*ae10*/  @!P1 IMAD.MOV R20, RZ, RZ, -R20 ;  /* 0x000000ffff149224 */ /* 0x000fe200078e0a14 */
[----:B------:R-:W-:Y:S01]  /*ae20*/  ISETP.GE.AND P1, PT, R9, RZ, PT ;  /* 0x000000ff0900720c */ /* 0x000fe20003f26270 */
[--C-:B------:R-:W-:Y:S01]  /*ae30*/  @!P4 IMAD.IADD R17, R17, 0x1, -R11.reuse ;  /* 0x000000011111c824 */ /* 0x100fe200078e0a0b */
[C---:B------:R-:W-:Y:S01]  /*ae40*/  ISETP.GT.U32.AND P4, PT, R11.reuse, R5, PT ;  /* 0x000000050b00720c */ /* 0x040fe20003f84070 */
[----:B------:R-:W-:Y:S01]  /*ae50*/  @!P6 IMAD.IADD R14, R14, 0x1, -R11 ;  /* 0x000000010e0ee824 */ /* 0x000fe200078e0a0b */
[----:B------:R-:W-:Y:S01]  /*ae60*/  ISETP.GT.U32.AND P6, PT, R11, R12, PT ;  /* 0x0000000c0b00720c */ /* 0x000fe20003fc4070 */
[C---:B------:R-:W-:Y:S01]  /*ae70*/  IMAD.HI.U32 R9, R7.reuse, R6, RZ ;  /* 0x0000000607097227 */ /* 0x040fe200078e00ff */
[----:B------:R-:W-:Y:S03]  /*ae80*/  STL [R1+0x6dc], R21 ;  /* 0x0006dc1501007387 */ /* 0x000fe60000100800 */
[----:B------:R-:W-:Y:S01]  /*ae90*/  IMAD.HI.U32 R15, R7, R8, RZ ;  /* 0x00000008070f7227 */ /* 0x000fe200078e00ff */
[----:B------:R-:W-:Y:S03]  /*aea0*/  STL [R1+0x6ec], R20 ;  /* 0x0006ec1401007387 */ /* 0x000fe60000100800 */
[----:B------:R-:W-:-:S02]  /*aeb0*/  IMAD.MOV R9, RZ, RZ, -R9 ;  /* 0x000000ffff097224 */ /* 0x000fc400078e0a09 */
[----:B------:R-:W-:Y:S02]  /*aec0*/  IMAD.MOV R15, RZ, RZ, -R15 ;  /* 0x000000ffff0f7224 */ /* 0x000fe400078e0a0f */
[----:B------:R-:W-:Y:S02]  /*aed0*/  VIADD R4, R28, 0x140 ;  /* 0x000001401c047836 */ /* 0x000fe40000000000 */
[C---:B------:R-:W-:Y:S02]  /*aee0*/  IMAD R6, R11.reuse, R9, R6 ;  /* 0x000000090b067224 */ /* 0x040fe400078e0206 */
[----:B------:R-:W-:Y:S02]  /*aef0*/  IMAD R8, R11, R15, R8 ;  /* 0x0000000f0b087224 */ /* 0x000fe400078e0208 */
[--C-:B------:R-:W-:Y:S01]  /*af00*/  @!P0 IMAD.IADD R16, R16, 0x1, -R11.reuse ;  /* 0x0000000110108824 */ /* 0x100fe200078e0a0b */
[----:B------:R-:W-:Y:S01]  /*af10*/  ISETP.GE.AND P0, PT, R2, RZ, PT ;  /* 0x000000ff0200720c */ /* 0x000fe20003f06270 */
[----:B------:R-:W-:Y:S01]  /*af20*/  IMAD.MOV.U32 R18, RZ, RZ, R14 ;  /* 0x000000ffff127224 */ /* 0x000fe200078e000e */
[----:B------:R-:W-:Y:S01]  /*af30*/  IABS R2, R4 ;  /* 0x0000000400027213 */ /* 0x000fe20000000000 */
[----:B------:R-:W-:-:S02]  /*af40*/  @!P4 IMAD.IADD R5, R5, 0x1, -R11 ;  /* 0x000000010505c824 */ /* 0x000fc400078e0a0b */
[----:B------:R-:W-:Y:S01]  /*af50*/  @!P5 IMAD.MOV R17, RZ, RZ, -R17 ;  /* 0x000000ffff11d224 */ /* 0x000fe200078e0a11 */
[C---:B------:R-:W-:Y:S01]  /*af60*/  ISETP.GT.U32.AND P5, PT, R11.reuse, R6, PT ;  /* 0x000000060b00720c */ /* 0x040fe20003fa4070 */
[----:B------:R-:W-:Y:S01]  /*af70*/  @!P6 IMAD.IADD R12, R12, 0x1, -R11 ;  /* 0x000000010c0ce824 */ /* 0x000fe200078e0a0b */
[C---:B------:R-:W-:Y:S01]  /*af80*/  ISETP.GT.U32.AND P6, PT, R11.reuse, R8, PT ;  /* 0x000000080b00720c */ /* 0x040fe20003fc4070 */
[----:B------:R-:W-:Y:S01]  /*af90*/  @!P3 IMAD.MOV R18, RZ, RZ, -R18 ;  /* 0x000000ffff12b224 */ /* 0x000fe200078e0a12 */
[----:B------:R-:W-:Y:S01]  /*afa0*/  ISETP.GT.U32.AND P3, PT, R11, R5, PT ;  /* 0x000000050b00720c */ /* 0x000fe20003f64070 */
[----:B------:R-:W-:Y:S01]  /*afb0*/  IMAD.HI.U32 R14, R7, R2, RZ ;  /* 0x00000002070e7227 */ /* 0x000fe200078e00ff */
[----:B------:R-:W-:Y:S02]  /*afc0*/  ISETP.GT.U32.AND P4, PT, R11, R12, PT ;  /* 0x0000000c0b00720c */ /* 0x000fe40003f84070 */
[----:B------:R-:W-:Y:S01]  /*afd0*/  STL [R1+0x718], R18 ;  /* 0x0007181201007387 */ /* 0x000fe20000100800 */
[----:B------:R-:W-:-:S02]  /*afe0*/  VIADD R9, R28, 0x13f ;  /* 0x0000013f1c097836 */ /* 0x000fc40000000000 */
[----:B------:R-:W-:Y:S01]  /*aff0*/  IMAD.MOV R14, RZ, RZ, -R14 ;  /* 0x000000ffff0e7224 */ /* 0x000fe200078e0a0e */
[----:B------:R-:W-:Y:S01]  /*b000*/  STL [R1+0x6f4], R17 ;  /* 0x0006f41101007387 */ /* 0x000fe20000100800 */
[--C-:B------:R-:W-:Y:S01]  /*b010*/  @!P5 IMAD.IADD R6, R6, 0x1, -R11.reuse ;  /* 0x000000010606d824 */ /* 0x100fe200078e0a0b */
[----:B------:R-:W-:Y:S01]  /*b020*/  IABS R15, R9 ;  /* 0x00000009000f7213 */ /* 0x000fe20000000000 */
[C---:B------:R-:W-:Y:S02]  /*b030*/  IMAD R2, R11.reuse, R14, R2 ;  /* 0x0000000e0b027224 */ /* 0x040fe400078e0202 */
[----:B------:R-:W-:Y:S01]  /*b040*/  @!P2 IMAD.MOV R16, RZ, RZ, -R16 ;  /* 0x000000ffff10a224 */ /* 0x000fe200078e0a10 */
[----:B------:R-:W-:Y:S01]  /*b050*/  ISETP.GE.AND P2, PT, R10, RZ, PT ;  /* 0x000000ff0a00720c */ /* 0x000fe20003f46270 */
[----:B------:R-:W-:Y:S01]  /*b060*/  @!P6 IMAD.IADD R8, R8, 0x1, -R11 ;  /* 0x000000010808e824 */ /* 0x000fe200078e0a0b */
[----:B------:R-:W-:Y:S01]  /*b070*/  ISETP.GT.U32.AND P5, PT, R11, R6, PT ;  /* 0x000000060b00720c */ /* 0x000fe20003fa4070 */
[----:B------:R-:W-:Y:S01]  /*b080*/  IMAD.MOV.U32 R10, RZ, RZ, R15 ;  /* 0x000000ffff0a7224 */ /* 0x000fe200078e000f */
[----:B------:R0:W-:Y:S01]  /*b090*/  STL [R1+0x6f8], R16 ;  /* 0x0006f81001007387 */ /* 0x0001e20000100800 */
[--C-:B------:R-:W-:Y:S01]  /*b0a0*/  @!P3 IMAD.IADD R5, R5, 0x1, -R11.reuse ;  /* 0x000000010505b824 */ /* 0x100fe200078e0a0b */
[----:B------:R-:W-:Y:S01]  /*b0b0*/  ISETP.GT.U32.AND P3, PT, R11, R2, PT ;  /* 0x000000020b00720c */ /* 0x000fe20003f64070 */
[----:B------:R-:W-:Y:S01]  /*b0c0*/  @!P4 IMAD.IADD R12, R12, 0x1, -R11 ;  /* 0x000000010c0cc824 */ /* 0x000fe200078e0a0b */
[----:B------:R-:W-:Y:S01]  /*b0d0*/  ISETP.GE.AND P4, PT, R13, RZ, PT ;  /* 0x000000ff0d00720c */ /* 0x000fe20003f86270 */
[----:B------:R-:W-:Y:S01]  /*b0e0*/  IMAD.HI.U32 R13, R7, R10, RZ ;  /* 0x0000000a070d7227 */ /* 0x000fe200078e00ff */
[----:B------:R-:W-:-:S03]  /*b0f0*/  ISETP.GT.U32.AND P6, PT, R11, R8, PT ;  /* 0x000000080b00720c */ /* 0x000fc60003fc4070 */
[----:B------:R-:W-:Y:S02]  /*b100*/  IMAD.MOV R13, RZ, RZ, -R13 ;  /* 0x000000ffff0d7224 */ /* 0x000fe400078e0a0d */
[----:B0-----:R-:W-:Y:S02]  /*b110*/  IMAD.MOV.U32 R16, RZ, RZ, R12 ;  /* 0x000000ffff107224 */ /* 0x001fe400078e000c */
[--C-:B------:R-:W-:Y:S02]  /*b120*/  @!P5 IMAD.IADD R6, R6, 0x1, -R11.reuse ;  /* 0x000000010606d824 */ /* 0x100fe400078e0a0b */
[----:B------:R-:W-:Y:S01]  /*b130*/  @!P1 IMAD.MOV R16, RZ, RZ, -R16 ;  /* 0x000000ffff109224 */ /* 0x000fe200078e0a10 */
[----:B------:R-:W-:Y:S01]  /*b140*/  ISETP.GE.AND P1, PT, R4, RZ, PT ;  /* 0x000000ff0400720c */ /* 0x000fe20003f26270 */
[C---:B------:R-:W-:Y:S02]  /*b150*/  IMAD R4, R11.reuse, R13, R10 ;  /* 0x0000000d0b047224 */ /* 0x040fe400078e020a */
[--C-:B------:R-:W-:Y:S01]  /*b160*/  @!P3 IMAD.IADD R2, R2, 0x1, -R11.reuse ;  /* 0x000000010202b824 */ /* 0x100fe200078e0a0b */
[----:B------:R0:W-:Y:S01]  /*b170*/  STL [R1+0x6fc], R16 ;  /* 0x0006fc1001007387 */ /* 0x0001e20000100800 */
[----:B------:R-:W-:Y:S01]  /*b180*/  @!P6 IMAD.IADD R8, R8, 0x1, -R11 ;  /* 0x000000010808e824 */ /* 0x000fe200078e0a0b */
[----:B------:R-:W-:Y:S01]  /*b190*/  ISETP.GT.U32.AND P5, PT, R11, R4, PT ;  /* 0x000000040b00720c */ /* 0x000fe20003fa4070 */
[----:B------:R-:W-:Y:S01]  /*b1a0*/  IMAD.MOV.U32 R12, RZ, RZ, R5 ;  /* 0x000000ffff0c7224 */ /* 0x000fe200078e0005 */
[----:B------:R-:W-:Y:S01]  /*b1b0*/  ISETP.GE.AND P6, PT, R9, RZ, PT ;  /* 0x000000ff0900720c */ /* 0x000fe20003fc6270 */
[----:B------:R-:W-:Y:S01]  /*b1c0*/  VIADD R17, R28, 0x13e ;  /* 0x0000013e1c117836 */ /* 0x000fe20000000000 */
[----:B------:R-:W-:Y:S01]  /*b1d0*/  ISETP.GT.U32.AND P3, PT, R11, R2, PT ;  /* 0x000000020b00720c */ /* 0x000fe20003f64070 */
[----:B------:R-:W-:-:S02]  /*b1e0*/  IMAD.MOV.U32 R9, RZ, RZ, R6 ;  /* 0x000000ffff097224 */ /* 0x000fc400078e0006 */
[----:B------:R-:W-:Y:S01]  /*b1f0*/  @!P0 IMAD.MOV R12, RZ, RZ, -R12 ;  /* 0x000000ffff0c8224 */ /* 0x000fe200078e0a0c */
[----:B------:R-:W-:Y:S01]  /*b200*/  ISETP.GE.AND P0, PT, R17, RZ, PT ;  /* 0x000000ff1100720c */ /* 0x000fe20003f06270 */
[----:B------:R-:W-:Y:S01]  /*b210*/  @!P2 IMAD.MOV R8, RZ, RZ, -R8 ;  /* 0x000000ffff08a224 */ /* 0x000fe200078e0a08 */
[----:B------:R-:W-:Y:S01]  /*b220*/  IABS R17, R17 ;  /* 0x0000001100117213 */ /* 0x000fe20000000000 */
[----:B------:R-:W-:Y:S01]  /*b230*/  @!P4 IMAD.MOV R9, RZ, RZ, -R9 ;  /* 0x000000ffff09c224 */ /* 0x000fe200078e0a09 */
[----:B------:R-:W-:Y:S01]  /*b240*/  STL [R1+0x700], R12 ;  /* 0x0007000c01007387 */ /* 0x000fe20000100800 */
[--C-:B------:R-:W-:Y:S02]  /*b250*/  @!P5 IMAD.IADD R4, R4, 0x1, -R11.reuse ;  /* 0x000000010404d824 */ /* 0x100fe400078e0a0b */
[----:B------:R-:W-:Y:S01]  /*b260*/  VIADD R5, R28, 0x13c ;  /* 0x0000013c1c057836 */ /* 0x000fe20000000000 */
[----:B------:R-:W-:Y:S01]  /*b270*/  STL [R1+0x70c], R8 ;  /* 0x00070c0801007387 */ /* 0x000fe20000100800 */
[----:B------:R-:W-:Y:S01]  /*b280*/  @!P3 IMAD.IADD R2, R2, 0x1, -R11 ;  /* 0x000000010202b824 */ /* 0x000fe200078e0a0b */
[----:B------:R-:W-:Y:S01]  /*b290*/  ISETP.GT.U32.AND P5, PT, R11, R4, PT ;  /* 0x000000040b00720c */ /* 0x000fe20003fa4070 */
[C---:B------:R-:W-:Y:S01]  /*b2a0*/  VIADD R14, R28.reuse, 0x13d ;  /* 0x0000013d1c0e7836 */ /* 0x040fe20000000000 */
[----:B------:R1:W-:Y:S01]  /*b2b0*/  STL [R1+0x714], R9 ;  /* 0x0007140901007387 */ /* 0x0003e20000100800 */
[----:B------:R-:W-:Y:S01]  /*b2c0*/  IMAD.MOV.U32 R10, RZ, RZ, R2 ;  /* 0x000000ffff0a7224 */ /* 0x000fe200078e0002 */
[----:B------:R-:W-:Y:S01]  /*b2d0*/  ISETP.GE.AND P4, PT, R5, RZ, PT ;  /* 0x000000ff0500720c */ /* 0x000fe20003f86270 */
[----:B------:R-:W-:Y:S01]  /*b2e0*/  VIADD R13, R28, 0x13b ;  /* 0x0000013b1c0d7836 */ /* 0x000fe20000000000 */
[----:B------:R-:W-:Y:S01]  /*b2f0*/  IABS R5, R5 ;  /* 0x0000000500057213 */ /* 0x000fe20000000000 */
[----:B------:R-:W-:Y:S01]  /*b300*/  @!P1 IMAD.MOV R10, RZ, RZ, -R10 ;  /* 0x000000ffff0a9224 */ /* 0x000fe200078e0a0a */
[----:B------:R-:W-:Y:S01]  /*b310*/  ISETP.GE.AND P2, PT, R14, RZ, PT ;  /* 0x000000ff0e00720c */ /* 0x000fe20003f46270 */
[----:B0-----:R-:W-:Y:S01]  /*b320*/  VIADD R16, R28, 0x139 ;  /* 0x000001391c107836 */ /* 0x001fe20000000000 */
[----:B------:R-:W-:Y:S01]  /*b330*/  IABS R14, R14 ;  /* 0x0000000e000e7213 */ /* 0x000fe20000000000 */
[----:B------:R-:W-:Y:S01]  /*b340*/  IMAD.HI.U32 R6, R7, R5, RZ ;  /* 0x0000000507067227 */ /* 0x000fe200078e00ff */
[----:B------:R-:W-:Y:S01]  /*b350*/  ISETP.GE.AND P3, PT, R13, RZ, PT ;  /* 0x000000ff0d00720c */ /* 0x000fe20003f66270 */
[----:B------:R-:W-:Y:S01]  /*b360*/  STL [R1+0x704], R10 ;  /* 0x0007040a01007387 */ /* 0x000fe20000100800 */
[----:B------:R-:W-:Y:S01]  /*b370*/  IABS R13, R13 ;  /* 0x0000000d000d7213 */ /* 0x000fe20000000000 */
[----:B-1----:R-:W-:Y:S01]  /*b380*/  IMAD.HI.U32 R9, R7, R17, RZ ;  /* 0x0000001107097227 */ /* 0x002fe200078e00ff */
[----:B------:R-:W-:-:S03]  /*b390*/  IABS R12, R16 ;  /* 0x00000010000c7213 */ /* 0x000fc60000000000 */
[----:B------:R-:W-:Y:S02]  /*b3a0*/  IMAD.MOV R9, RZ, RZ, -R9 ;  /* 0x000000ffff097224 */ /* 0x000fe400078e0a09 */
[----:B------:R-:W-:Y:S02]  /*b3b0*/  IMAD.MOV R6, RZ, RZ, -R6 ;  /* 0x000000ffff067224 */ /* 0x000fe400078e0a06 */
[----:B------:R-:W-:Y:S02]  /*b3c0*/  IMAD R17, R11, R9, R17 ;  /* 0x000000090b117224 */ /* 0x000fe400078e0211 */
[----:B------:R-:W-:Y:S02]  /*b3d0*/  @!P5 IMAD.IADD R4, R4, 0x1, -R11 ;  /* 0x000000010404d824 */ /* 0x000fe400078e0a0b */
[----:B------:R-:W-:Y:S01]  /*b3e0*/  IMAD.HI.U32 R8, R7, R14, RZ ;  /* 0x0000000e07087227 */ /* 0x000fe200078e00ff */
[----:B------:R-:W-:-:S03]  /*b3f0*/  ISETP.GT.U32.AND P1, PT, R11, R17, PT ;  /* 0x000000110b00720c */ /* 0x000fc60003f24070 */
[C---:B------:R-:W-:Y:S02]  /*b400*/  IMAD R5, R11.reuse, R6, R5 ;  /* 0x000000060b057224 */ /* 0x040fe400078e0205 */
[----:B------:R-:W-:Y:S02]  /*b410*/  IMAD.MOV.U32 R9, RZ, RZ, R4 ;  /* 0x000000ffff097224 */ /* 0x000fe400078e0004 */
[----:B------:R-:W-:Y:S02]  /*b420*/  IMAD.MOV R8, RZ, RZ, -R8 ;  /* 0x000000ffff087224 */ /* 0x000fe400078e0a08 */
[----:B------:R-:W-:Y:S01]  /*b430*/  @!P6 IMAD.MOV R9, RZ, RZ, -R9 ;  /* 0x000000ffff09e224 */ /* 0x000fe200078e0a09 */
[C---:B------:R-:W-:Y:S01]  /*b440*/  ISETP.GT.U32.AND P6, PT, R11.reuse, R5, PT ;  /* 0x000000050b00720c */ /* 0x040fe20003fc4070 */
[----:B------:R-:W-:Y:S02]  /*b450*/  IMAD R14, R11, R8, R14 ;  /* 0x000000080b0e7224 */ /* 0x000fe400078e020e */
[----:B------:R-:W-:Y:S01]  /*b460*/  @!P1 IMAD.IADD R17, R17, 0x1, -R11 ;  /* 0x0000000111119824 */ /* 0x000fe200078e0a0b */
[----:B------:R0:W-:Y:S01]  /*b470*/  STL [R1+0x708], R9 ;  /* 0x0007080901007387 */ /* 0x0001e20000100800 */
[----:B------:R-:W-:Y:S01]  /*b480*/  IMAD.HI.U32 R2, R7, R13, RZ ;  /* 0x0000000d07027227 */ /* 0x000fe200078e00ff */
[----:B------:R-:W-:-:S02]  /*b490*/  ISETP.GT.U32.AND P5, PT, R11, R14, PT ;  /* 0x0000000e0b00720c */ /* 0x000fc40003fa4070 */
[C---:B------:R-:W-:Y:S01]  /*b4a0*/  ISETP.GT.U32.AND P1, PT, R11.reuse, R17, PT ;  /* 0x000000110b00720c */ /* 0x040fe20003f24070 */
[----:B------:R-:W-:Y:S02]  /*b4b0*/  IMAD.MOV R2, RZ, RZ, -R2 ;  /* 0x000000ffff027224 */ /* 0x000fe400078e0a02 */
[----:B------:R-:W-:Y:S02]  /*b4c0*/  VIADD R19, R28, 0x13a ;  /* 0x0000013a1c137836 */ /* 0x000fe40000000000 */
[----:B------:R-:W-:Y:S02]  /*b4d0*/  IMAD R13, R11, R2, R13 ;  /* 0x000000020b0d7224 */ /* 0x000fe400078e020d */
[----:B------:R-:W-:Y:S01]  /*b4e0*/  @!P6 IMAD.IADD R5, R5, 0x1, -R11 ;  /* 0x000000010505e824 */ /* 0x000fe200078e0a0b */
[----:B------:R-:W-:Y:S01]  /*b4f0*/  IABS R4, R19 ;  /* 0x0000001300047213 */ /* 0x000fe20000000000 */
[----:B------:R-:W-:-:S03]  /*b500*/  IMAD.HI.U32 R8, R7, R12, RZ ;  /* 0x0000000c07087227 */ /* 0x000fc600078e00ff */
[----:B------:R-:W-:Y:S01]  /*b510*/  ISETP.GT.U32.AND P6, PT, R11, R5, PT ;  /* 0x000000050b00720c */ /* 0x000fe20003fc4070 */
[--C-:B------:R-:W-:Y:S01]  /*b520*/  @!P1 IMAD.IADD R17, R17, 0x1, -R11.reuse ;  /* 0x0000000111119824 */ /* 0x100fe200078e0a0b */
[----:B------:R-:W-:Y:S01]  /*b530*/  ISETP.GT.U32.AND P1, PT, R11, R13, PT ;  /* 0x0000000d0b00720c */ /* 0x000fe20003f24070 */
[----:B------:R-:W-:Y:S02]  /*b540*/  @!P5 IMAD.IADD R14, R14, 0x1, -R11 ;  /* 0x000000010e0ed824 */ /* 0x000fe400078e0a0b */
[----:B------:R-:W-:Y:S02]  /*b550*/  IMAD.MOV R8, RZ, RZ, -R8 ;  /* 0x000000ffff087224 */ /* 0x000fe400078e0a08 */
[----:B------:R-:W-:Y:S01]  /*b560*/  IMAD.HI.U32 R15, R7, R4, RZ ;  /* 0x00000004070f7227 */ /* 0x000fe200078e00ff */
[----:B------:R-:W-:-:S03]  /*b570*/  ISETP.GT.U32.AND P5, PT, R11, R14, PT ;  /* 0x0000000e0b00720c */ /* 0x000fc60003fa4070 */
[----:B------:R-:W-:Y:S02]  /*b580*/  IMAD R12, R11, R8, R12 ;  /* 0x000000080b0c7224 */ /* 0x000fe400078e020c */
[C---:B0-----:R-:W-:Y:S02]  /*b590*/  VIADD R9, R28.reuse, 0x138 ;  /* 0x000001381c097836 */ /* 0x041fe40000000000 */
[----:B------:R-:W-:Y:S02]  /*b5a0*/  @!P1 IMAD.IADD R13, R13, 0x1, -R11 ;  /* 0x000000010d0d9824 */ /* 0x000fe400078e0a0b */
[----:B------:R-:W-:Y:S01]  /*b5b0*/  IMAD.MOV R15, RZ, RZ, -R15 ;  /* 0x000000ffff0f7224 */ /* 0x000fe200078e0a0f */
[----:B------:R-:W-:Y:S01]  /*b5c0*/  IABS R10, R9 ;  /* 0x00000009000a7213 */ /* 0x000fe20000000000 */
[----:B------:R-:W-:Y:S01]  /*b5d0*/  @!P6 IMAD.IADD R5, R5, 0x1, -R11 ;  /* 0x000000010505e824 */ /* 0x000fe200078e0a0b */
[C---:B------:R-:W-:Y:S01]  /*b5e0*/  ISETP.GT.U32.AND P6, PT, R11.reuse, R12, PT ;  /* 0x0000000c0b00720c */ /* 0x040fe20003fc4070 */
[----:B------:R-:W-:Y:S01]  /*b5f0*/  VIADD R2, R28, 0x137 ;  /* 0x000001371c027836 */ /* 0x000fe20000000000 */
[C---:B------:R-:W-:Y:S01]  /*b600*/  ISETP.GT.U32.AND P1, PT, R11.reuse, R13, PT ;  /* 0x0000000d0b00720c */ /* 0x040fe20003f24070 */
[----:B------:R-:W-:-:S02]  /*b610*/  IMAD R4, R11, R15, R4 ;  /* 0x0000000f0b047224 */ /* 0x000fc400078e0204 */
[----:B------:R-:W-:Y:S01]  /*b620*/  IMAD.MOV.U32 R20, RZ, RZ, R17 ;  /* 0x000000ffff147224 */ /* 0x000fe200078e0011 */
[----:B------:R-:W-:Y:S01]  /*b630*/  IABS R6, R2 ;  /* 0x0000000200067213 */ /* 0x000fe20000000000 */
[----:B------:R-:W-:Y:S01]  /*b640*/  @!P5 IMAD.IADD R14, R14, 0x1, -R11 ;  /* 0x000000010e0ed824 */ /* 0x000fe200078e0a0b */
[----:B------:R-:W-:Y:S01]  /*b650*/  ISETP.GT.U32.AND P5, PT, R11, R4, PT ;  /* 0x000000040b00720c */ /* 0x000fe20003fa4070 */
[----:B------:R-:W-:-:S04]  /*b660*/  IMAD.HI.U32 R18, R7, R10, RZ ;  /* 0x0000000a07127227 */ /* 0x000fc800078e00ff */
[----:B------:R-:W-:Y:S02]  /*b670*/  VIADD R8, R28, 0x136 ;  /* 0x000001361c087836 */ /* 0x000fe40000000000 */
[----:B------:R-:W-:Y:S01]  /*b680*/  @!P0 IMAD.MOV R20, RZ, RZ, -R20 ;  /* 0x000000ffff148224 */ /* 0x000fe200078e0a14 */
[----:B------:R-:W-:Y:S01]  /*b690*/  ISETP.GE.AND P0, PT, R19, RZ, PT ;  /* 0x000000ff1300720c */ /* 0x000fe20003f06270 */
[----:B------:R-:W-:Y:S01]  /*b6a0*/  IMAD.HI.U32 R15, R7, R6, RZ ;  /* 0x00000006070f7227 */ /* 0x000fe200078e00ff */
[----:B------:R-:W-:Y:S02]  /*b6b0*/  IABS R17, R8 ;  /* 0x0000000800117213 */ /* 0x000fe40000000000 */
[----:B------:R0:W-:Y:S01]  /*b6c0*/  STL [R1+0x6f0], R20 ;  /* 0x0006f01401007387 */ /* 0x0001e20000100800 */
[----:B------:R-:W-:Y:S02]  /*b6d0*/  IMAD.MOV R18, RZ, RZ, -R18 ;  /* 0x000000ffff127224 */ /* 0x000fe400078e0a12 */
[----:B------:R-:W-:-:S02]  /*b6e0*/  @!P6 IMAD.IADD R12, R12, 0x1, -R11 ;  /* 0x000000010c0ce824 */ /* 0x000fc400078e0a0b */
[----:B------:R-:W-:Y:S02]  /*b6f0*/  IMAD.MOV R15, RZ, RZ, -R15 ;  /* 0x000000ffff0f7224 */ /* 0x000fe400078e0a0f */
[C---:B------:R-:W-:Y:S01]  /*b700*/  IMAD R10, R11.reuse, R18, R10 ;  /* 0x000000120b0a7224 */ /* 0x040fe200078e020a */
[----:B------:R-:W-:Y:S01]  /*b710*/  ISETP.GT.U32.AND P6, PT, R11, R12, PT ;  /* 0x0000000c0b00720c */ /* 0x000fe20003fc4070 */
[----:B------:R-:W-:Y:S02]  /*b720*/  @!P1 IMAD.IADD R13, R13, 0x1, -R11 ;  /* 0x000000010d0d9824 */ /* 0x000fe400078e0a0b */
[----:B0-----:R-:W-:Y:S01]  /*b730*/  IMAD.MOV.U32 R20, RZ, RZ, R14 ;  /* 0x000000ffff147224 */ /* 0x001fe200078e000e */
[C---:B------:R-:W-:Y:S01]  /*b740*/  ISETP.GT.U32.AND P1, PT, R11.reuse, R10, PT ;  /* 0x0000000a0b00720c */ /* 0x040fe20003f24070 */
[----:B------:R-:W-:Y:S02]  /*b750*/  IMAD R6, R11, R15, R6 ;  /* 0x0000000f0b067224 */ /* 0x000fe400078e0206 */
[----:B------:R-:W-:-:S04]  /*b760*/  IMAD.HI.U32 R14, R7, R17, RZ ;  /* 0x00000011070e7227 */ /* 0x000fc800078e00ff */
[----:B------:R-:W-:Y:S02]  /*b770*/  @!P2 IMAD.MOV R20, RZ, RZ, -R20 ;  /* 0x000000ffff14a224 */ /* 0x000fe400078e0a14 */
[----:B------:R-:W-:Y:S02]  /*b780*/  IMAD.MOV.U32 R15, RZ, RZ, R13 ;  /* 0x000000ffff0f7224 */ /* 0x000fe400078e000d */
[----:B------:R-:W-:Y:S01]  /*b790*/  @!P5 IMAD.IADD R4, R4, 0x1, -R11 ;  /* 0x000000010404d824 */ /* 0x000fe200078e0a0b */
[----:B------:R-:W-:Y:S01]  /*b7a0*/  STL [R1+0x6e8], R20 ;  /* 0x0006e81401007387 */ /* 0x000fe20000100800 */
[----:B------:R-:W-:Y:S01]  /*b7b0*/  @!P4 IMAD.MOV R5, RZ, RZ, -R5 ;  /* 0x000000ffff05c224 */ /* 0x000fe200078e0a05 */
[----:B------:R-:W-:Y:S01]  /*b7c0*/  ISETP.GE.AND P4, PT, R9, RZ, PT ;  /* 0x000000ff0900720c */ /* 0x000fe20003f86270 */
[----:B------:R-:W-:Y:S01]  /*b7d0*/  IMAD.MOV R14, RZ, RZ, -R14 ;  /* 0x000000ffff0e7224 */ /* 0x000fe200078e0a0e */
[C---:B------:R-:W-:Y:S01]  /*b7e0*/  ISETP.GT.U32.AND P2, PT, R11.reuse, R4, PT ;  /* 0x000000040b00720c */ /* 0x040fe20003f44070 */
[----:B------:R-:W-:Y:S01]  /*b7f0*/  @!P3 IMAD.MOV R15, RZ, RZ, -R15 ;  /* 0x000000ffff0fb224 */ /* 0x000fe200078e0a0f */
[C---:B------:R-:W-:Y:S01]  /*b800*/  ISETP.GT.U32.AND P3, PT, R11.reuse, R6, PT ;  /* 0x000000060b00720c */ /* 0x040fe20003f64070 */
[----:B------:R0:W-:Y:S01]  /*b810*/  STL [R1+0x6e4], R5 ;  /* 0x0006e40501007387 */ /* 0x0001e20000100800 */
[----:B------:R-:W-:Y:S01]  /*b820*/  VIADD R13, R28, 0x135 ;  /* 0x000001351c0d7836 */ /* 0x000fe20000000000 */
[----:B------:R-:W-:Y:S01]  /*b830*/  ISETP.GE.AND P5, PT, R16, RZ, PT ;  /* 0x000000ff1000720c */ /* 0x000fe20003fa6270 */
[--C-:B------:R-:W-:Y:S01]  /*b840*/  @!P6 IMAD.IADD R12, R12, 0x1, -R11.reuse ;  /* 0x000000010c0ce824 */ /* 0x100fe200078e0a0b */
[----:B------:R1:W-:Y:S01]  /*b850*/  STL [R1+0x6e0], R15 ;  /* 0x0006e00f01007387 */ /* 0x0003e20000100800 */
[----:B------:R-:W-:Y:S01]  /*b860*/  @!P1 IMAD.IADD R10, R10, 0x1, -R11 ;  /* 0x000000010a0a9824 */ /* 0x000fe200078e0a0b */
[----:B------:R-:W-:Y:S01]  /*b870*/  IABS R9, R13 ;  /* 0x0000000d00097213 */ /* 0x000fe20000000000 */
[----:B------:R-:W-:Y:S01]  /*b880*/  IMAD R18, R0, UR4, RZ ;  /* 0x0000000400127c24 */ /* 0x000fe2000f8e02ff */
[----:B------:R-:W-:Y:S01]  /*b890*/  ISETP.GE.AND P1, PT, R8, RZ, PT ;  /* 0x000000ff0800720c */ /* 0x000fe20003f26270 */
[----:B------:R-:W-:Y:S01]  /*b8a0*/  VIADD R8, R28, 0x133 ;  /* 0x000001331c087836 */ /* 0x000fe20000000000 */
[----:B------:R-:W-:Y:S01]  /*b8b0*/  ULDC.64 UR4, c[0x0][0x210] ;  /* 0x0000840000047ab9 */ /* 0x000fe20000000a00 */
[----:B0-----:R-:W-:-:S02]  /*b8c0*/  IMAD R5, R11, R14, R17 ;  /* 0x0000000e0b057224 */ /* 0x001fc400078e0211 */
[--C-:B------:R-:W-:Y:S01]  /*b8d0*/  @!P3 IMAD.IADD R6, R6, 0x1, -R11.reuse ;  /* 0x000000010606b824 */ /* 0x100fe200078e0a0b */
[C---:B------:R-:W-:Y:S01]  /*b8e0*/  ISETP.GT.U32.AND P3, PT, R11.reuse, R10, PT ;  /* 0x0000000a0b00720c */ /* 0x040fe20003f64070 */
[----:B------:R-:W-:Y:S01]  /*b8f0*/  @!P2 IMAD.IADD R4, R4, 0x1, -R11 ;  /* 0x000000010404a824 */ /* 0x000fe200078e0a0b */
[----:B------:R-:W-:Y:S01]  /*b900*/  ISETP.GT.U32.AND P6, PT, R11, R5, PT ;  /* 0x000000050b00720c */ /* 0x000fe20003fc4070 */
[----:B------:R-:W-:Y:S01]  /*b910*/  IMAD.HI.U32 R14, R7, R9, RZ ;  /* 0x00000009070e7227 */ /* 0x000fe200078e00ff */
[----:B------:R-:W-:-:S03]  /*b920*/  ISETP.GE.AND P2, PT, R2, RZ, PT ;  /* 0x000000ff0200720c */ /* 0x000fc60003f46270 */
[----:B------:R-:W-:Y:S02]  /*b930*/  VIADD R2, R28, 0x134 ;  /* 0x000001341c027836 */ /* 0x000fe40000000000 */
[----:B------:R-:W-:Y:S02]  /*b940*/  IMAD.MOV.U32 R16, RZ, RZ, R4 ;  /* 0x000000ffff107224 */ /* 0x000fe400078e0004 */
[----:B------:R-:W-:Y:S01]  /*b950*/  IMAD.MOV R4, RZ, RZ, -R14 ;  /* 0x000000ffff047224 */ /* 0x000fe200078e0a0e */
[----:B-1----:R-:W-:Y:S01]  /*b960*/  IABS R15, R2 ;  /* 0x00000002000f7213 */ /* 0x002fe20000000000 */
[--C-:B------:R-:W-:Y:S01]  /*b970*/  @!P3 IMAD.IADD R10, R10, 0x1, -R11.reuse ;  /* 0x000000010a0ab824 */ /* 0x100fe200078e0a0b */
[----:B------:R-:W-:Y:S01]  /*b980*/  IABS R14, R8 ;  /* 0x00000008000e7213 */ /* 0x000fe20000000000 */
[----:B------:R-:W-:Y:S01]  /*b990*/  @!P6 IMAD.IADD R5, R5, 0x1, -R11 ;  /* 0x000000010505e824 */ /* 0x000fe200078e0a0b */
[C---:B------:R-:W-:Y:S01]  /*b9a0*/  ISETP.GT.U32.AND P6, PT, R11.reuse, R6, PT ;  /* 0x000000060b00720c */ /* 0x040fe20003fc4070 */
[----:B------:R-:W-:-:S02]  /*b9b0*/  IMAD R4, R11, R4, R9 ;  /* 0x000000040b047224 */ /* 0x000fc400078e0209 */
[----:B------:R-:W-:-:S03]  /*b9c0*/  IMAD.HI.U32 R17, R7, R15, RZ ;  /* 0x0000000f07117227 */ /* 0x000fc600078e00ff */
[C---:B------:R-:W-:Y:S01]  /*b9d0*/  ISETP.GT.U32.AND P3, PT, R11.reuse, R4, PT ;  /* 0x000000040b00720c */ /* 0x040fe20003f64070 */
[----:B------:R-:W-:Y:S01]  /*b9e0*/  @!P0 IMAD.MOV R16, RZ, RZ, -R16 ;  /* 0x000000ffff108224 */ /* 0x000fe200078e0a10 */
[----:B------:R-:W-:Y:S01]  /*b9f0*/  ISETP.GT.U32.AND P0, PT, R11, R5, PT ;  /* 0x000000050b00720c */ /* 0x000fe20003f04070 */
[----:B------:R-:W-:Y:S02]  /*ba00*/  IMAD.MOV.U32 R9, RZ, RZ, R14 ;  /* 0x000000ffff097224 */ /* 0x000fe400078e000e */
[----:B------:R-:W-:Y:S01]  /*ba10*/  IMAD.MOV R17, RZ, RZ, -R17 ;  /* 0x000000ffff117224 */ /* 0x000fe200078e0a11 */
[----:B------:R0:W-:Y:S01]  /*ba20*/  STL [R1+0x6c0], R16 ;  /* 0x0006c01001007387 */ /* 0x0001e20000100800 */
[----:B------:R-:W-:Y:S02]  /*ba30*/  @!P6 IMAD.IADD R6, R6, 0x1, -R11 ;  /* 0x000000010606e824 */ /* 0x000fe400078e0a0b */
[----:B------:R-:W-:-:S04]  /*ba40*/  IMAD.HI.U32 R14, R7, R9, RZ ;  /* 0x00000009070e7227 */ /* 0x000fc800078e00ff */
[----:B------:R-:W-:Y:S02]  /*ba50*/  IMAD R0, R11, R17, R15 ;  /* 0x000000110b007224 */ /* 0x000fe400078e020f */
[----:B------:R-:W-:Y:S01]  /*ba60*/  IMAD.MOV R14, RZ, RZ, -R14 ;  /* 0x000000ffff0e7224 */ /* 0x000fe200078e0a0e */
[----:B0-----:R-:W-:Y:S01]  /*ba70*/  IADD3 R16, P6, R18, UR4, RZ ;  /* 0x0000000412107c10 */ /* 0x001fe2000ffde0ff */
[--C-:B------:R-:W-:Y:S01]  /*ba80*/  @!P3 IMAD.IADD R4, R4, 0x1, -R11.reuse ;  /* 0x000000010404b824 */ /* 0x100fe200078e0a0b */
[----:B------:R-:W-:Y:S01]  /*ba90*/  ISETP.GE.AND P3, PT, R2, RZ, PT ;  /* 0x000000ff0200720c */ /* 0x000fe20003f66270 */
[----:B------:R-:W-:Y:S01]  /*baa0*/  @!P0 IMAD.IADD R5, R5, 0x1, -R11 ;  /* 0x0000000105058824 */ /* 0x000fe200078e0a0b */
[----:B------:R-:W-:Y:S01]  /*bab0*/  LEA.HI.X.SX32 R17, R18, UR5, 0x1, P6 ;  /* 0x0000000512117c11 */ /* 0x000fe2000b0f0eff */
[C---:B------:R-:W-:Y:S01]  /*bac0*/  IMAD R2, R11.reuse, R14, R9 ;  /* 0x0000000e0b027224 */ /* 0x040fe200078e0209 */
[----:B------:R-:W-:Y:S01]  /*bad0*/  ISETP.GT.U32.AND P6, PT, R11, R0, PT ;  /* 0x000000000b00720c */ /* 0x000fe20003fc4070 */
[----:B------:R-:W-:Y:S01]  /*bae0*/  IMAD.MOV.U32 R19, RZ, RZ, R10 ;  /* 0x000000ffff137224 */ /* 0x000fe200078e000a */
[----:B------:R-:W-:Y:S01]  /*baf0*/  ISETP.GE.AND P0, PT, R13, RZ, PT ;  /* 0x000000ff0d00720c */ /* 0x000fe20003f06270 */
[----:B------:R-:W-:Y:S01]  /*bb00*/  @!P1 IMAD.MOV R5, RZ, RZ, -R5 ;  /* 0x000000ffff059224 */ /* 0x000fe200078e0a05 */
[C---:B------:R-:W-:Y:S01]  /*bb10*/  ISETP.GT.U32.AND P1, PT, R11.reuse, R2, PT ;  /* 0x000000020b00720c */ /* 0x040fe20003f24070 */
[----:B------:R-:W-:Y:S01]  /*bb20*/  @!P4 IMAD.MOV R19, RZ, RZ, -R19 ;  /* 0x000000ffff13c224 */ /* 0x000fe200078e0a13 */
[C---:B------:R-:W-:Y:S01]  /*bb30*/  ISETP.GT.U32.AND P4, PT, R11.reuse, R4, PT ;  /* 0x000000040b00720c */ /* 0x040fe20003f84070 */
[----:B------:R-:W-:Y:S01]  /*bb40*/  @!P5 IMAD.MOV R12, RZ, RZ, -R12 ;  /* 0x000000ffff0cd224 */ /* 0x000fe200078e0a0c */
[----:B------:R-:W-:Y:S01]  /*bb50*/  ISETP.GE.AND P5, PT, R8, RZ, PT ;  /* 0x000000ff0800720c */ /* 0x000fe20003fa6270 */
[----:B------:R-:W-:Y:S01]  /*bb60*/  VIADD R8, R28, 0x132 ;  /* 0x000001321c087836 */ /* 0x000fe20000000000 */
[----:B------:R-:W-:Y:S01]  /*bb70*/  STL [R1+0x3854], R16 ;  /* 0x0038541001007387 */ /* 0x000fe20000100800 */
[----:B------:R-:W-:Y:S01]  /*bb80*/  @!P2 IMAD.MOV R6, RZ, RZ, -R6 ;  /* 0x000000ffff06a224 */ /* 0x000fe200078e0a06 */
[----:B------:R-:W-:Y:S01]  /*bb90*/  ULDC UR4, c[0x0][0x238] ;  /* 0x00008e0000047ab9 */ /* 0x000fe20000000800 */
[--C-:B------:R-:W-:Y:S01]  /*bba0*/  @!P6 IMAD.IADD R0, R0, 0x1, -R11.reuse ;  /* 0x000000010000e824 */ /* 0x100fe200078e0a0b */
[----:B------:R-:W-:Y:S01]  /*bbb0*/  STL [R1+0x3858], R17 ;  /* 0x0038581101007387 */ /* 0x000fe20000100800 */
[----:B------:R-:W-:Y:S01]  /*bbc0*/  VIADD R9, R28, 0x130 ;  /* 0x000001301c097836 */ /* 0x000fe20000000000 */
[----:B------:R-:W-:Y:S01]  /*bbd0*/  ISETP.GE.AND P2, PT, R8, RZ, PT ;  /* 0x000000ff0800720c */ /* 0x000fe20003f46270 */
[--C-:B------:R-:W-:Y:S01]  /*bbe0*/  @!P1 IMAD.IADD R2, R2, 0x1, -R11.reuse ;  /* 0x0000000102029824 */ /* 0x100fe200078e0a0b */
[----:B------:R-:W-:Y:S01]  /*bbf0*/  ISETP.GT.U32.AND P6, PT, R11, R0, PT ;  /* 0x000000000b00720c */ /* 0x000fe20003fc4070 */
[----:B------:R-:W-:Y:S01]  /*bc00*/  STL [R1+0x6bc], R12 ;  /* 0x0006bc0c01007387 */ /* 0x000fe20000100800 */
[----:B------:R-:W-:-:S02]  /*bc10*/  @!P4 IMAD.IADD R4, R4, 0x1, -R11 ;  /* 0x000000010404c824 */ /* 0x000fc400078e0a0b */
[----:B------:R-:W-:Y:S01]  /*bc20*/  ISETP.GT.U32.AND P1, PT, R11, R2, PT ;  /* 0x000000020b00720c */ /* 0x000fe20003f24070 */
[----:B------:R0:W-:Y:S01]  /*bc30*/  STL [R1+0x6c4], R19 ;  /* 0x0006c41301007387 */ /* 0x0001e20000100800 */
[----:B------:R-:W-:Y:S01]  /*bc40*/  @!P0 IMAD.MOV R4, RZ, RZ, -R4 ;  /* 0x000000ffff048224 */ /* 0x000fe200078e0a04 */
[----:B------:R-:W-:Y:S01]  /*bc50*/  ISETP.GE.AND P0, PT, R9, RZ, PT ;  /* 0x000000ff0900720c */ /* 0x000fe20003f06270 */
[C---:B------:R-:W-:Y:S01]  /*bc60*/  VIADD R10, R28.reuse, 0x131 ;  /* 0x000001311c0a7836 */ /* 0x040fe20000000000 */
[----:B------:R1:W-:Y:S01]  /*bc70*/  STL [R1+0x6c8], R6 ;  /* 0x0006c80601007387 */ /* 0x0003e20000100800 */
[----:B------:R-:W-:Y:S01]  /*bc80*/  IABS R9, R9 ;  /* 0x0000000900097213 */ /* 0x000fe20000000000 */
[----:B------:R-:W-:Y:S02]  /*bc90*/  VIADD R13, R28, 0x12f ;  /* 0x0000012f1c0d7836 */ /* 0x000fe40000000000 */
[----:B------:R-:W-:Y:S01]  /*bca0*/  @!P6 IMAD.IADD R0, R0, 0x1, -R11 ;  /* 0x000000010000e824 */ /* 0x000fe200078e0a0b */
[----:B------:R-:W-:Y:S01]  /*bcb0*/  STL [R1+0x6cc], R5 ;  /* 0x0006cc0501007387 */ /* 0x000fe20000100800 */
[----:B0-----:R-:W-:Y:S01]  /*bcc0*/  IABS R19, R8 ;  /* 0x0000000800137213 */ /* 0x001fe20000000000 */
[----:B------:R-:W-:Y:S01]  /*bcd0*/  VIADD R14, R28, 0x12d ;  /* 0x0000012d1c0e7836 */ /* 0x000fe20000000000 */
[----:B------:R-:W-:Y:S01]  /*bce0*/  ISETP.GE.AND P4, PT, R10, RZ, PT ;  /* 0x000000ff0a00720c */ /* 0x000fe20003f86270 */
[----:B------:R0:W-:Y:S01]  /*bcf0*/  STL [R1+0x6d8], R4 ;  /* 0x0006d80401007387 */ /* 0x0001e20000100800 */
[----:B------:R-:W-:Y:S01]  /*bd00*/  IMAD.MOV.U32 R8, RZ, RZ, R0 ;  /* 0x000000ffff087224 */ /* 0x000fe200078e0000 */
[----:B------:R-:W-:Y:S01]  /*bd10*/  IABS R10, R10 ;  /* 0x0000000a000a7213 */ /* 0x000fe20000000000 */
[----:B-1----:R-:W-:Y:S01]  /*bd20*/  IMAD.HI.U32 R6, R7, R19, RZ ;  /* 0x0000001307067227 */ /* 0x002fe200078e00ff */
[----:B------:R-:W-:-:S02]  /*bd30*/  ISETP.GE.AND P6, PT, R13, RZ, PT ;  /* 0x000000ff0d00720c */ /* 0x000fc40003fc6270 */
[----:B------:R-:W-:Y:S01]  /*bd40*/  IABS R13, R13 ;  /* 0x0000000d000d7213 */ /* 0x000fe20000000000 */
[----:B------:R-:W-:Y:S02]  /*bd50*/  IMAD.MOV R6, RZ, RZ, -R6 ;  /* 0x000000ffff067224 */ /* 0x000fe400078e0a06 */
[----:B------:R-:W-:Y:S02]  /*bd60*/  @!P3 IMAD.MOV R8, RZ, RZ, -R8 ;  /* 0x000000ffff08b224 */ /* 0x000fe400078e0a08 */
[----:B0-----:R-:W-:-:S03]  /*bd70*/  IMAD.HI.U32 R4, R7, R9, RZ ;  /* 0x0000000907047227 */ /* 0x001fc600078e00ff */
[----:B------:R-:W-:Y:S01]  /*bd80*/  STL [R1+0x6d0], R8 ;  /* 0x0006d00801007387 */ /* 0x000fe20000100800 */
[C---:B------:R-:W-:Y:S02]  /*bd90*/  IMAD R19, R11.reuse, R6, R19 ;  /* 0x000000060b137224 */ /* 0x040fe400078e0213 */
[----:B------:R-:W-:Y:S02]  /*bda0*/  IMAD.MOV R4, RZ, RZ, -R4 ;  /* 0x000000ffff047224 */ /* 0x000fe400078e0a04 */
[----:B------:R-:W-:Y:S01]  /*bdb0*/  @!P1 IMAD.IADD R2, R2, 0x1, -R11 ;  /* 0x0000000102029824 */ /* 0x000fe200078e0a0b */
[----:B------:R-:W-:Y:S01]  /*bdc0*/  ISETP.GT.U32.AND P3, PT, R11, R19, PT ;  /* 0x000000130b00720c */ /* 0x000fe20003f64070 */
[----:B------:R-:W-:-:S04]  /*bdd0*/  IMAD.HI.U32 R5, R7, R10, RZ ;  /* 0x0000000a07057227 */ /* 0x000fc800078e00ff */
[C---:B------:R-:W-:Y:S02]  /*bde0*/  IMAD R9, R11.reuse, R4, R9 ;  /* 0x000000040b097224 */ /* 0x040fe400078e0209 */
[----:B------:R-:W-:Y:S02]  /*bdf0*/  IMAD.MOV.U32 R6, RZ, RZ, R2 ;  /* 0x000000ffff067224 */ /* 0x000fe400078e0002 */
[----:B------:R-:W-:Y:S02]  /*be00*/  IMAD.MOV R5, RZ, RZ, -R5 ;  /* 0x000000ffff057224 */ /* 0x000fe400078e0a05 */
[----:B------:R-:W-:Y:S01]  /*be10*/  @!P5 IMAD.MOV R6, RZ, RZ, -R6 ;  /* 0x000000ffff06d224 */ /* 0x000fe200078e0a06 */
[C---:B------:R-:W-:Y:S01]  /*be20*/  ISETP.GT.U32.AND P5, PT, R11.reuse, R9, PT ;  /* 0x000000090b00720c */ /* 0x040fe20003fa4070 */
[----:B------:R-:W-:Y:S02]  /*be30*/  IMAD R10, R11, R5, R10 ;  /* 0x000000050b0a7224 */ /* 0x000fe400078e020a */
[----:B------:R-:W-:Y:S01]  /*be40*/  IMAD.HI.U32 R0, R7, R13, RZ ;  /* 0x0000000d07007227 */ /* 0x000fe200078e00ff */
[----:B------:R0:W-:Y:S02]  /*be50*/  STL [R1+0x6d4], R6 ;  /* 0x0006d40601007387 */ /* 0x0001e40000100800 */
[----:B------:R-:W-:Y:S01]  /*be60*/  ISETP.GT.U32.AND P1, PT, R11, R10, PT ;  /* 0x0000000a0b00720c */ /* 0x000fe20003f24070 */
[----:B------:R-:W-:-:S02]  /*be70*/  @!P3 IMAD.IADD R19, R19, 0x1, -R11 ;  /* 0x000000011313b824 */ /* 0x000fc400078e0a0b */
[----:B------:R-:W-:Y:S02]  /*be80*/  IMAD.MOV R0, RZ, RZ, -R0 ;  /* 0x000000ffff007224 */ /* 0x000fe400078e0a00 */
[C---:B------:R-:W-:Y:S01]  /*be90*/  VIADD R20, R28.reuse, 0x12e ;  /* 0x0000012e1c147836 */ /* 0x040fe20000000000 */
[C---:B------:R-:W-:Y:S01]  /*bea0*/  ISETP.GT.U32.AND P3, PT, R11.reuse, R19, PT ;  /* 0x000000130b00720c */ /* 0x040fe20003f64070 */
[----:B------:R-:W-:Y:S01]  /*beb0*/  IMAD R13, R11, R0, R13 ;  /* 0x000000000b0d7224 */ /* 0x000fe200078e020d */
[----:B------:R-:W-:Y:S01]  /*bec0*/  IABS R0, R14 ;  /* 0x0000000e00007213 */ /* 0x000fe20000000000 */
[--C-:B------:R-:W-:Y:S01]  /*bed0*/  @!P5 IMAD.IADD R9, R9, 0x1, -R11.reuse ;  /* 0x000000010909d824 */ /* 0x100fe200078e0a0b */
[----:B------:R-:W-:Y:S01]  /*bee0*/  IABS R2, R20 ;  /* 0x0000001400027213 */ /* 0x000fe20000000000 */
[----:B------:R-:W-:Y:S02]  /*bef0*/  VIADD R12, R28, 0x12c ;  /* 0x0000012c1c0c7836 */ /* 0x000fe40000000000 */
[----:B------:R-:W-:Y:S01]  /*bf00*/  @!P1 IMAD.IADD R10, R10, 0x1, -R11 ;  /* 0x000000010a0a9824 */ /* 0x000fe200078e0a0b */
[----:B------:R-:W-:Y:S01]  /*bf10*/  ISETP.GT.U32.AND P5, PT, R11, R9, PT ;  /* 0x000000090b00720c */ /* 0x000fe20003fa4070 */
[----:B0-----:R-:W-:Y:S01]  /*bf20*/  IMAD.HI.U32 R6, R7, R0, RZ ;  /* 0x0000000007067227 */ /* 0x001fe200078e00ff */
[----:B------:R-:W-:-:S02]  /*bf30*/  IABS R5, R12 ;  /* 0x0000000c00057213 */ /* 0x000fc40000000000 */
[----:B------:R-:W-:Y:S01]  /*bf40*/  ISETP.GT.U32.AND P1, PT, R11, R10, PT ;  /* 0x0000000a0b00720c */ /* 0x000fe20003f24070 */
[----:B------:R-:W-:Y:S02]  /*bf50*/  IMAD.MOV R6, RZ, RZ, -R6 ;  /* 0x000000ffff067224 */ /* 0x000fe400078e0a06 */
[----:B------:R-:W-:Y:S01]  /*bf60*/  @!P3 IMAD.IADD R19, R19, 0x1, -R11 ;  /* 0x000000011313b824 */ /* 0x000fe200078e0a0b */
[----:B------:R-:W-:Y:S01]  /*bf70*/  ISETP.GT.U32.AND P3, PT, R11, R13, PT ;  /* 0x0000000d0b00720c */ /* 0x000fe20003f64070 */
[----:B------:R-:W-:-:S04]  /*bf80*/  IMAD.HI.U32 R15, R7, R2, RZ ;  /* 0x00000002070f7227 */ /* 0x000fc800078e00ff */
[----:B------:R-:W-:Y:S02]  /*bf90*/  IMAD R0, R11, R6, R0 ;  /* 0x000000060b007224 */ /* 0x000fe400078e0200 */
[----:B------:R-:W-:Y:S02]  /*bfa0*/  IMAD.MOV R15, RZ, RZ, -R15 ;  /* 0x000000ffff0f7224 */ /* 0x000fe400078e0a0f */
[--C-:B------:R-:W-:Y:S01]  /*bfb0*/  @!P5 IMAD.IADD R9, R9, 0x1, -R11.reuse ;  /* 0x000000010909d824 */ /* 0x100fe200078e0a0b */
[C---:B------:R-:W-:Y:S01]  /*bfc0*/  ISETP.GT.U32.AND P5, PT, R11.reuse, R0, PT ;  /* 0x000000000b00720c */ /* 0x040fe20003fa4070 */
[C---:B------:R-:W-:Y:S02]  /*bfd0*/  IMAD R2, R11.reuse, R15, R2 ;  /* 0x0000000f0b027224 */ /* 0x040fe400078e0202 */
[----:B------:R-:W-:Y:S02]  /*bfe0*/  @!P1 IMAD.IADD R10, R10, 0x1, -R11 ;  /* 0x000000010a0a9824 */ /* 0x000fe400078e0a0b */
[----:B------:R-:W-:Y:S01]  /*bff0*/  IMAD.MOV.U32 R16, RZ, RZ, R19 ;  /* 0x000000ffff107224 */ /* 0x000fe200078e0013 */
[----:B------:R-:W-:Y:S01]  /*c000*/  ISETP.GT.U32.AND P1, PT, R11, R2, PT ;  /* 0x000000020b00720c */ /* 0x000fe20003f24070 */
[----:B------:R-:W-:Y:S01]  /*c010*/  @!P3 IMAD.IADD R13, R13, 0x1, -R11 ;  /* 0x000000010d0db824 */ /* 0x000fe200078e0a0b */
[----:B------:R-:W-:Y:S01]  /*c020*/  ISETP.GE.AND P3, PT, R20, RZ, PT ;  /* 0x000000ff1400720c */ /* 0x000fe20003f66270 */
[----:B------:R-:W-:-:S02]  /*c030*/  VIADD R8, R28, 0x12b ;  /* 0x0000012b1c087836 */ /* 0x000fc40000000000 */
[----:B------:R-:W-:Y:S02]  /*c040*/  VIADD R6, R28, 0x12a ;  /* 0x0000012a1c067836 */ /* 0x000fe40000000000 */
[----:B------:R-:W-:Y:S01]  /*c050*/  @!P2 IMAD.MOV R16, RZ, RZ, -R16 ;  /* 0x000000ffff10a224 */ /* 0x000fe200078e0a10 */
[----:B------:R-:W-:Y:S01]  /*c060*/  ISETP.GT.U32.AND P2, PT, R11, R13, PT ;  /* 0x0000000d0b00720c */ /* 0x000fe20003f44070 */
[----:B------:R-:W-:Y:S01]  /*c070*/  @!P5 IMAD.IADD R0, R0, 0x1, -R11 ;  /* 0x000000010000d824 */ /* 0x000fe200078e0a0b */
[----:B------:R-:W-:Y:S01]  /*c080*/  IABS R4, R8 ;  /* 0x0000000800047213 */ /* 0x000fe20000000000 */
[----:B------:R-:W-:Y:S01]  /*c090*/  IMAD.HI.U32 R18, R7, R5, RZ ;  /* 0x0000000507127227 */ /* 0x000fe200078e00ff */
[----:B------:R-:W-:Y:S01]  /*c0a0*/  IABS R19, R6 ;  /* 0x0000000600137213 */ /* 0x000fe20000000000 */
[----:B------:R0:W-:Y:S01]  /*c0b0*/  STL [R1+0x6b8], R16 ;  /* 0x0006b81001007387 */ /* 0x0001e20000100800 */
[----:B------:R-:W-:Y:S01]  /*c0c0*/  ISETP.GT.U32.AND P5, PT, R11, R0, PT ;  /* 0x000000000b00720c */ /* 0x000fe20003fa4070 */
[----:B------:R-:W-:-:S04]  /*c0d0*/  IMAD.HI.U32 R15, R7, R4, RZ ;  /* 0x00000004070f7227 */ /* 0x000fc800078e00ff */
[----:B------:R-:W-:Y:S02]  /*c0e0*/  IMAD.MOV R18, RZ, RZ, -R18 ;  /* 0x000000ffff127224 */ /* 0x000fe400078e0a12 */
[----:B------:R-:W-:Y:S01]  /*c0f0*/  @!P1 IMAD.IADD R2, R2, 0x1, -R11 ;  /* 0x0000000102029824 */ /* 0x000fe200078e0a0b */
[----:B------:R-:W-:Y:S01]  /*c100*/  ISETP.GE.AND P1, PT, R14, RZ, PT ;  /* 0x000000ff0e00720c */ /* 0x000fe20003f26270 */
[----:B0-----:R-:W-:Y:S02]  /*c110*/  IMAD.MOV.U32 R16, RZ, RZ, R10 ;  /* 0x000000ffff107224 */ /* 0x001fe400078e000a */
[----:B------:R-:W-:-:S04]  /*c120*/  IMAD.HI.U32 R10, R7, R19, RZ ;  /* 0x00000013070a7227 */ /* 0x000fc800078e00ff */
[----:B------:R-:W-:Y:S02]  /*c130*/  IMAD.MOV R15, RZ, RZ, -R15 ;  /* 0x000000ffff0f7224 */ /* 0x000fe400078e0a0f */
[C---:B------:R-:W-:Y:S02]  /*c140*/  IMAD R5, R11.reuse, R18, R5 ;  /* 0x000000120b057224 */ /* 0x040fe400078e0205 */
[----:B------:R-:W-:Y:S01]  /*c150*/  @!P4 IMAD.MOV R16, RZ, RZ, -R16 ;  /* 0x000000ffff10c224 */ /* 0x000fe200078e0a10 */
[----:B------:R-:W-:Y:S01]  /*c160*/  ISETP.GT.U32.AND P4, PT, R11, R2, PT ;  /* 0x000000020b00720c */ /* 0x000fe20003f84070 */
[----:B------:R-:W-:Y:S01]  /*c170*/  @!P2 IMAD.IADD R13, R13, 0x1, -R11 ;  /* 0x000000010d0da824 */ /* 0x000fe200078e0a0b */
[C---:B------:R-:W-:Y:S01]  /*c180*/  ISETP.GT.U32.AND P2, PT, R11.reuse, R5, PT ;  /* 0x000000050b00720c */ /* 0x040fe20003f44070 */
[----:B------:R-:W-:Y:S01]  /*c190*/  IMAD.MOV R10, RZ, RZ, -R10 ;  /* 0x000000ffff0a7224 */ /* 0x000fe200078e0a0a */
[----:B------:R-:W-:Y:S01]  /*c1a0*/  STL [R1+0x6b4], R16 ;  /* 0x0006b41001007387 */ /* 0x000fe20000100800 */
[----:B------:R-:W-:-:S02]  /*c1b0*/  IMAD R4, R11, R15, R4 ;  /* 0x0000000f0b047224 */ /* 0x000fc400078e0204 */
[----:B------:R-:W-:Y:S02]  /*c1c0*/  IMAD.MOV.U32 R14, RZ, RZ, R13 ;  /* 0x000000ffff0e7224 */ /* 0x000fe400078e000d */
[C---:B------:R-:W-:Y:S02]  /*c1d0*/  IMAD R19, R11.reuse, R10, R19 ;  /* 0x0000000a0b137224 */ /* 0x040fe400078e0213 */
[----:B------:R-:W-:Y:S01]  /*c1e0*/  @!P6 IMAD.MOV R14, RZ, RZ, -R14 ;  /* 0x000000ffff0ee224 */ /* 0x000fe200078e0a0e */
[C---:B------:R-:W-:Y:S01]  /*c1f0*/  ISETP.GT.U32.AND P6, PT, R11.reuse, R4, PT ;  /* 0x000000040b00720c */ /* 0x040fe20003fc4070 */
[----:B------:R-:W-:Y:S01]  /*c200*/  @!P5 IMAD.IADD R0, R0, 0x1, -R11 ;  /* 0x000000010000d824 */ /* 0x000fe200078e0a0b */
[----:B------:R-:W-:Y:S01]  /*c210*/  ISETP.GT.U32.AND P5, PT, R11, R19, PT ;  /* 0x000000130b00720c */ /* 0x000fe20003fa4070 */
[----:B------:R-:W-:Y:S01]  /*c220*/  @!P0 IMAD.MOV R9, RZ, RZ, -R9 ;  /* 0x000000ffff098224 */ /* 0x000fe200078e0a09 */
[----:B------:R-:W-:Y:S01]  /*c230*/  ISETP.GE.AND P0, PT, R12, RZ, PT ;  /* 0x000000ff0c00720c */ /* 0x000fe20003f06270 */
[----:B------:R-:W-:-:S02]  /*c240*/  VIADD R13, R28, 0x129 ;  /* 0x000001291c0d7836 */ /* 0x000fc40000000000 */
[--C-:B------:R-:W-:Y:S01]  /*c250*/  @!P4 IMAD.IADD R2, R2, 0x1, -R11.reuse ;  /* 0x000000010202c824 */ /* 0x100fe200078e0a0b */
[----:B------:R0:W-:Y:S01]  /*c260*/  STL [R1+0x6b0], R9 ;  /* 0x0006b00901007387 */ /* 0x0001e20000100800 */
[----:B------:R-:W-:Y:S01]  /*c270*/  ISETP.GE.AND P4, PT, R8, RZ, PT ;  /* 0x000000ff0800720c */ /* 0x000fe20003f86270 */
[----:B------:R-:W-:Y:S01]  /*c280*/  VIADD R10, R28, 0x128 ;  /* 0x000001281c0a7836 */ /* 0x000fe20000000000 */
[----:B------:R-:W-:Y:S01]  /*c290*/  IABS R8, R13 ;  /* 0x0000000d00087213 */ /* 0x000fe20000000000 */
[----:B------:R1:W-:Y:S01]  /*c2a0*/  STL [R1+0x6a8], R14 ;  /* 0x0006a80e01007387 */ /* 0x0003e20000100800 */
[--C-:B------:R-:W-:Y:S01]  /*c2b0*/  @!P2 IMAD.IADD R5, R5, 0x1, -R11.reuse ;  /* 0x000000010505a824 */ /* 0x100fe200078e0a0b */
[----:B------:R-:W-:Y:S01]  /*c2c0*/  ISETP.GE.AND P2, PT, R6, RZ, PT ;  /* 0x000000ff0600720c */ /* 0x000fe20003f46270 */
[--C-:B------:R-:W-:Y:S02]  /*c2d0*/  @!P6 IMAD.IADD R4, R4, 0x1, -R11.reuse ;  /* 0x000000010404e824 */ /* 0x100fe400078e0a0b */
[----:B------:R-:W-:Y:S01]  /*c2e0*/  @!P5 IMAD.IADD R19, R19, 0x1, -R11 ;  /* 0x000000011313d824 */ /* 0x000fe200078e0a0b */
[----:B0-----:R-:W-:Y:S01]  /*c2f0*/  IABS R9, R10 ;  /* 0x0000000a00097213 */ /* 0x001fe20000000000 */
[----:B------:R-:W-:Y:S01]  /*c300*/  IMAD.HI.U32 R12, R7, R8, RZ ;  /* 0x00000008070c7227 */ /* 0x000fe200078e00ff */
[----:B------:R-:W-:-:S02]  /*c310*/  ISETP.GT.U32.AND P6, PT, R11, R5, PT ;  /* 0x000000050b00720c */ /* 0x000fc40003fc4070 */
[C---:B------:R-:W-:Y:S01]  /*c320*/  ISETP.GT.U32.AND P5, PT, R11.reuse, R4, PT ;  /* 0x000000040b00720c */ /* 0x040fe20003fa4070 */
[----:B-1----:R-:W-:Y:S02]  /*c330*/  IMAD.MOV.U32 R14, RZ, RZ, R2 ;  /* 0x000000ffff0e7224 */ /* 0x002fe400078e0002 */
[----:B------:R-:W-:Y:S02]  /*c340*/  IMAD.MOV R2, RZ, RZ, -R12 ;  /* 0x000000ffff027224 */ /* 0x000fe400078e0a0c */
[----:B------:R-:W-:Y:S01]  /*c350*/  @!P3 IMAD.MOV R14, RZ, RZ, -R14 ;  /* 0x000000ffff0eb224 */ /* 0x000fe200078e0a0e */
[C---:B------:R-:W-:Y:S01]  /*c360*/  ISETP.GT.U32.AND P3, PT, R11.reuse, R19, PT ;  /* 0x000000130b00720c */ /* 0x040fe20003f64070 */
[----:B------:R-:W-:Y:S02]  /*c370*/  IMAD R8, R11, R2, R8 ;  /* 0x000000020b087224 */ /* 0x000fe400078e0208 */
[C---:B------:R-:W-:Y:S01]  /*c380*/  VIADD R6, R28.reuse, 0x127 ;  /* 0x000001271c067836 */ /* 0x040fe20000000000 */
[----:B------:R0:W-:Y:S01]  /*c390*/  STL [R1+0x6a4], R14 ;  /* 0x0006a40e01007387 */ /* 0x0001e20000100800 */
[----:B------:R-:W-:Y:S01]  /*c3a0*/  @!P6 IMAD.IADD R5, R5, 0x1, -R11 ;  /* 0x000000010505e824 */ /* 0x000fe200078e0a0b */
[----:B------:R-:W-:Y:S01]  /*c3b0*/  ISETP.GT.U32.AND P6, PT, R11, R8, PT ;  /* 0x000000080b00720c */ /* 0x000fe20003fc4070 */
[----:B------:R-:W-:Y:S01]  /*c3c0*/  VIADD R12, R28, 0x126 ;  /* 0x000001261c0c7836 */ /* 0x000fe20000000000 */
[----:B------:R-:W-:Y:S01]  /*c3d0*/  IABS R2, R6 ;  /* 0x0000000600027213 */ /* 0x000fe20000000000 */
[----:B------:R-:W-:-:S02]  /*c3e0*/  IMAD.MOV.U32 R16, RZ, RZ, R5 ;  /* 0x000000ffff107224 */ /* 0x000fc400078e0005 */
[--C-:B------:R-:W-:Y:S01]  /*c3f0*/  @!P5 IMAD.IADD R4, R4, 0x1, -R11.reuse ;  /* 0x000000010404d824 */ /* 0x100fe200078e0a0b */
[----:B------:R-:W-:Y:S01]  /*c400*/  IABS R20, R12 ;  /* 0x0000000c00147213 */ /* 0x000fe20000000000 */
[----:B------:R-:W-:Y:S01]  /*c410*/  @!P3 IMAD.IADD R19, R19, 0x1, -R11 ;  /* 0x000000011313b824 */ /* 0x000fe200078e0a0b */
[----:B------:R-:W-:Y:S01]  /*c420*/  ISETP.GE.AND P5, PT, R13, RZ, PT ;  /* 0x000000ff0d00720c */ /* 0x000fe20003fa6270 */
[----:B0-----:R-:W-:-:S04]  /*c430*/  IMAD.HI.U32 R14, R7, R9, RZ ;  /* 0x00000009070e7227 */ /* 0x001fc800078e00ff */
[----:B------:R-:W-:Y:S02]  /*c440*/  IMAD.MOV R14, RZ, RZ, -R14 ;  /* 0x000000ffff0e7224 */ /* 0x000fe400078e0a0e */
[----:B------:R-:W-:-:S04]  /*c450*/  IMAD.HI.U32 R15, R7, R2, RZ ;  /* 0x00000002070f7227 */ /* 0x000fc800078e00ff */
[----:B------:R-:W-:Y:S02]  /*c460*/  IMAD R9, R11, R14, R9 ;  /* 0x0000000e0b097224 */ /* 0x000fe400078e0209 */
[----:B------:R-:W-:Y:S01]  /*c470*/  @!P6 IMAD.IADD R8, R8, 0x1, -R11 ;  /* 0x000000010808e824 */ /* 0x000fe200078e0a0b */
[----:B------:R-:W-:Y:S01]  /*c480*/  ISETP.GE.AND P6, PT, R10, RZ, PT ;  /* 0x000000ff0a00720c */ /* 0x000fe20003fc6270 */
[----:B------:R-:W-:Y:S01]  /*c490*/  IMAD.HI.U32 R14, R7, R20, RZ ;  /* 0x00000014070e7227 */ /* 0x000fe200078e00ff */
[----:B------:R-:W-:-:S03]  /*c4a0*/  ISETP.GT.U32.AND P3, PT, R11, R9, PT ;  /* 0x000000090b00720c */ /* 0x000fc60003f64070 */
[----:B------:R-:W-:Y:S02]  /*c4b0*/  VIADD R13, R28, 0x125 ;  /* 0x000001251c0d7836 */ /* 0x000fe40000000000 */
[----:B------:R-:W-:Y:S02]  /*c4c0*/  IMAD.MOV R15, RZ, RZ, -R15 ;  /* 0x000000ffff0f7224 */ /* 0x000fe400078e0a0f */
[----:B------:R-:W-:Y:S01]  /*c4d0*/  @!P1 IMAD.MOV R0, RZ, RZ, -R0 ;  /* 0x000000ffff009224 */ /* 0x000fe200078e0a00 */
[----:B------:R-:W-:Y:S01]  /*c4e0*/  ISETP.GT.U32.AND P1, PT, R11, R8, PT ;  /* 0x000000080b00720c */ /* 0x000fe20003f24070 */
[----:B------:R-:W-:Y:S02]  /*c4f0*/  @!P0 IMAD.MOV R16, RZ, RZ, -R16 ;  /* 0x000000ffff108224 */ /* 0x000fe400078e0a10 */
[----:B------:R-:W-:Y:S01]  /*c500*/  IMAD.MOV R14, RZ, RZ, -R14 ;  /* 0x000000ffff0e7224 */ /* 0x000fe200078e0a0e */
[----:B------:R0:W-:Y:S01]  /*c510*/  STL [R1+0x698], R0 ;  /* 0x0006980001007387 */ /* 0x0001e20000100800 */
[----:B------:R-:W-:-:S02]  /*c520*/  @!P3 IMAD.IADD R9, R9, 0x1, -R11 ;  /* 0x000000010909b824 */ /* 0x000fc400078e0a0b */
[----:B------:R-:W-:Y:S01]  /*c530*/  VIADD R10, R28, 0x124 ;  /* 0x000001241c0a7836 */ /* 0x000fe20000000000 */
[----:B------:R1:W-:Y:S01]  /*c540*/  STL [R1+0x68c], R16 ;  /* 0x00068c1001007387 */ /* 0x0003e20000100800 */
[C---:B------:R-:W-:Y:S01]  /*c550*/  IMAD R2, R11.reuse, R15, R2 ;  /* 0x0000000f0b027224 */ /* 0x040fe200078e0202 */
[----:B------:R-:W-:Y:S01]  /*c560*/  IABS R15, R13 ;  /* 0x0000000d000f7213 */ /* 0x000fe20000000000 */
[C---:B------:R-:W-:Y:S01]  /*c570*/  IMAD R20, R11.reuse, R14, R20 ;  /* 0x0000000e0b147224 */ /* 0x040fe200078e0214 */
[----:B------:R-:W-:Y:S01]  /*c580*/  ISETP.GT.U32.AND P3, PT, R11, R9, PT ;  /* 0x000000090b00720c */ /* 0x000fe20003f64070 */
[----:B------:R-:W-:Y:S01]  /*c590*/  IMAD.MOV.U32 R5, RZ, RZ, R19 ;  /* 0x000000ffff057224 */ /* 0x000fe200078e0013 */
[----:B------:R-:W-:Y:S01]  /*c5a0*/  IABS R14, R10 ;  /* 0x0000000a000e7213 */ /* 0x000fe20000000000 */
[----:B0-----:R-:W-:Y:S01]  /*c5b0*/  IMAD.HI.U32 R0, R7, R15, RZ ;  /* 0x0000000f07007227 */ /* 0x001fe200078e00ff */
[----:B------:R-:W-:-:S03]  /*c5c0*/  ISETP.GT.U32.AND P0, PT, R11, R2, PT ;  /* 0x000000020b00720c */ /* 0x000fc60003f04070 */
[----:B-1----:R-:W-:Y:S02]  /*c5d0*/  IMAD.MOV.U32 R16, RZ, RZ, R4 ;  /* 0x000000ffff107224 */ /* 0x002fe400078e0004 */
[----:B------:R-:W-:Y:S01]  /*c5e0*/  @!P2 IMAD.MOV R5, RZ, RZ, -R5 ;  /* 0x000000ffff05a224 */ /* 0x000fe200078e0a05 */
[----:B------:R-:W-:Y:S01]  /*c5f0*/  ISETP.GE.AND P2, PT, R6, RZ, PT ;  /* 0x000000ff0600720c */ /* 0x000fe20003f46270 */
[----:B------:R-:W-:Y:S01]  /*c600*/  @!P4 IMAD.MOV R16, RZ, RZ, -R16 ;  /* 0x000000ffff10c224 */ /* 0x000fe200078e0a10 */
[----:B------:R-:W-:Y:S01]  /*c610*/  ISETP.GT.U32.AND P4, PT, R11, R20, PT ;  /* 0x000000140b00720c */ /* 0x000fe20003f84070 */
[----:B------:R-:W-:-:S03]  /*c620*/  IMAD.HI.U32 R4, R7, R14, RZ ;  /* 0x0000000e07047227 */ /* 0x000fc600078e00ff */
[----:B------:R-:W-:Y:S01]  /*c630*/  STL [R1+0x684], R16 ;  /* 0x0006841001007387 */ /* 0x000fe20000100800 */
[--C-:B------:R-:W-:Y:S01]  /*c640*/  @!P1 IMAD.IADD R8, R8, 0x1, -R11.reuse ;  /* 0x0000000108089824 */ /* 0x100fe200078e0a0b */
[----:B------:R-:W-:Y:S01]  /*c650*/  ISETP.GE.AND P1, PT, R12, RZ, PT ;  /* 0x000000ff0c00720c */ /* 0x000fe20003f26270 */
[----:B------:R-:W-:Y:S01]  /*c660*/  IMAD.MOV R0, RZ, RZ, -R0 ;  /* 0x000000ffff007224 */ /* 0x000fe200078e0a00 */
[----:B------:R0:W-:Y:S01]  /*c670*/  STL [R1+0x67c], R5 ;  /* 0x00067c0501007387 */ /* 0x0001e20000100800 */
[----:B------:R-:W-:Y:S02]  /*c680*/  IMAD.MOV R4, RZ, RZ, -R4 ;  /* 0x000000ffff047224 */ /* 0x000fe400078e0a04 */
[--C-:B------:R-:W-:Y:S01]  /*c690*/  @!P3 IMAD.IADD R9, R9, 0x1, -R11.reuse ;  /* 0x000000010909b824 */ /* 0x100fe200078e0a0b */
[----:B------:R-:W-:Y:S01]  /*c6a0*/  ISETP.GE.AND P3, PT, R13, RZ, PT ;  /* 0x000000ff0d00720c */ /* 0x000fe20003f66270 */
[----:B------:R-:W-:Y:S02]  /*c6b0*/  IMAD.MOV.U32 R17, RZ, RZ, R8 ;  /* 0x000000ffff117224 */ /* 0x000fe400078e0008 */
[----:B------:R-:W-:-:S02]  /*c6c0*/  @!P0 IMAD.IADD R2, R2, 0x1, -R11 ;  /* 0x0000000102028824 */ /* 0x000fc400078e0a0b */
[C---:B------:R-:W-:Y:S02]  /*c6d0*/  IMAD R6, R11.reuse, R4, R14 ;  /* 0x000000040b067224 */ /* 0x040fe400078e020e */
[C---:B0-----:R-:W-:Y:S01]  /*c6e0*/  IMAD R5, R11.reuse, R0, R15 ;  /* 0x000000000b057224 */ /* 0x041fe200078e020f */
[C---:B------:R-:W-:Y:S01]  /*c6f0*/  ISETP.GT.U32.AND P0, PT, R11.reuse, R2, PT ;  /* 0x000000020b00720c */ /* 0x040fe20003f04070 */
[----:B------:R-:W-:Y:S02]  /*c700*/  IMAD.MOV.U32 R16, RZ, RZ, R9 ;  /* 0x000000ffff107224 */ /* 0x000fe400078e0009 */
[----:B------:R-:W-:Y:S01]  /*c710*/  @!P5 IMAD.MOV R17, RZ, RZ, -R17 ;  /* 0x000000ffff11d224 */ /* 0x000fe200078e0a11 */
[C---:B------:R-:W-:Y:S01]  /*c720*/  ISETP.GT.U32.AND P5, PT, R11.reuse, R5, PT ;  /* 0x000000050b00720c */ /* 0x040fe20003fa4070 */
[--C-:B------:R-:W-:Y:S02]  /*c730*/  @!P4 IMAD.IADD R20, R20, 0x1, -R11.reuse ;  /* 0x000000011414c824 */ /* 0x100fe400078e0a0b */
[----:B------:R-:W-:Y:S01]  /*c740*/  @!P6 IMAD.MOV R16, RZ, RZ, -R16 ;  /* 0x000000ffff10e224 */ /* 0x000fe200078e0a10 */
[C---:B------:R-:W-:Y:S01]  /*c750*/  ISETP.GT.U32.AND P6, PT, R11.reuse, R6, PT ;  /* 0x000000060b00720c */ /* 0x040fe20003fc4070 */
[C---:B------:R-:W-:Y:S01]  /*c760*/  VIADD R12, R28.reuse, 0x123 ;  /* 0x000001231c0c7836 */ /* 0x040fe20000000000 */
[----:B------:R-:W-:Y:S01]  /*c770*/  ISETP.GT.U32.AND P4, PT, R11, R20, PT ;  /* 0x000000140b00720c */ /* 0x000fe20003f84070 */
[----:B------:R-:W-:Y:S01]  /*c780*/  VIADD R0, R28, 0x122 ;  /* 0x000001221c007836 */ /* 0x000fe20000000000 */
[----:B------:R-:W-:Y:S01]  /*c790*/  STL [R1+0x678], R17 ;  /* 0x0006781101007387 */ /* 0x000fe20000100800 */
[--C-:B------:R-:W-:Y:S01]  /*c7a0*/  @!P0 IMAD.IADD R2, R2, 0x1, -R11.reuse ;  /* 0x0000000102028824 */ /* 0x100fe200078e0a0b */
[----:B------:R-:W-:Y:S01]  /*c7b0*/  IABS R8, R12 ;  /* 0x0000000c00087213 */ /* 0x000fe20000000000 */
[----:B------:R-:W-:Y:S01]  /*c7c0*/  VIADD R13, R28, 0x121 ;  /* 0x000001211c0d7836 */ /* 0x000fe20000000000 */
[----:B------:R-:W-:Y:S01]  /*c7d0*/  IABS R4, R0 ;  /* 0x0000000000047213 */ /* 0x000fe20000000000 */
[--C-:B------:R-:W-:Y:S01]  /*c7e0*/  @!P5 IMAD.IADD R5, R5, 0x1, -R11.reuse ;  /* 0x000000010505d824 */ /* 0x100fe200078e0a0b */
[----:B------:R-:W-:Y:S01]  /*c7f0*/  ISETP.GE.AND P0, PT, R10, RZ, PT ;  /* 0x000000ff0a00720c */ /* 0x000fe20003f06270 */
[----:B------:R-:W-:Y:S01]  /*c800*/  IMAD.HI.U32 R10, R7, R8, RZ ;  /* 0x00000008070a7227 */ /* 0x000fe200078e00ff */
[----:B------:R-:W-:Y:S01]  /*c810*/  IABS R9, R13 ;  /* 0x0000000d00097213 */ /* 0x000fe20000000000 */
[----:B------:R-:W-:Y:S01]  /*c820*/  STL [R1+0x674], R16 ;  /* 0x0006741001007387 */ /* 0x000fe20000100800 */
[----:B------:R-:W-:Y:S01]  /*c830*/  ISETP.GT.U32.AND P5, PT, R11, R5, PT ;  /* 0x000000050b00720c */ /* 0x000fe20003fa4070 */
[----:B------:R-:W-:-:S02]  /*c840*/  @!P6 IMAD.IADD R6, R6, 0x1, -R11 ;  /* 0x000000010606e824 */ /* 0x000fc400078e0a0b */
[----:B------:R-:W-:Y:S01]  /*c850*/  @!P4 IMAD.IADD R20, R20, 0x1, -R11 ;  /* 0x000000011414c824 */ /* 0x000fe200078e0a0b */
[----:B------:R-:W-:Y:S01]  /*c860*/  ISETP.GE.AND P4, PT, R12, RZ, PT ;  /* 0x000000ff0c00720c */ /* 0x000fe20003f86270 */
[----:B------:R-:W-:Y:S01]  /*c870*/  IMAD.HI.U32 R12, R7, R4, RZ ;  /* 0x00000004070c7227 */ /* 0x000fe200078e00ff */
[----:B------:R-:W-:-:S03]  /*c880*/  ISETP.GT.U32.AND P6, PT, R11, R6, PT ;  /* 0x000000060b00720c */ /* 0x000fc60003fc4070 */
[----:B------:R-:W-:Y:S02]  /*c890*/  IMAD.MOV R10, RZ, RZ, -R10 ;  /* 0x000000ffff0a7224 */ /* 0x000fe400078e0a0a */
[----:B------:R-:W-:Y:S02]  /*c8a0*/  IMAD.MOV.U32 R14, RZ, RZ, R2 ;  /* 0x000000ffff0e7224 */ /* 0x000fe400078e0002 */
[----:B------:R-:W-:Y:S02]  /*c8b0*/  IMAD.MOV R2, RZ, RZ, -R12 ;  /* 0x000000ffff027224 */ /* 0x000fe400078e0a0c */
[C---:B------:R-:W-:Y:S02]  /*c8c0*/  IMAD R10, R11.reuse, R10, R8 ;  /* 0x0000000a0b0a7224 */ /* 0x040fe400078e0208 */
[----:B------:R-:W-:Y:S02]  /*c8d0*/  IMAD R2, R11, R2, R4 ;  /* 0x000000020b027224 */ /* 0x000fe400078e0204 */
[--C-:B------:R-:W-:Y:S01]  /*c8e0*/  @!P5 IMAD.IADD R5, R5, 0x1, -R11.reuse ;  /* 0x000000010505d824 */ /* 0x100fe200078e0a0b */
[C---:B------:R-:W-:Y:S01]  /*c8f0*/  ISETP.GT.U32.AND P5, PT, R11.reuse, R10, PT ;  /* 0x0000000a0b00720c */ /* 0x040fe20003fa4070 */
[----:B------:R-:W-:Y:S01]  /*c900*/  @!P6 IMAD.IADD R6, R6, 0x1, -R11 ;  /* 0x000000010606e824 */ /* 0x000fe200078e0a0b */
[----:B------:R-:W-:Y:S01]  /*c910*/  ISETP.GT.U32.AND P6, PT, R11, R2, PT ;  /* 0x000000020b00720c */ /* 0x000fe20003fc4070 */
[----:B------:R-:W-:-:S02]  /*c920*/  VIADD R12, R28, 0x120 ;  /* 0x000001201c0c7836 */ /* 0x000fc40000000000 */
[----:B------:R-:W-:Y:S01]  /*c930*/  @!P2 IMAD.MOV R14, RZ, RZ, -R14 ;  /* 0x000000ffff0ea224 */ /* 0x000fe200078e0a0e */
[----:B------:R-:W-:Y:S01]  /*c940*/  ISETP.GE.AND P2, PT, R0, RZ, PT ;  /* 0x000000ff0000720c */ /* 0x000fe20003f46270 */
[----:B------:R-:W-:Y:S01]  /*c950*/  IMAD.HI.U32 R4, R7, R9, RZ ;  /* 0x0000000907047227 */ /* 0x000fe200078e00ff */
[----:B------:R-:W-:Y:S02]  /*c960*/  IABS R18, R12 ;  /* 0x0000000c00127213 */ /* 0x000fe40000000000 */
[----:B------:R0:W-:Y:S01]  /*c970*/  STL [R1+0x670], R14 ;  /* 0x0006700e01007387 */ /* 0x0001e20000100800 */
[----:B------:R-:W-:Y:S02]  /*c980*/  IMAD.MOV R4, RZ, RZ, -R4 ;  /* 0x000000ffff047224 */ /* 0x000fe400078e0a04 */
[--C-:B------:R-:W-:Y:S02]  /*c990*/  @!P5 IMAD.IADD R10, R10, 0x1, -R11.reuse ;  /* 0x000000010a0ad824 */ /* 0x100fe400078e0a0b */
[----:B------:R-:W-:-:S02]  /*c9a0*/  @!P6 IMAD.IADD R2, R2, 0x1, -R11 ;  /* 0x000000010202e824 */ /* 0x000fc400078e0a0b */
[----:B------:R-:W-:Y:S01]  /*c9b0*/  VIADD R0, R28, 0x11e ;  /* 0x0000011e1c007836 */ /* 0x000fe20000000000 */
[----:B------:R-:W-:Y:S01]  /*c9c0*/  ISETP.GT.U32.AND P6, PT, R11, R10, PT ;  /* 0x0000000a0b00720c */ /* 0x000fe20003fc4070 */
[----:B------:R-:W-:-:S04]  /*c9d0*/  IMAD.HI.U32 R21, R7, R18, RZ ;  /* 0x0000001207157227 */ /* 0x000fc800078e00ff */
[----:B0-----:R-:W-:Y:S02]  /*c9e0*/  VIADD R14, R28, 0x11f ;  /* 0x0000011f1c0e7836 */ /* 0x001fe40000000000 */
[C---:B------:R-:W-:Y:S01]  /*c9f0*/  IMAD R9, R11.reuse, R4, R9 ;  /* 0x000000040b097224 */ /* 0x040fe200078e0209 */
[----:B------:R-:W-:Y:S01]  /*ca00*/  IABS R4, R0 ;  /* 0x0000000000047213 */ /* 0x000fe20000000000 */
[----:B------:R-:W-:Y:S01]  /*ca10*/  IMAD.MOV.U32 R16, RZ, RZ, R20 ;  /* 0x000000ffff107224 */ /* 0x000fe200078e0014 */
[----:B------:R-:W-:Y:S01]  /*ca20*/  IABS R15, R14 ;  /* 0x0000000e000f7213 */ /* 0x000fe20000000000 */
[----:B------:R-:W-:Y:S01]  /*ca30*/  IMAD.MOV R21, RZ, RZ, -R21 ;  /* 0x000000ffff157224 */ /* 0x000fe200078e0a15 */
[----:B------:R-:W-:Y:S01]  /*ca40*/  ISETP.GT.U32.AND P5, PT, R11, R9, PT ;  /* 0x000000090b00720c */ /* 0x000fe20003fa4070 */
[----:B------:R-:W-:Y:S01]  /*ca50*/  @!P1 IMAD.MOV R16, RZ, RZ, -R16 ;  /* 0x000000ffff109224 */ /* 0x000fe200078e0a10 */
[----:B------:R-:W-:Y:S01]  /*ca60*/  ISETP.GE.AND P1, PT, R13, RZ, PT ;  /* 0x000000ff0d00720c */ /* 0x000fe20003f26270 */
[----:B------:R-:W-:-:S03]  /*ca70*/  IMAD.HI.U32 R19, R7, R15, RZ ;  /* 0x0000000f07137227 */ /* 0x000fc600078e00ff */
[----:B------:R0:W-:Y:S01]  /*ca80*/  STL [R1+0x66c], R16 ;  /* 0x00066c1001007387 */ /* 0x0001e20000100800 */
[C---:B------:R-:W-:Y:S02]  /*ca90*/  IMAD R13, R11.reuse, R21, R18 ;  /* 0x000000150b0d7224 */ /* 0x040fe400078e0212 */
[----:B------:R-:W-:Y:S02]  /*caa0*/  IMAD.MOV.U32 R20, RZ, RZ, R4 ;  /* 0x000000ffff147224 */ /* 0x000fe400078e0004 */
[----:B------:R-:W-:Y:S02]  /*cab0*/  IMAD.MOV R19, RZ, RZ, -R19 ;  /* 0x000000ffff137224 */ /* 0x000fe400078e0a13 */
[----:B------:R-:W-:Y:S01]  /*cac0*/  @!P6 IMAD.IADD R10, R10, 0x1, -R11 ;  /* 0x000000010a0ae824 */ /* 0x000fe200078e0a0b */
[C---:B------:R-:W-:Y:S01]  /*cad0*/  ISETP.GT.U32.AND P6, PT, R11.reuse, R13, PT ;  /* 0x0000000d0b00720c */ /* 0x040fe20003fc4070 */
[----:B------:R-:W-:Y:S02]  /*cae0*/  IMAD R4, R11, R19, R15 ;  /* 0x000000130b047224 */ /* 0x000fe400078e020f */
[----:B0-----:R-:W-:-:S02]  /*caf0*/  IMAD.MOV.U32 R16, RZ, RZ, R5 ;  /* 0x000000ffff107224 */ /* 0x001fc400078e0005 */
[----:B------:R-:W-:-:S04]  /*cb00*/  IMAD.HI.U32 R5, R7, R20, RZ ;  /* 0x0000001407057227 */ /* 0x000fc800078e00ff */
[----:B------:R-:W-:Y:S02]  /*cb10*/  IMAD.MOV.U32 R15, RZ, RZ, R10 ;  /* 0x000000ffff0f7224 */ /* 0x000fe400078e000a */
[----:B------:R-:W-:Y:S01]  /*cb20*/  @!P3 IMAD.MOV R16, RZ, RZ, -R16 ;  /* 0x000000ffff10b224 */ /* 0x000fe200078e0a10 */
[----:B------:R-:W-:Y:S01]  /*cb30*/  ISETP.GT.U32.AND P3, PT, R11, R2, PT ;  /* 0x000000020b00720c */ /* 0x000fe20003f64070 */
[----:B------:R-:W-:Y:S02]  /*cb40*/  IMAD.MOV R5, RZ, RZ, -R5 ;  /* 0x000000ffff057224 */ /* 0x000fe400078e0a05 */
[----:B------:R-:W-:Y:S01]  /*cb50*/  @!P5 IMAD.IADD R9, R9, 0x1, -R11 ;  /* 0x000000010909d824 */ /* 0x000fe200078e0a0b */
[----:B------:R0:W-:Y:S01]  /*cb60*/  STL [R1+0x668], R16 ;  /* 0x0006681001007387 */ /* 0x0001e20000100800 */
[----:B------:R-:W-:Y:S01]  /*cb70*/  @!P4 IMAD.MOV R15, RZ, RZ, -R15 ;  /* 0x000000ffff0fc224 */ /* 0x000fe200078e0a0f */
[C---:B------:R-:W-:Y:S01]  /*cb80*/  ISETP.GT.U32.AND P4, PT, R11.reuse, R4, PT ;  /* 0x000000040b00720c */ /* 0x040fe20003f84070 */
[----:B------:R-:W-:Y:S01]  /*cb90*/  VIADD R8, R28, 0x11d ;  /* 0x0000011d1c087836 */ /* 0x000fe20000000000 */
[C---:B------:R-:W-:Y:S01]  /*cba0*/  ISETP.GT.U32.AND P5, PT, R11.reuse, R9, PT ;  /* 0x000000090b00720c */ /* 0x040fe20003fa4070 */
[----:B------:R-:W-:-:S02]  /*cbb0*/  IMAD R10, R11, R5, R20 ;  /* 0x000000050b0a7224 */ /* 0x000fc400078e0214 */
[--C-:B------:R-:W-:Y:S01]  /*cbc0*/  @!P6 IMAD.IADD R13, R13, 0x1, -R11.reuse ;  /* 0x000000010d0de824 */ /* 0x100fe200078e0a0b */
[----:B------:R-:W-:Y:S01]  /*cbd0*/  IABS R18, R8 ;  /* 0x0000000800127213 */ /* 0x000fe20000000000 */
[----:B------:R-:W-:Y:S01]  /*cbe0*/  @!P3 IMAD.IADD R2, R2, 0x1, -R11 ;  /* 0x000000010202b824 */ /* 0x000fe200078e0a0b */
[----:B------:R-:W-:Y:S01]  /*cbf0*/  ISETP.GT.U32.AND P6, PT, R11, R10, PT ;  /* 0x0000000a0b00720c */ /* 0x000fe20003fc4070 */
[----:B0-----:R-:W-:Y:S01]  /*cc00*/  IMAD.MOV.U32 R16, RZ, RZ, R6 ;  /* 0x000000ffff107224 */ /* 0x001fe200078e0006 */
[----:B------:R-:W-:Y:S01]  /*cc10*/  ISETP.GE.AND P3, PT, R14, RZ, PT ;  /* 0x000000ff0e00720c */ /* 0x000fe20003f66270 */
[----:B------:R-:W-:-:S04]  /*cc20*/  IMAD.HI.U32 R6, R7, R18, RZ ;  /* 0x0000001207067227 */ /* 0x000fc800078e00ff */
[----:B------:R-:W-:Y:S01]  /*cc30*/  @!P0 IMAD.MOV R16, RZ, RZ, -R16 ;  /* 0x000000ffff108224 */ /* 0x000fe200078e0a10 */
[----:B------:R-:W-:Y:S01]  /*cc40*/  ISETP.GE.AND P0, PT, R12, RZ, PT ;  /* 0x000000ff0c00720c */ /* 0x000fe20003f06270 */
[--C-:B------:R-:W-:Y:S02]  /*cc50*/  @!P4 IMAD.IADD R4, R4, 0x1, -R11.reuse ;  /* 0x000000010404c824 */ /* 0x100fe400078e0a0b */
[----:B------:R-:W-:Y:S01]  /*cc60*/  IMAD.MOV R6, RZ, RZ, -R6 ;  /* 0x000000ffff067224 */ /* 0x000fe200078e0a06 */
[----:B------:R-:W-:Y:S01]  /*cc70*/  STL [R1+0x65c], R16 ;  /* 0x00065c1001007387 */ /* 0x000fe20000100800 */
[----:B------:R-:W-:Y:S01]  /*cc80*/  IMAD.MOV.U32 R12, RZ, RZ, R2 ;  /* 0x000000ffff0c7224 */ /* 0x000fe200078e0002 */
[----:B------:R-:W-:Y:S01]  /*cc90*/  ISETP.GT.U32.AND P4, PT, R11, R4, PT ;  /* 0x000000040b00720c */ /* 0x000fe20003f84070 */
[----:B------:R-:W-:Y:S01]  /*cca0*/  @!P5 IMAD.IADD R9, R9, 0x1, -R11 ;  /* 0x000000010909d824 */ /* 0x000fe200078e0a0b */
[----:B------:R0:W-:Y:S01]  /*ccb0*/  STL [R1+0x654], R15 ;  /* 0x0006540f01007387 */ /* 0x0001e20000100800 */
[----:B------:R-:W-:Y:S01]  /*ccc0*/  ISETP.GE.AND P5, PT, R0, RZ, PT ;  /* 0x000000ff0000720c */ /* 0x000fe20003fa6270 */
[----:B------:R-:W-:-:S02]  /*ccd0*/  IMAD R0, R11, R6, R18 ;  /* 0x000000060b007224 */ /* 0x000fc400078e0212 */
[----:B------:R-:W-:Y:S01]  /*cce0*/  @!P2 IMAD.MOV R12, RZ, RZ, -R12 ;  /* 0x000000ffff0ca224 */ /* 0x000fe200078e0a0c */
[C---:B------:R-:W-:Y:S01]  /*ccf0*/  ISETP.GT.U32.AND P2, PT, R11.reuse, R13, PT ;  /* 0x0000000d0b00720c */ /* 0x040fe20003f44070 */
[--C-:B------:R-:W-:Y:S02]  /*cd00*/  @!P6 IMAD.IADD R10, R10, 0x1, -R11.reuse ;  /* 0x000000010a0ae824 */ /* 0x100fe400078e0a0b */
[C---:B------:R-:W-:Y:S01]  /*cd10*/  VIADD R5, R28.reuse, 0x11b ;  /* 0x0000011b1c057836 */ /* 0x040fe20000000000 */
[----:B------:R1:W-:Y:S01]  /*cd20*/  STL [R1+0x650], R12 ;  /* 0x0006500c01007387 */ /* 0x0003e20000100800 */
[----:B0-----:R-:W-:Y:S01]  /*cd30*/  VIADD R15, R28, 0x11c ;  /* 0x0000011c1c0f7836 */ /* 0x001fe20000000000 */
[----:B------:R-:W-:Y:S01]  /*cd40*/  ISETP.GT.U32.AND P6, PT, R11, R10, PT ;  /* 0x0000000a0b00720c */ /* 0x000fe20003fc4070 */
[--C-:B------:R-:W-:Y:S01]  /*cd50*/  @!P4 IMAD.IADD R4, R4, 0x1, -R11.reuse ;  /* 0x000000010404c824 */ /* 0x100fe200078e0a0b */
[----:B------:R-:W-:Y:S01]  /*cd60*/  ISETP.GE.AND P4, PT, R8, RZ, PT ;  /* 0x000000ff0800720c */ /* 0x000fe20003f86270 */
[C---:B------:R-:W-:Y:S01]  /*cd70*/  VIADD R2, R28.reuse, 0x11a ;  /* 0x0000011a1c027836 */ /* 0x040fe20000000000 */
[----:B------:R-:W-:Y:S01]  /*cd80*/  IABS R18, R15 ;  /* 0x0000000f00127213 */ /* 0x000fe20000000000 */
[----:B------:R-:W-:Y:S01]  /*cd90*/  VIADD R6, R28, 0x119 ;  /* 0x000001191c067836 */ /* 0x000fe20000000000 */
[----:B------:R-:W-:Y:S01]  /*cda0*/  IABS R19, R5 ;  /* 0x0000000500137213 */ /* 0x000fe20000000000 */
[----:B------:R-:W-:Y:S01]  /*cdb0*/  @!P2 IMAD.IADD R13, R13, 0x1, -R11 ;  /* 0x000000010d0da824 */ /* 0x000fe200078e0a0b */
[----:B------:R-:W-:Y:S01]  /*cdc0*/  ISETP.GT.U32.AND P2, PT, R11, R0, PT ;  /* 0x000000000b00720c */ /* 0x000fe20003f44070 */
[----:B------:R-:W-:Y:S01]  /*cdd0*/  IMAD.HI.U32 R20, R7, R18, RZ ;  /* 0x0000001207147227 */ /* 0x000fe200078e00ff */
[----:B------:R-:W-:-:S02]  /*cde0*/  IABS R14, R2 ;  /* 0x00000002000e7213 */ /* 0x000fc40000000000 */
[----:B-1----:R-:W-:Y:S01]  /*cdf0*/  IABS R12, R6 ;  /* 0x00000006000c7213 */ /* 0x002fe20000000000 */
[----:B------:R-:W-:Y:S02]  /*ce00*/  IMAD.MOV R20, RZ, RZ, -R20 ;  /* 0x000000ffff147224 */ /* 0x000fe400078e0a14 */
[----:B------:R-:W-:Y:S02]  /*ce10*/  @!P6 IMAD.IADD R10, R10, 0x1, -R11 ;  /* 0x000000010a0ae824 */ /* 0x000fe400078e0a0b */
[----:B------:R-:W-:Y:S02]  /*ce20*/  IMAD R8, R11, R20, R18 ;  /* 0x000000140b087224 */ /* 0x000fe400078e0212 */
[----:B------:R-:W-:-:S03]  /*ce30*/  IMAD.HI.U32 R18, R7, R19, RZ ;  /* 0x0000001307127227 */ /* 0x000fc600078e00ff */
[----:B------:R-:W-:Y:S01]  /*ce40*/  ISETP.GT.U32.AND P6, PT, R11, R8, PT ;  /* 0x000000080b00720c */ /* 0x000fe20003fc4070 */
[----:B------:R-:W-:-:S04]  /*ce50*/  IMAD.HI.U32 R21, R7, R14, RZ ;  /* 0x0000000e07157227 */ /* 0x000fc800078e00ff */
[----:B------:R-:W-:Y:S02]  /*ce60*/  IMAD.MOV R18, RZ, RZ, -R18 ;  /* 0x000000ffff127224 */ /* 0x000fe400078e0a12 */
[----:B------:R-:W-:Y:S01]  /*ce70*/  @!P2 IMAD.IADD R0, R0, 0x1, -R11 ;  /* 0x000000010000a824 */ /* 0x000fe200078e0a0b */
[----:B------:R-:W-:Y:S01]  /*ce80*/  ISETP.GE.AND P2, PT, R15, RZ, PT ;  /* 0x000000ff0f00720c */ /* 0x000fe20003f46270 */
[----:B------:R-:W-:Y:S02]  /*ce90*/  IMAD.MOV R21, RZ, RZ, -R21 ;  /* 0x000000ffff157224 */ /* 0x000fe400078e0a15 */
[C---:B------:R-:W-:Y:S02]  /*cea0*/  IMAD R18, R11.reuse, R18, R19 ;  /* 0x000000120b127224 */ /* 0x040fe400078e0213 */
[----:B------:R-:W-:Y:S01]  /*ceb0*/  @!P6 IMAD.IADD R8, R8, 0x1, -R11 ;  /* 0x000000010808e824 */ /* 0x000fe200078e0a0b */
[----:B------:R-:W-:Y:S01]  /*cec0*/  ISETP.GT.U32.AND P6, PT, R11, R0, PT ;  /* 0x000000000b00720c */ /* 0x000fe20003fc4070 */
[----:B------:R-:W-:-:S02]  /*ced0*/  IMAD.MOV.U32 R16, RZ, RZ, R13 ;  /* 0x000000ffff107224 */ /* 0x000fc400078e000d */
[----:B------:R-:W-:-:S04]  /*cee0*/  IMAD.HI.U32 R20, R7, R12, RZ ;  /* 0x0000000c07147227 */ /* 0x000fc800078e00ff */
[----:B------:R-:W-:Y:S02]  /*cef0*/  IMAD.MOV.U32 R17, RZ, RZ, R9 ;  /* 0x000000ffff117224 */ /* 0x000fe400078e0009 */
[C---:B------:R-:W-:Y:S02]  /*cf00*/  IMAD R14, R11.reuse, R21, R14 ;  /* 0x000000150b0e7224 */ /* 0x040fe400078e020e */
[----:B------:R-:W-:Y:S02]  /*cf10*/  VIADD R15, R28, 0x118 ;  /* 0x000001181c0f7836 */ /* 0x000fe40000000000 */
[----:B------:R-:W-:Y:S01]  /*cf20*/  @!P0 IMAD.MOV R16, RZ, RZ, -R16 ;  /* 0x000000ffff108224 */ /* 0x000fe200078e0a10 */
[C---:B------:R-:W-:Y:S01]  /*cf30*/  ISETP.GT.U32.AND P0, PT, R11.reuse, R18, PT ;  /* 0x000000120b00720c */ /* 0x040fe20003f04070 */
[----:B------:R-:W-:Y:S01]  /*cf40*/  IMAD.MOV R20, RZ, RZ, -R20 ;  /* 0x000000ffff147224 */ /* 0x000fe200078e0a14 */
[----:B------:R-:W-:Y:S01]  /*cf50*/  IABS R9, R15 ;  /* 0x0000000f00097213 */ /* 0x000fe20000000000 */
[----:B------:R-:W-:Y:S01]  /*cf60*/  @!P1 IMAD.MOV R17, RZ, RZ, -R17 ;  /* 0x000000ffff119224 */ /* 0x000fe200078e0a11 */
[C---:B------:R-:W-:Y:S01]  /*cf70*/  ISETP.GT.U32.AND P1, PT, R11.reuse, R8, PT ;  /* 0x000000080b00720c */ /* 0x040fe20003f24070 */
[----:B------:R-:W-:Y:S01]  /*cf80*/  @!P3 IMAD.MOV R4, RZ, RZ, -R4 ;  /* 0x000000ffff04b224 */ /* 0x000fe200078e0a04 */
[C---:B------:R-:W-:Y:S01]  /*cf90*/  ISETP.GT.U32.AND P3, PT, R11.reuse, R14, PT ;  /* 0x0000000e0b00720c */ /* 0x040fe20003f64070 */
[----:B------:R-:W-:Y:S01]  /*cfa0*/  IMAD R12, R11, R20, R12 ;  /* 0x000000140b0c7224 */ /* 0x000fe200078e020c */
[----:B------:R-:W-:Y:S01]  /*cfb0*/  STL [R1+0x64c], R17 ;  /* 0x00064c1101007387 */ /* 0x000fe20000100800 */
[----:B------:R-:W-:-:S02]  /*cfc0*/  @!P6 IMAD.IADD R0, R0, 0x1, -R11 ;  /* 0x000000010000e824 */ /* 0x000fc400078e0a0b */
[----:B------:R-:W-:Y:S01]  /*cfd0*/  VIADD R19, R28, 0x117 ;  /* 0x000001171c137836 */ /* 0x000fe20000000000 */
[----:B------:R0:W-:Y:S01]  /*cfe0*/  STL [R1+0x648], R16 ;  /* 0x0006481001007387 */ /* 0x0001e20000100800 */
[C---:B------:R-:W-:Y:S01]  /*cff0*/  ISETP.GT.U32.AND P6, PT, R11.reuse, R12, PT ;  /* 0x0000000c0b00720c */ /* 0x040fe20003fc4070 */
[--C-:B------:R-:W-:Y:S01]  /*d000*/  @!P0 IMAD.IADD R18, R18, 0x1, -R11.reuse ;  /* 0x0000000112128824 */ /* 0x100fe200078e0a0b */
[----:B------:R-:W-:Y:S01]  /*d010*/  ISETP.GE.AND P0, PT, R6, RZ, PT ;  /* 0x000000ff0600720c */ /* 0x000fe20003f06270 */
[----:B------:R1:W-:Y:S01]  /*d020*/  STL [R1+0x640], R4 ;  /* 0x0006400401007387 */ /* 0x0003e20000100800 */
[----:B------:R-:W-:Y:S01]  /*d030*/  IABS R13, R19 ;  /* 0x00000013000d7213 */ /* 0x000fe20000000000 */
[--C-:B------:R-:W-:Y:S01]  /*d040*/  @!P1 IMAD.IADD R8, R8, 0x1, -R11.reuse ;  /* 0x0000000108089824 */ /* 0x100fe200078e0a0b */
[----:B------:R-:W-:Y:S01]  /*d050*/  ISETP.GE.AND P1, PT, R2, RZ, PT ;  /* 0x000000ff0200720c */ /* 0x000fe20003f26270 */
[----:B------:R-:W-:Y:S01]  /*d060*/  @!P3 IMAD.IADD R14, R14, 0x1, -R11 ;  /* 0x000000010e0eb824 */ /* 0x000fe200078e0a0b */
[----:B------:R-:W-:Y:S01]  /*d070*/  ISETP.GT.U32.AND P3, PT, R11, R18, PT ;  /* 0x000000120b00720c */ /* 0x000fe20003f64070 */
[----:B0-----:R-:W-:-:S02]  /*d080*/  IMAD.MOV.U32 R16, RZ, RZ, R10 ;  /* 0x000000ffff107224 */ /* 0x001fc400078e000a */
[----:B------:R-:W-:-:S04]  /*d090*/  IMAD.HI.U32 R10, R7, R9, RZ ;  /* 0x00000009070a7227 */ /* 0x000fc800078e00ff */
[----:B------:R-:W-:Y:S02]  /*d0a0*/  IMAD.MOV R10, RZ, RZ, -R10 ;  /* 0x000000ffff0a7224 */ /* 0x000fe400078e0a0a */
[----:B------:R-:W-:Y:S01]  /*d0b0*/  @!P5 IMAD.MOV R16, RZ, RZ, -R16 ;  /* 0x000000ffff10d224 */ /* 0x000fe200078e0a10 */
[----:B------:R-:W-:Y:S01]  /*d0c0*/  ISETP.GE.AND P5, PT, R5, RZ, PT ;  /* 0x000000ff0500720c */ /* 0x000fe20003fa6270 */
[C---:B------:R-:W-:Y:S02]  /*d0d0*/  IMAD R6, R11.reuse, R10, R9 ;  /* 0x0000000a0b067224 */ /* 0x040fe400078e0209 */
[----:B-1----:R-:W-:Y:S01]  /*d0e0*/  IMAD.MOV.U32 R4, RZ, RZ, R13 ;  /* 0x000000ffff047224 */ /* 0x002fe200078e000d */
[----:B------:R0:W-:Y:S01]  /*d0f0*/  STL [R1+0x638], R16 ;  /* 0x0006381001007387 */ /* 0x0001e20000100800 */
[----:B------:R-:W-:Y:S01]  /*d100*/  @!P2 IMAD.MOV R8, RZ, RZ, -R8 ;  /* 0x000000ffff08a224 */ /* 0x000fe200078e0a08 */
[C---:B------:R-:W-:Y:S01]  /*d110*/  ISETP.GT.U32.AND P2, PT, R11.reuse, R6, PT ;  /* 0x000000060b00720c */ /* 0x040fe20003f44070 */
[----:B------:R-:W-:Y:S01]  /*d120*/  @!P6 IMAD.IADD R12, R12, 0x1, -R11 ;  /* 0x000000010c0ce824 */ /* 0x000fe200078e0a0b */
[----:B------:R-:W-:Y:S01]  /*d130*/  ISETP.GT.U32.AND P6, PT, R11, R14, PT ;  /* 0x0000000e0b00720c */ /* 0x000fe20003fc4070 */
[----:B------:R-:W-:-:S04]  /*d140*/  IMAD.HI.U32 R2, R7, R4, RZ ;  /* 0x0000000407027227 */ /* 0x000fc800078e00ff */
[----:B------:R-:W-:Y:S02]  /*d150*/  IMAD.MOV R2, RZ, RZ, -R2 ;  /* 0x000000ffff027224 */ /* 0x000fe400078e0a02 */
[----:B0-----:R-:W-:Y:S02]  /*d160*/  IMAD.MOV.U32 R16, RZ, RZ, R0 ;  /* 0x000000ffff107224 */ /* 0x001fe400078e0000 */
[C---:B------:R-:W-:Y:S02]  /*d170*/  VIADD R10, R28.reuse, 0x116 ;  /* 0x000001161c0a7836 */ /* 0x040fe40000000000 */
[----:B------:R-:W-:Y:S01]  /*d180*/  @!P4 IMAD.MOV R16, RZ, RZ, -R16 ;  /* 0x000000ffff10c224 */ /* 0x000fe200078e0a10 */
[C---:B------:R-:W-:Y:S01]  /*d190*/  ISETP.GT.U32.AND P4, PT, R11.reuse, R12, PT ;  /* 0x0000000c0b00720c */ /* 0x040fe20003f84070 */
[----:B------:R-:W-:Y:S02]  /*d1a0*/  VIADD R5, R28, 0x115 ;  /* 0x000001151c057836 */ /* 0x000fe40000000000 */
[--C-:B------:R-:W-:Y:S01]  /*d1b0*/  @!P3 IMAD.IADD R18, R18, 0x1, -R11.reuse ;  /* 0x000000011212b824 */ /* 0x100fe200078e0a0b */
[----:B------:R0:W-:Y:S01]  /*d1c0*/  STL [R1+0x62c], R16 ;  /* 0x00062c1001007387 */ /* 0x0001e20000100800 */
[----:B------:R-:W-:Y:S01]  /*d1d0*/  IMAD R0, R11, R2, R4 ;  /* 0x000000020b007224 */ /* 0x000fe200078e0204 */
[----:B------:R-:W-:Y:S01]  /*d1e0*/  IABS R4, R10 ;  /* 0x0000000a00047213 */ /* 0x000fe20000000000 */
[--C-:B------:R-:W-:Y:S01]  /*d1f0*/  @!P2 IMAD.IADD R6, R6, 0x1, -R11.reuse ;  /* 0x000000010606a824 */ /* 0x100fe200078e0a0b */
[----:B------:R-:W-:Y:S01]  /*d200*/  IABS R2, R5 ;  /* 0x0000000500027213 */ /* 0x000fe20000000000 */
[----:B------:R-:W-:Y:S01]  /*d210*/  @!P6 IMAD.IADD R14, R14, 0x1, -R11 ;  /* 0x000000010e0ee824 */ /* 0x000fe200078e0a0b */
[----:B------:R-:W-:Y:S01]  /*d220*/  ISETP.GE.AND P3, PT, R15, RZ, PT ;  /* 0x000000ff0f00720c */ /* 0x000fe20003f66270 */
[----:B------:R-:W-:Y:S01]  /*d230*/  VIADD R9, R28, 0x114 ;  /* 0x000001141c097836 */ /* 0x000fe20000000000 */
[----:B------:R-:W-:Y:S01]  /*d240*/  ISETP.GT.U32.AND P6, PT, R11, R0, PT ;  /* 0x000000000b00720c */ /* 0x000fe20003fc4070 */
[----:B------:R-:W-:Y:S01]  /*d250*/  IMAD.HI.U32 R15, R7, R4, RZ ;  /* 0x00000004070f7227 */ /* 0x000fe200078e00ff */
[----:B------:R1:W-:Y:S01]  /*d260*/  STL [R1+0x620], R8 ;  /* 0x0006200801007387 */ /* 0x0003e20000100800 */
[----:B------:R-:W-:-:S02]  /*d270*/  ISETP.GE.AND P2, PT, R10, RZ, PT ;  /* 0x000000ff0a00720c */ /* 0x000fc40003f46270 */
[----:B0-----:R-:W-:Y:S02]  /*d280*/  IMAD.MOV.U32 R16, RZ, RZ, R18 ;  /* 0x000000ffff107224 */ /* 0x001fe400078e0012 */
[----:B------:R-:W-:-:S04]  /*d290*/  IMAD.HI.U32 R13, R7, R2, RZ ;  /* 0x00000002070d7227 */ /* 0x000fc800078e00ff */
[----:B------:R-:W-:Y:S01]  /*d2a0*/  @!P5 IMAD.MOV R16, RZ, RZ, -R16 ;  /* 0x000000ffff10d224 */ /* 0x000fe200078e0a10 */
[----:B------:R-:W-:Y:S01]  /*d2b0*/  ISETP.GT.U32.AND P5, PT, R11, R6, PT ;  /* 0x000000060b00720c */ /* 0x000fe20003fa4070 */
[----:B------:R-:W-:Y:S01]  /*d2c0*/  IMAD.MOV R15, RZ, RZ, -R15 ;  /* 0x000000ffff0f7224 */ /* 0x000fe200078e0a0f */
[----:B-1----:R-:W-:Y:S01]  /*d2d0*/  IABS R8, R9 ;  /* 0x0000000900087213 */ /* 0x002fe20000000000 */
[----:B------:R-:W-:Y:S01]  /*d2e0*/  IMAD.MOV R10, RZ, RZ, -R13 ;  /* 0x000000ffff0a7224 */ /* 0x000fe200078e0a0d */
[----:B------:R-:W-:Y:S01]  /*d2f0*/  STL [R1+0x61c], R16 ;  /* 0x00061c1001007387 */ /* 0x000fe20000100800 */
[----:B------:R-:W-:Y:S01]  /*d300*/  @!P4 IMAD.IADD R12, R12, 0x1, -R11 ;  /* 0x000000010c0cc824 */ /* 0x000fe200078e0a0b */
[----:B------:R-:W-:Y:S01]  /*d310*/  ISETP.GE.AND P4, PT, R19, RZ, PT ;  /* 0x000000ff1300720c */ /* 0x000fe20003f86270 */
[----:B------:R-:W-:Y:S02]  /*d320*/  IMAD R4, R11, R15, R4 ;  /* 0x0000000f0b047224 */ /* 0x000fe400078e0204 */
[----:B------:R-:W-:-:S02]  /*d330*/  IMAD.MOV.U32 R13, RZ, RZ, R14 ;  /* 0x000000ffff0d7224 */ /* 0x000fc400078e000e */
[----:B------:R-:W-:Y:S02]  /*d340*/  IMAD R2, R11, R10, R2 ;  /* 0x0000000a0b027224 */ /* 0x000fe400078e0202 */
[----:B------:R-:W-:-:S04]  /*d350*/  IMAD.HI.U32 R10, R7, R8, RZ ;  /* 0x00000008070a7227 */ /* 0x000fc800078e00ff */
[----:B------:R-:W-:Y:S02]  /*d360*/  @!P6 IMAD.IADD R0, R0, 0x1, -R11 ;  /* 0x000000010000e824 */ /* 0x000fe400078e0a0b */
[----:B------:R-:W-:Y:S01]  /*d370*/  @!P1 IMAD.MOV R13, RZ, RZ, -R13 ;  /* 0x000000ffff0d9224 */ /* 0x000fe200078e0a0d */
[----:B------:R-:W-:Y:S01]  /*d380*/  ISETP.GT.U32.AND P1, PT, R11, R4, PT ;  /* 0x000000040b00720c */ /* 0x000fe20003f24070 */
[----:B------:R-:W-:Y:S01]  /*d390*/  @!P0 IMAD.MOV R12, RZ, RZ, -R12 ;  /* 0x000000ffff0c8224 */ /* 0x000fe200078e0a0c */
[----:B------:R-:W-:Y:S01]  /*d3a0*/  ISETP.GE.AND P0, PT, R5, RZ, PT ;  /* 0x000000ff0500720c */ /* 0x000fe20003f06270 */
[----:B------:R-:W-:Y:S01]  /*d3b0*/  IMAD.MOV R5, RZ, RZ, -R10 ;  /* 0x000000ffff057224 */ /* 0x000fe200078e0a0a */
[C---:B------:R-:W-:Y:S01]  /*d3c0*/  ISETP.GT.U32.AND P6, PT, R11.reuse, R0, PT ;  /* 0x000000000b00720c */ /* 0x040fe20003fc4070 */
[----:B------:R-:W-:Y:S01]  /*d3d0*/  @!P5 IMAD.IADD R6, R6, 0x1, -R11 ;  /* 0x000000010606d824 */ /* 0x000fe200078e0a0b */
[C---:B------:R-:W-:Y:S01]  /*d3e0*/  ISETP.GT.U32.AND P5, PT, R11.reuse, R2, PT ;  /* 0x000000020b00720c */ /* 0x040fe20003fa4070 */
[----:B------:R-:W-:Y:S01]  /*d3f0*/  IMAD R5, R11, R5, R8 ;  /* 0x000000050b057224 */ /* 0x000fe200078e0208 */
[----:B------:R-:W-:Y:S01]  /*d400*/  STL [R1+0x5ec], R13 ;  /* 0x0005ec0d01007387 */ /* 0x000fe20000100800 */
[----:B------:R-:W-:-:S02]  /*d410*/  IMAD.MOV.U32 R14, RZ, RZ, R6 ;  /* 0x000000ffff0e7224 */ /* 0x000fc400078e0006 */
[----:B------:R-:W-:Y:S01]  /*d420*/  VIADD R8, R28, 0x111 ;  /* 0x000001111c087836 */ /* 0x000fe20000000000 */
[----:B------:R0:W-:Y:S01]  /*d430*/  STL [R1+0x5f8], R12 ;  /* 0x0005f80c01007387 */ /* 0x0001e20000100800 */
[----:B------:R-:W-:Y:S01]  /*d440*/  @!P3 IMAD.MOV R14, RZ, RZ, -R14 ;  /* 0x000000ffff0eb224 */ /* 0x000fe200078e0a0e */
[----:B------:R-:W-:Y:S01]  /*d450*/  ISETP.GT.U32.AND P3, PT, R11, R5, PT ;  /* 0x000000050b00720c */ /* 0x000fe20003f64070 */
[--C-:B------:R-:W-:Y:S02]  /*d460*/  @!P1 IMAD.IADD R4, R4, 0x1, -R11.reuse ;  /* 0x0000000104049824 */ /* 0x100fe400078e0a0b */
[--C-:B------:R-:W-:Y:S01]  /*d470*/  @!P6 IMAD.IADD R0, R0, 0x1, -R11.reuse ;  /* 0x000000010000e824 */ /* 0x100fe200078e0a0b */
[----:B------:R-:W-:Y:S01]  /*d480*/  ISETP.GE.AND P6, PT, R9, RZ, PT ;  /* 0x000000ff0900720c */ /* 0x000fe20003fc6270 */
[----:B------:R-:W-:Y:S01]  /*d490*/  VIADD R9, R28, 0x112 ;  /* 0x000001121c097836 */ /* 0x000fe20000000000 */
[C---:B------:R-:W-:Y:S01]  /*d4a0*/  ISETP.GT.U32.AND P1, PT, R11.reuse, R4, PT ;  /* 0x000000040b00720c */ /* 0x040fe20003f24070 */
[--C-:B------:R-:W-:Y:S01]  /*d4b0*/  @!P5 IMAD.IADD R2, R2, 0x1, -R11.reuse ;  /* 0x000000010202d824 */ /* 0x100fe200078e0a0b */
[----:B0-----:R-:W-:Y:S01]  /*d4c0*/  IABS R12, R8 ;  /* 0x00000008000c7213 */ /* 0x001fe20000000000 */
[----:B------:R-:W-:Y:S01]  /*d4d0*/  VIADD R10, R28, 0x113 ;  /* 0x000001131c0a7836 */ /* 0x000fe20000000000 */
[----:B------:R-:W-:Y:S01]  /*d4e0*/  IABS R22, R9 ;  /* 0x0000000900167213 */ /* 0x000fe20000000000 */
[----:B------:R-:W-:Y:S01]  /*d4f0*/  IMAD.MOV.U32 R13, RZ, RZ, R0 ;  /* 0x000000ffff0d7224 */ /* 0x000fe200078e0000 */
[----:B------:R-:W-:Y:S01]  /*d500*/  ISETP.GT.U32.AND P5, PT, R11, R2, PT ;  /* 0x000000020b00720c */ /* 0x000fe20003fa4070 */
[----:B------:R-:W-:Y:S01]  /*d510*/  @!P3 IMAD.IADD R5, R5, 0x1, -R11 ;  /* 0x000000010505b824 */ /* 0x000fe200078e0a0b */
[----:B------:R-:W-:Y:S01]  /*d520*/  IABS R21, R10 ;  /* 0x0000000a00157213 */ /* 0x000fe20000000000 */
[----:B------:R-:W-:Y:S01]  /*d530*/  IMAD.MOV.U32 R6, RZ, RZ, R12 ;  /* 0x000000ffff067224 */ /* 0x000fe200078e000c */
[----:B------:R-:W-:Y:S01]  /*d540*/  STL [R1+0x600], R14 ;  /* 0x0006000e01007387 */ /* 0x000fe20000100800 */
[----:B------:R-:W-:Y:S01]  /*d550*/  IMAD.HI.U32 R12, R7, R22, RZ ;  /* 0x00000016070c7227 */ /* 0x000fe200078e00ff */
[----:B------:R-:W-:-:S03]  /*d560*/  ISETP.GT.U32.AND P3, PT, R11, R5, PT ;  /* 0x000000050b00720c */ /* 0x000fc60003f64070 */
[----:B------:R-:W-:Y:S01]  /*d570*/  @!P1 IMAD.IADD R4, R4, 0x1, -R11 ;  /* 0x0000000104049824 */ /* 0x000fe200078e0a0b */
[----:B------:R-:W-:Y:S01]  /*d580*/  ISETP.GE.AND P1, PT, R9, RZ, PT ;  /* 0x000000ff0900720c */ /* 0x000fe20003f26270 */
        /* <DEDUP_REMOVED lines=11> */
[----:B------:R-:W-:Y:S02]  /*d640*/  IMAD R21, R11, R10, R21 ;  /* 0x0000000a0b157224 */ /* 0x000fe400078e0215 */
[----:B------:R-:W-:Y:S02]  /*d650*/  IMAD.MOV.U32 R15, RZ, RZ, R4 ;  /* 0x000000ffff0f7224 */ /* 0x000fe400078e0004 */
[----:B------:R-:W-:-:S04]  /*d660*/  IMAD.HI.U32 R0, R7, R6, RZ ;  /* 0x0000000607007227 */ /* 0x000fc800078e00ff */
[C---:B0-----:R-:W-:Y:S02]  /*d670*/  VIADD R13, R28.reuse, 0x110 ;  /* 0x000001101c0d7836 */ /* 0x041fe40000000000 */
[----:B------:R-:W-:Y:S02]  /*d680*/  IMAD.MOV.U32 R14, RZ, RZ, R2 ;  /* 0x000000ffff0e7224 */ /* 0x000fe400078e0002 */
[----:B------:R-:W-:Y:S01]  /*d690*/  @!P2 IMAD.MOV R15, RZ, RZ, -R15 ;  /* 0x000000ffff0fa224 */ /* 0x000fe200078e0a0f */
[----:B------:R-:W-:Y:S01]  /*d6a0*/  ISETP.GT.U32.AND P2, PT, R11, R21, PT ;  /* 0x000000150b00720c */ /* 0x000fe20003f44070 */
[----:B------:R-:W-:Y:S02]  /*d6b0*/  IMAD.MOV R0, RZ, RZ, -R0 ;  /* 0x000000ffff007224 */ /* 0x000fe400078e0a00 */
[----:B------:R-:W-:Y:S01]  /*d6c0*/  VIADD R10, R28, 0x10f ;  /* 0x0000010f1c0a7836 */ /* 0x000fe20000000000 */
[----:B------:R0:W-:Y:S01]  /*d6d0*/  STL [R1+0x614], R15 ;  /* 0x0006140f01007387 */ /* 0x0001e20000100800 */
[----:B------:R-:W-:Y:S01]  /*d6e0*/  @!P0 IMAD.MOV R14, RZ, RZ, -R14 ;  /* 0x000000ffff0e8224 */ /* 0x000fe200078e0a0e */
[----:B------:R-:W-:Y:S01]  /*d6f0*/  ISETP.GE.AND P0, PT, R13, RZ, PT ;  /* 0x000000ff0d00720c */ /* 0x000fe20003f06270 */
[----:B------:R-:W-:Y:S01]  /*d700*/  @!P3 IMAD.IADD R22, R22, 0x1, -R11 ;  /* 0x000000011616b824 */ /* 0x000fe200078e0a0b */
[----:B------:R-:W-:Y:S01]  /*d710*/  IABS R13, R13 ;  /* 0x0000000d000d7213 */ /* 0x000fe20000000000 */
[C---:B------:R-:W-:Y:S01]  /*d720*/  IMAD R0, R11.reuse, R0, R6 ;  /* 0x000000000b007224 */ /* 0x040fe200078e0206 */
[----:B------:R-:W-:Y:S01]  /*d730*/  IABS R2, R10 ;  /* 0x0000000a00027213 */ /* 0x000fe20000000000 */
[----:B------:R-:W-:Y:S01]  /*d740*/  IMAD.MOV.U32 R16, RZ, RZ, R5 ;  /* 0x000000ffff107224 */ /* 0x000fe200078e0005 */
[----:B------:R-:W-:Y:S01]  /*d750*/  ISETP.GT.U32.AND P3, PT, R11, R22, PT ;  /* 0x000000160b00720c */ /* 0x000fe20003f64070 */
[----:B------:R-:W-:Y:S01]  /*d760*/  IMAD.HI.U32 R12, R7, R13, RZ ;  /* 0x0000000d070c7227 */ /* 0x000fe200078e00ff */
[----:B------:R1:W-:Y:S03]  /*d770*/  STL [R1+0x618], R14 ;  /* 0x0006180e01007387 */ /* 0x0003e60000100800 */
[----:B------:R-:W-:Y:S01]  /*d780*/  @!P6 IMAD.MOV R16, RZ, RZ, -R16 ;  /* 0x000000ffff10e224 */ /* 0x000fe200078e0a10 */
[----:B------:R-:W-:Y:S01]  /*d790*/  ISETP.GT.U32.AND P6, PT, R11, R0, PT ;  /* 0x000000000b00720c */ /* 0x000fe20003fc4070 */
[----:B------:R-:W-:-:S02]  /*d7a0*/  VIADD R6, R28, 0x10d ;  /* 0x0000010d1c067836 */ /* 0x000fc40000000000 */
[----:B------:R-:W-:Y:S01]  /*d7b0*/  IMAD.HI.U32 R8, R7, R2, RZ ;  /* 0x0000000207087227 */ /* 0x000fe200078e00ff */
[----:B------:R2:W-:Y:S02]  /*d7c0*/  STL [R1+0x604], R16 ;  /* 0x0006041001007387 */ /* 0x0005e40000100800 */
[----:B0-----:R-:W-:Y:S01]  /*d7d0*/  IABS R15, R6 ;  /* 0x00000006000f7213 */ /* 0x001fe20000000000 */
[----:B------:R-:W-:Y:S02]  /*d7e0*/  @!P2 IMAD.IADD R21, R21, 0x1, -R11 ;  /* 0x000000011515a824 */ /* 0x000fe400078e0a0b */
[----:B------:R-:W-:Y:S02]  /*d7f0*/  IMAD.MOV R12, RZ, RZ, -R12 ;  /* 0x000000ffff0c7224 */ /* 0x000fe400078e0a0c */
[----:B------:R-:W-:Y:S01]  /*d800*/  VIADD R18, R28, 0x10e ;  /* 0x0000010e1c127836 */ /* 0x000fe20000000000 */
[----:B------:R-:W-:Y:S01]  /*d810*/  ISETP.GT.U32.AND P2, PT, R11, R21, PT ;  /* 0x000000150b00720c */ /* 0x000fe20003f44070 */
[----:B------:R-:W-:-:S02]  /*d820*/  IMAD.MOV R8, RZ, RZ, -R8 ;  /* 0x000000ffff087224 */ /* 0x000fc400078e0a08 */
[C---:B------:R-:W-:Y:S01]  /*d830*/  IMAD R13, R11.reuse, R12, R13 ;  /* 0x0000000c0b0d7224 */ /* 0x040fe200078e020d */
[----:B------:R-:W-:Y:S01]  /*d840*/  IABS R9, R18 ;  /* 0x0000001200097213 */ /* 0x000fe20000000000 */
[C---:B------:R-:W-:Y:S02]  /*d850*/  IMAD R2, R11.reuse, R8, R2 ;  /* 0x000000080b027224 */ /* 0x040fe400078e0202 */
[----:B------:R-:W-:Y:S01]  /*d860*/  @!P3 IMAD.IADD R22, R22, 0x1, -R11 ;  /* 0x000000011616b824 */ /* 0x000fe200078e0a0b */
[----:B------:R-:W-:Y:S01]  /*d870*/  ISETP.GT.U32.AND P3, PT, R11, R13, PT ;  /* 0x0000000d0b00720c */ /* 0x000fe20003f64070 */
[----:B------:R-:W-:-:S04]  /*d880*/  IMAD.HI.U32 R4, R7, R15, RZ ;  /* 0x0000000f07047227 */ /* 0x000fc800078e00ff */
[----:B------:R-:W-:Y:S01]  /*d890*/  @!P6 IMAD.IADD R0, R0, 0x1, -R11 ;  /* 0x000000010000e824 */ /* 0x000fe200078e0a0b */
[----:B------:R-:W-:Y:S01]  /*d8a0*/  ISETP.GT.U32.AND P6, PT, R11, R2, PT ;  /* 0x000000020b00720c */ /* 0x000fe20003fc4070 */
[----:B-1----:R-:W-:-:S04]  /*d8b0*/  IMAD.HI.U32 R14, R7, R9, RZ ;  /* 0x00000009070e7227 */ /* 0x002fc800078e00ff */
[----:B------:R-:W-:Y:S02]  /*d8c0*/  IMAD.MOV R4, RZ, RZ, -R4 ;  /* 0x000000ffff047224 */ /* 0x000fe400078e0a04 */
[----:B------:R-:W-:Y:S02]  /*d8d0*/  IMAD.MOV R5, RZ, RZ, -R14 ;  /* 0x000000ffff057224 */ /* 0x000fe400078e0a0e */
[----:B------:R-:W-:Y:S02]  /*d8e0*/  IMAD R15, R11, R4, R15 ;  /* 0x000000040b0f7224 */ /* 0x000fe400078e020f */
[----:B------:R-:W-:Y:S01]  /*d8f0*/  @!P2 IMAD.IADD R21, R21, 0x1, -R11 ;  /* 0x000000011515a824 */ /* 0x000fe200078e0a0b */
[----:B------:R-:W-:Y:S01]  /*d900*/  ISETP.GE.AND P2, PT, R10, RZ, PT ;  /* 0x000000ff0a00720c */ /* 0x000fe20003f46270 */
[----:B------:R-:W-:Y:S02]  /*d910*/  VIADD R4, R28, 0x10c ;  /* 0x0000010c1c047836 */ /* 0x000fe40000000000 */
[----:B------:R-:W-:-:S02]  /*d920*/  IMAD R9, R11, R5, R9 ;  /* 0x000000050b097224 */ /* 0x000fc400078e0209 */
[----:B------:R-:W-:Y:S01]  /*d930*/  VIADD R5, R28, 0x10b ;  /* 0x0000010b1c057836 */ /* 0x000fe20000000000 */
[----:B------:R-:W-:Y:S01]  /*d940*/  IABS R10, R4 ;  /* 0x00000004000a7213 */ /* 0x000fe20000000000 */
[----:B------:R-:W-:Y:S01]  /*d950*/  @!P3 IMAD.IADD R13, R13, 0x1, -R11 ;  /* 0x000000010d0db824 */ /* 0x000fe200078e0a0b */
[C---:B------:R-:W-:Y:S01]  /*d960*/  ISETP.GT.U32.AND P3, PT, R11.reuse, R0, PT ;  /* 0x000000000b00720c */ /* 0x040fe20003f64070 */
[----:B--2---:R-:W-:Y:S01]  /*d970*/  IMAD.MOV.U32 R16, RZ, RZ, R21 ;  /* 0x000000ffff107224 */ /* 0x004fe200078e0015 */
[----:B------:R-:W-:Y:S01]  /*d980*/  IABS R19, R5 ;  /* 0x0000000500137213 */ /* 0x000fe20000000000 */
[----:B------:R-:W-:Y:S02]  /*d990*/  @!P6 IMAD.IADD R2, R2, 0x1, -R11 ;  /* 0x000000010202e824 */ /* 0x000fe400078e0a0b */
[----:B------:R-:W-:Y:S01]  /*d9a0*/  @!P4 IMAD.MOV R16, RZ, RZ, -R16 ;  /* 0x000000ffff10c224 */ /* 0x000fe200078e0a10 */
[----:B------:R-:W-:Y:S01]  /*d9b0*/  ISETP.GT.U32.AND P4, PT, R11, R13, PT ;  /* 0x0000000d0b00720c */ /* 0x000fe20003f84070 */
[----:B------:R-:W-:Y:S01]  /*d9c0*/  IMAD.HI.U32 R23, R7, R10, RZ ;  /* 0x0000000a07177227 */ /* 0x000fe200078e00ff */
[----:B------:R-:W-:-:S02]  /*d9d0*/  ISETP.GT.U32.AND P6, PT, R11, R2, PT ;  /* 0x000000020b00720c */ /* 0x000fc40003fc4070 */
[----:B------:R0:W-:Y:S01]  /*d9e0*/  STL [R1+0x5e8], R16 ;  /* 0x0005e81001007387 */ /* 0x0001e20000100800 */
[----:B------:R-:W-:-:S04]  /*d9f0*/  IMAD.HI.U32 R21, R7, R19, RZ ;  /* 0x0000001307157227 */ /* 0x000fc800078e00ff */
[----:B------:R-:W-:Y:S02]  /*da00*/  IMAD.MOV R23, RZ, RZ, -R23 ;  /* 0x000000ffff177224 */ /* 0x000fe400078e0a17 */
[----:B------:R-:W-:Y:S02]  /*da10*/  IMAD.MOV R21, RZ, RZ, -R21 ;  /* 0x000000ffff157224 */ /* 0x000fe400078e0a15 */
[C---:B------:R-:W-:Y:S02]  /*da20*/  IMAD R10, R11.reuse, R23, R10 ;  /* 0x000000170b0a7224 */ /* 0x040fe400078e020a */
[----:B0-----:R-:W-:Y:S02]  /*da30*/  IMAD.MOV.U32 R16, RZ, RZ, R22 ;  /* 0x000000ffff107224 */ /* 0x001fe400078e0016 */
[----:B------:R-:W-:Y:S01]  /*da40*/  @!P3 IMAD.IADD R0, R0, 0x1, -R11 ;  /* 0x000000010000b824 */ /* 0x000fe200078e0a0b */
[C---:B------:R-:W-:Y:S01]  /*da50*/  ISETP.GT.U32.AND P3, PT, R11.reuse, R15, PT ;  /* 0x0000000f0b00720c */ /* 0x040fe20003f64070 */
[----:B------:R-:W-:Y:S01]  /*da60*/  @!P1 IMAD.MOV R16, RZ, RZ, -R16 ;  /* 0x000000ffff109224 */ /* 0x000fe200078e0a10 */
[C---:B------:R-:W-:Y:S01]  /*da70*/  ISETP.GT.U32.AND P1, PT, R11.reuse, R9, PT ;  /* 0x000000090b00720c */ /* 0x040fe20003f24070 */
[----:B------:R-:W-:-:S02]  /*da80*/  IMAD R19, R11, R21, R19 ;  /* 0x000000150b137224 */ /* 0x000fc400078e0213 */
[--C-:B------:R-:W-:Y:S01]  /*da90*/  @!P4 IMAD.IADD R13, R13, 0x1, -R11.reuse ;  /* 0x000000010d0dc824 */ /* 0x100fe200078e0a0b */
[C---:B------:R-:W-:Y:S01]  /*daa0*/  ISETP.GT.U32.AND P4, PT, R11.reuse, R10, PT ;  /* 0x0000000a0b00720c */ /* 0x040fe20003f84070 */
[--C-:B------:R-:W-:Y:S01]  /*dab0*/  @!P6 IMAD.IADD R2, R2, 0x1, -R11.reuse ;  /* 0x000000010202e824 */ /* 0x100fe200078e0a0b */
[----:B------:R-:W-:Y:S01]  /*dac0*/  ISETP.GT.U32.AND P6, PT, R11, R19, PT ;  /* 0x000000130b00720c */ /* 0x000fe20003fc4070 */
[C---:B------:R-:W-:Y:S01]  /*dad0*/  VIADD R14, R28.reuse, 0x10a ;  /* 0x0000010a1c0e7836 */ /* 0x040fe20000000000 */
[----:B------:R0:W-:Y:S01]  /*dae0*/  STL [R1+0x5e4], R16 ;  /* 0x0005e41001007387 */ /* 0x0001e20000100800 */
[----:B------:R-:W-:Y:S02]  /*daf0*/  VIADD R12, R28, 0x109 ;  /* 0x000001091c0c7836 */ /* 0x000fe40000000000 */
[--C-:B------:R-:W-:Y:S01]  /*db00*/  @!P3 IMAD.IADD R15, R15, 0x1, -R11.reuse ;  /* 0x000000010f0fb824 */ /* 0x100fe200078e0a0b */
[----:B------:R-:W-:Y:S01]  /*db10*/  IABS R20, R14 ;  /* 0x0000000e00147213 */ /* 0x000fe20000000000 */
[----:B------:R-:W-:Y:S01]  /*db20*/  @!P1 IMAD.IADD R9, R9, 0x1, -R11 ;  /* 0x0000000109099824 */ /* 0x000fe200078e0a0b */
[----:B------:R-:W-:Y:S01]  /*db30*/  IABS R8, R12 ;  /* 0x0000000c00087213 */ /* 0x000fe20000000000 */
[----:B------:R-:W-:Y:S01]  /*db40*/  IMAD.MOV.U32 R17, RZ, RZ, R0 ;  /* 0x000000ffff117224 */ /* 0x000fe200078e0000 */
[----:B------:R-:W-:Y:S01]  /*db50*/  ISETP.GE.AND P1, PT, R18, RZ, PT ;  /* 0x000000ff1200720c */ /* 0x000fe20003f26270 */
[----:B------:R-:W-:Y:S01]  /*db60*/  IMAD.HI.U32 R22, R7, R20, RZ ;  /* 0x0000001407167227 */ /* 0x000fe200078e00ff */
[----:B------:R-:W-:-:S03]  /*db70*/  ISETP.GE.AND P3, PT, R6, RZ, PT ;  /* 0x000000ff0600720c */ /* 0x000fc60003f66270 */
[--C-:B------:R-:W-:Y:S01]  /*db80*/  @!P4 IMAD.IADD R10, R10, 0x1, -R11.reuse ;  /* 0x000000010a0ac824 */ /* 0x100fe200078e0a0b */
[----:B------:R-:W-:Y:S01]  /*db90*/  ISETP.GT.U32.AND P4, PT, R11, R9, PT ;  /* 0x000000090b00720c */ /* 0x000fe20003f84070 */
[----:B------:R-:W-:Y:S01]  /*dba0*/  @!P6 IMAD.IADD R19, R19, 0x1, -R11 ;  /* 0x000000011313e824 */ /* 0x000fe200078e0a0b */
[C---:B------:R-:W-:Y:S01]  /*dbb0*/  ISETP.GT.U32.AND P6, PT, R11.reuse, R15, PT ;  /* 0x0000000f0b00720c */ /* 0x040fe20003fc4070 */
[----:B------:R-:W-:Y:S02]  /*dbc0*/  IMAD.MOV R22, RZ, RZ, -R22 ;  /* 0x000000ffff167224 */ /* 0x000fe400078e0a16 */
[----:B------:R-:W-:Y:S01]  /*dbd0*/  @!P5 IMAD.MOV R17, RZ, RZ, -R17 ;  /* 0x000000ffff11d224 */ /* 0x000fe200078e0a11 */
[----:B------:R-:W-:Y:S01]  /*dbe0*/  ISETP.GT.U32.AND P5, PT, R11, R10, PT ;  /* 0x0000000a0b00720c */ /* 0x000fe20003fa4070 */
[----:B------:R-:W-:-:S03]  /*dbf0*/  IMAD.HI.U32 R23, R7, R8, RZ ;  /* 0x0000000807177227 */ /* 0x000fc600078e00ff */
[----:B------:R-:W-:Y:S01]  /*dc00*/  STL [R1+0x5e0], R17 ;  /* 0x0005e01101007387 */ /* 0x000fe20000100800 */
[----:B------:R-:W-:Y:S02]  /*dc10*/  VIADD R18, R28, 0x108 ;  /* 0x000001081c127836 */ /* 0x000fe40000000000 */
[----:B0-----:R-:W-:Y:S02]  /*dc20*/  IMAD.MOV.U32 R16, RZ, RZ, R13 ;  /* 0x000000ffff107224 */ /* 0x001fe400078e000d */
[C---:B------:R-:W-:Y:S02]  /*dc30*/  IMAD R20, R11.reuse, R22, R20 ;  /* 0x000000160b147224 */ /* 0x040fe400078e0214 */
[----:B------:R-:W-:Y:S01]  /*dc40*/  IMAD.MOV.U32 R13, RZ, RZ, R2 ;  /* 0x000000ffff0d7224 */ /* 0x000fe200078e0002 */
[----:B------:R-:W-:Y:S01]  /*dc50*/  IABS R2, R18 ;  /* 0x0000001200027213 */ /* 0x000fe20000000000 */
[----:B------:R-:W-:Y:S02]  /*dc60*/  IMAD.MOV R23, RZ, RZ, -R23 ;  /* 0x000000ffff177224 */ /* 0x000fe400078e0a17 */
[----:B------:R-:W-:Y:S01]  /*dc70*/  @!P2 IMAD.MOV R13, RZ, RZ, -R13 ;  /* 0x000000ffff0da224 */ /* 0x000fe200078e0a0d */
[C---:B------:R-:W-:Y:S01]  /*dc80*/  ISETP.GT.U32.AND P2, PT, R11.reuse, R20, PT ;  /* 0x000000140b00720c */ /* 0x040fe20003f44070 */
[----:B------:R-:W-:-:S02]  /*dc90*/  IMAD R8, R11, R23, R8 ;  /* 0x000000170b087224 */ /* 0x000fc400078e0208 */
[----:B------:R-:W-:Y:S02]  /*dca0*/  VIADD R6, R28, 0x107 ;  /* 0x000001071c067836 */ /* 0x000fe40000000000 */
[----:B------:R-:W-:Y:S01]  /*dcb0*/  @!P0 IMAD.MOV R16, RZ, RZ, -R16 ;  /* 0x000000ffff108224 */ /* 0x000fe200078e0a10 */
[----:B------:R-:W-:Y:S01]  /*dcc0*/  ISETP.GT.U32.AND P0, PT, R11, R19, PT ;  /* 0x000000130b00720c */ /* 0x000fe20003f04070 */
[--C-:B------:R-:W-:Y:S01]  /*dcd0*/  @!P4 IMAD.IADD R9, R9, 0x1, -R11.reuse ;  /* 0x000000010909c824 */ /* 0x100fe200078e0a0b */
[----:B------:R-:W-:Y:S01]  /*dce0*/  ISETP.GE.AND P4, PT, R4, RZ, PT ;  /* 0x000000ff0400720c */ /* 0x000fe20003f86270 */
[----:B------:R-:W-:Y:S01]  /*dcf0*/  IMAD.MOV.U32 R4, RZ, RZ, R2 ;  /* 0x000000ffff047224 */ /* 0x000fe200078e0002 */
[----:B------:R-:W-:Y:S01]  /*dd00*/  IABS R0, R6 ;  /* 0x0000000600007213 */ /* 0x000fe20000000000 */
[--C-:B------:R-:W-:Y:S01]  /*dd10*/  @!P6 IMAD.IADD R15, R15, 0x1, -R11.reuse ;  /* 0x000000010f0fe824 */ /* 0x100fe200078e0a0b */
[----:B------:R-:W-:Y:S01]  /*dd20*/  ISETP.GT.U32.AND P6, PT, R11, R8, PT ;  /* 0x000000080b00720c */ /* 0x000fe20003fc4070 */
[----:B------:R-:W-:Y:S01]  /*dd30*/  @!P5 IMAD.IADD R10, R10, 0x1, -R11 ;  /* 0x000000010a0ad824 */ /* 0x000fe200078e0a0b */
[----:B------:R-:W-:Y:S01]  /*dd40*/  ISETP.GE.AND P5, PT, R5, RZ, PT ;  /* 0x000000ff0500720c */ /* 0x000fe20003fa6270 */
[C---:B------:R-:W-:Y:S01]  /*dd50*/  IMAD.HI.U32 R5, R7.reuse, R4, RZ ;  /* 0x0000000407057227 */ /* 0x040fe200078e00ff */
[----:B------:R0:W-:Y:S03]  /*dd60*/  STL [R1+0x5dc], R16 ;  /* 0x0005dc1001007387 */ /* 0x0001e60000100800 */
[----:B------:R-:W-:Y:S01]  /*dd70*/  IMAD.HI.U32 R2, R7, R0, RZ ;  /* 0x0000000007027227 */ /* 0x000fe200078e00ff */
[----:B------:R1:W-:Y:S03]  /*dd80*/  STL [R1+0x5d0], R13 ;  /* 0x0005d00d01007387 */ /* 0x0003e60000100800 */
[----:B------:R-:W-:-:S02]  /*dd90*/  IMAD.MOV R5, RZ, RZ, -R5 ;  /* 0x000000ffff057224 */ /* 0x000fc400078e0a05 */
[----:B------:R-:W-:Y:S01]  /*dda0*/  @!P2 IMAD.IADD R20, R20, 0x1, -R11 ;  /* 0x000000011414a824 */ /* 0x000fe200078e0a0b */
[----:B------:R-:W-:Y:S01]  /*ddb0*/  ISETP.GE.AND P2, PT, R12, RZ, PT ;  /* 0x000000ff0c00720c */ /* 0x000fe20003f46270 */
[----:B0-----:R-:W-:Y:S02]  /*ddc0*/  IMAD.MOV.U32 R16, RZ, RZ, R9 ;  /* 0x000000ffff107224 */ /* 0x001fe400078e0009 */
[----:B------:R-:W-:Y:S01]  /*ddd0*/  @!P0 IMAD.IADD R19, R19, 0x1, -R11 ;  /* 0x0000000113138824 */ /* 0x000fe200078e0a0b */
[----:B------:R-:W-:Y:S01]  /*dde0*/  ISETP.GE.AND P0, PT, R14, RZ, PT ;  /* 0x000000ff0e00720c */ /* 0x000fe20003f06270 */
[----:B------:R-:W-:Y:S02]  /*ddf0*/  IMAD.MOV R2, RZ, RZ, -R2 ;  /* 0x000000ffff027224 */ /* 0x000fe400078e0a02 */
[C---:B------:R-:W-:Y:S02]  /*de00*/  IMAD R4, R11.reuse, R5, R4 ;  /* 0x000000050b047224 */ /* 0x040fe400078e0204 */
[----:B------:R-:W-:Y:S01]  /*de10*/  @!P1 IMAD.MOV R16, RZ, RZ, -R16 ;  /* 0x000000ffff109224 */ /* 0x000fe200078e0a10 */
[----:B------:R-:W-:Y:S01]  /*de20*/  ISETP.GT.U32.AND P1, PT, R11, R20, PT ;  /* 0x000000140b00720c */ /* 0x000fe20003f24070 */
[----:B-1----:R-:W-:-:S02]  /*de30*/  IMAD.MOV.U32 R13, RZ, RZ, R15 ;  /* 0x000000ffff0d7224 */ /* 0x002fc400078e000f */
[----:B------:R-:W-:Y:S01]  /*de40*/  @!P6 IMAD.IADD R8, R8, 0x1, -R11 ;  /* 0x000000010808e824 */ /* 0x000fe200078e0a0b */
[----:B------:R-:W-:Y:S01]  /*de50*/  STL [R1+0x5c4], R16 ;  /* 0x0005c41001007387 */ /* 0x000fe20000100800 */
[C---:B------:R-:W-:Y:S01]  /*de60*/  IMAD R0, R11.reuse, R2, R0 ;  /* 0x000000020b007224 */ /* 0x040fe200078e0200 */
        /* <DEDUP_REMOVED lines=9> */
[----:B------:R0:W-:Y:S01]  /*df00*/  STL [R1+0x5c0], R13 ;  /* 0x0005c00d01007387 */ /* 0x0001e20000100800 */
        /* <DEDUP_REMOVED lines=11> */
[----:B------:R2:W-:Y:S01]  /*dfc0*/  STL [R1+0x594], R9 ;  /* 0x0005940901007387 */ /* 0x0005e20000100800 */
[----:B0-----:R-:W-:Y:S01]  /*dfd0*/  VIADD R13, R28, 0x104 ;  /* 0x000001041c0d7836 */ /* 0x001fe20000000000 */
[----:B-1----:R-:W-:Y:S01]  /*dfe0*/  IABS R10, R5 ;  /* 0x00000005000a7213 */ /* 0x002fe20000000000 */
[----:B------:R-:W-:-:S02]  /*dff0*/  IMAD.MOV.U32 R5, RZ, RZ, R6 ;  /* 0x000000ffff057224 */ /* 0x000fc400078e0006 */
[----:B------:R-:W-:Y:S01]  /*e000*/  @!P2 IMAD.MOV R8, RZ, RZ, -R8 ;  /* 0x000000ffff08a224 */ /* 0x000fe200078e0a08 */
[----:B------:R-:W-:Y:S01]  /*e010*/  ISETP.GE.AND P2, PT, R13, RZ, PT ;  /* 0x000000ff0d00720c */ /* 0x000fe20003f46270 */
[----:B------:R-:W-:Y:S01]  /*e020*/  IMAD.HI.U32 R6, R7, R10, RZ ;  /* 0x0000000a07067227 */ /* 0x000fe200078e00ff */
[----:B------:R-:W-:-:S03]  /*e030*/  IABS R13, R13 ;  /* 0x0000000d000d7213 */ /* 0x000fc60000000000 */
[----:B------:R-:W-:Y:S02]  /*e040*/  IMAD.MOV R6, RZ, RZ, -R6 ;  /* 0x000000ffff067224 */ /* 0x000fe400078e0a06 */
[----:B--2---:R-:W-:Y:S02]  /*e050*/  IMAD.MOV.U32 R9, RZ, RZ, R20 ;  /* 0x000000ffff097224 */ /* 0x004fe400078e0014 */
[----:B------:R-:W-:Y:S02]  /*e060*/  IMAD R10, R11, R6, R10 ;  /* 0x000000060b0a7224 */ /* 0x000fe400078e020a */
[----:B------:R-:W-:-:S04]  /*e070*/  IMAD.HI.U32 R2, R7, R5, RZ ;  /* 0x0000000507027227 */ /* 0x000fc800078e00ff */
[----:B------:R-:W-:Y:S01]  /*e080*/  @!P5 IMAD.IADD R4, R4, 0x1, -R11 ;  /* 0x000000010404d824 */ /* 0x000fe200078e0a0b */
[C---:B------:R-:W-:Y:S01]  /*e090*/  ISETP.GT.U32.AND P5, PT, R11.reuse, R10, PT ;  /* 0x0000000a0b00720c */ /* 0x040fe20003fa4070 */
[----:B------:R-:W-:Y:S01]  /*e0a0*/  @!P0 IMAD.MOV R9, RZ, RZ, -R9 ;  /* 0x000000ffff098224 */ /* 0x000fe200078e0a09 */
[C---:B------:R-:W-:Y:S01]  /*e0b0*/  ISETP.GT.U32.AND P0, PT, R11.reuse, R0, PT ;  /* 0x000000000b00720c */ /* 0x040fe20003f04070 */
[----:B------:R-:W-:Y:S02]  /*e0c0*/  IMAD.MOV R2, RZ, RZ, -R2 ;  /* 0x000000ffff027224 */ /* 0x000fe400078e0a02 */
[----:B------:R-:W-:Y:S01]  /*e0d0*/  IMAD.MOV.U32 R14, RZ, RZ, R4 ;  /* 0x000000ffff0e7224 */ /* 0x000fe200078e0004 */
[----:B------:R0:W-:Y:S01]  /*e0e0*/  STL [R1+0x590], R9 ;  /* 0x0005900901007387 */ /* 0x0001e20000100800 */
[C---:B------:R-:W-:Y:S02]  /*e0f0*/  IMAD R5, R11.reuse, R2, R5 ;  /* 0x000000020b057224 */ /* 0x040fe400078e0205 */
[----:B------:R-:W-:Y:S01]  /*e100*/  @!P6 IMAD.MOV R14, RZ, RZ, -R14 ;  /* 0x000000ffff0ee224 */ /* 0x000fe200078e0a0e */
[----:B------:R1:W-:Y:S01]  /*e110*/  STL [R1+0x584], R8 ;  /* 0x0005840801007387 */ /* 0x0003e20000100800 */
[----:B------:R-:W-:Y:S01]  /*e120*/  VIADD R12, R28, 0x102 ;  /* 0x000001021c0c7836 */ /* 0x000fe20000000000 */
[----:B------:R-:W-:Y:S01]  /*e130*/  ISETP.GT.U32.AND P6, PT, R11, R5, PT ;  /* 0x000000050b00720c */ /* 0x000fe20003fc4070 */
[--C-:B------:R-:W-:Y:S01]  /*e140*/  @!P5 IMAD.IADD R10, R10, 0x1, -R11.reuse ;  /* 0x000000010a0ad824 */ /* 0x100fe200078e0a0b */
[----:B------:R-:W-:Y:S01]  /*e150*/  STL [R1+0x5a4], R14 ;  /* 0x0005a40e01007387 */ /* 0x000fe20000100800 */
[----:B------:R-:W-:-:S02]  /*e160*/  @!P0 IMAD.IADD R0, R0, 0x1, -R11 ;  /* 0x0000000100008824 */ /* 0x000fc400078e0a0b */
[----:B------:R-:W-:Y:S01]  /*e170*/  IMAD.HI.U32 R6, R7, R13, RZ ;  /* 0x0000000d07067227 */ /* 0x000fe200078e00ff */
[----:B------:R-:W-:-:S03]  /*e180*/  ISETP.GT.U32.AND P5, PT, R11, R10, PT ;  /* 0x0000000a0b00720c */ /* 0x000fc60003fa4070 */
[----:B0-----:R-:W-:Y:S02]  /*e190*/  IMAD.MOV.U32 R9, RZ, RZ, R0 ;  /* 0x000000ffff097224 */ /* 0x001fe400078e0000 */
[----:B-1----:R-:W-:Y:S02]  /*e1a0*/  VIADD R8, R28, 0x103 ;  /* 0x000001031c087836 */ /* 0x002fe40000000000 */
[----:B------:R-:W-:Y:S01]  /*e1b0*/  @!P1 IMAD.MOV R9, RZ, RZ, -R9 ;  /* 0x000000ffff099224 */ /* 0x000fe200078e0a09 */
[----:B------:R-:W-:Y:S01]  /*e1c0*/  ISETP.GE.AND P1, PT, R12, RZ, PT ;  /* 0x000000ff0c00720c */ /* 0x000fe20003f26270 */
[----:B------:R-:W-:Y:S01]  /*e1d0*/  VIADD R2, R28, 0x101 ;  /* 0x000001011c027836 */ /* 0x000fe20000000000 */
[----:B------:R-:W-:Y:S01]  /*e1e0*/  IABS R12, R12 ;  /* 0x0000000c000c7213 */ /* 0x000fe20000000000 */
[----:B------:R-:W-:Y:S01]  /*e1f0*/  IMAD.MOV R4, RZ, RZ, -R6 ;  /* 0x000000ffff047224 */ /* 0x000fe200078e0a06 */
[----:B------:R-:W-:Y:S01]  /*e200*/  ISETP.GE.AND P0, PT, R8, RZ, PT ;  /* 0x000000ff0800720c */ /* 0x000fe20003f06270 */
[----:B------:R-:W-:Y:S01]  /*e210*/  @!P6 IMAD.IADD R5, R5, 0x1, -R11 ;  /* 0x000000010505e824 */ /* 0x000fe200078e0a0b */
[----:B------:R0:W-:Y:S01]  /*e220*/  STL [R1+0x5bc], R9 ;  /* 0x0005bc0901007387 */ /* 0x0001e20000100800 */
[----:B------:R-:W-:Y:S01]  /*e230*/  IMAD R13, R11, R4, R13 ;  /* 0x000000040b0d7224 */ /* 0x000fe200078e020d */
[----:B------:R-:W-:Y:S01]  /*e240*/  IABS R8, R8 ;  /* 0x0000000800087213 */ /* 0x000fe20000000000 */
[----:B------:R-:W-:Y:S01]  /*e250*/  IMAD.HI.U32 R4, R7, R12, RZ ;  /* 0x0000000c07047227 */ /* 0x000fe200078e00ff */
[----:B------:R-:W-:-:S03]  /*e260*/  ISETP.GT.U32.AND P6, PT, R11, R5, PT ;  /* 0x000000050b00720c */ /* 0x000fc60003fc4070 */
[----:B------:R-:W-:Y:S01]  /*e270*/  @!P5 IMAD.IADD R10, R10, 0x1, -R11 ;  /* 0x000000010a0ad824 */ /* 0x000fe200078e0a0b */
[----:B------:R-:W-:Y:S01]  /*e280*/  ISETP.GT.U32.AND P5, PT, R11, R13, PT ;  /* 0x0000000d0b00720c */ /* 0x000fe20003fa4070 */
[----:B------:R-:W-:Y:S01]  /*e290*/  IMAD.HI.U32 R0, R7, R8, RZ ;  /* 0x0000000807007227 */ /* 0x000fe200078e00ff */
[----:B0-----:R-:W-:-:S03]  /*e2a0*/  IABS R9, R2 ;  /* 0x0000000200097213 */ /* 0x001fc60000000000 */
[----:B------:R-:W-:Y:S02]  /*e2b0*/  IMAD.MOV R4, RZ, RZ, -R4 ;  /* 0x000000ffff047224 */ /* 0x000fe400078e0a04 */
[----:B------:R-:W-:-:S04]  /*e2c0*/  IMAD.HI.U32 R6, R7, R9, RZ ;  /* 0x0000000907067227 */ /* 0x000fc800078e00ff */
[----:B------:R-:W-:Y:S02]  /*e2d0*/  IMAD.MOV R0, RZ, RZ, -R0 ;  /* 0x000000ffff007224 */ /* 0x000fe400078e0a00 */
[----:B------:R-:W-:Y:S02]  /*e2e0*/  IMAD.MOV R6, RZ, RZ, -R6 ;  /* 0x000000ffff067224 */ /* 0x000fe400078e0a06 */
[C---:B------:R-:W-:Y:S02]  /*e2f0*/  IMAD R12, R11.reuse, R4, R12 ;  /* 0x000000040b0c7224 */ /* 0x040fe400078e020c */
[C---:B------:R-:W-:Y:S02]  /*e300*/  IMAD R8, R11.reuse, R0, R8 ;  /* 0x000000000b087224 */ /* 0x040fe400078e0208 */
[----:B------:R-:W-:Y:S02]  /*e310*/  IMAD.MOV.U32 R14, RZ, RZ, R10 ;  /* 0x000000ffff0e7224 */ /* 0x000fe400078e000a */
[----:B------:R-:W-:-:S02]  /*e320*/  IMAD R9, R11, R6, R9 ;  /* 0x000000060b097224 */ /* 0x000fc400078e0209 */
[--C-:B------:R-:W-:Y:S01]  /*e330*/  @!P6 IMAD.IADD R5, R5, 0x1, -R11.reuse ;  /* 0x000000010505e824 */ /* 0x100fe200078e0a0b */
[C---:B------:R-:W-:Y:S01]  /*e340*/  ISETP.GT.U32.AND P6, PT, R11.reuse, R12, PT ;  /* 0x0000000c0b00720c */ /* 0x040fe20003fc4070 */
[----:B------:R-:W-:Y:S01]  /*e350*/  @!P3 IMAD.MOV R14, RZ, RZ, -R14 ;  /* 0x000000ffff0eb224 */ /* 0x000fe200078e0a0e */
[----:B------:R-:W-:Y:S01]  /*e360*/  ISETP.GT.U32.AND P3, PT, R11, R8, PT ;  /* 0x000000080b00720c */ /* 0x000fe20003f64070 */
[----:B------:R-:W-:Y:S01]  /*e370*/  @!P5 IMAD.IADD R13, R13, 0x1, -R11 ;  /* 0x000000010d0dd824 */ /* 0x000fe200078e0a0b */
[----:B------:R-:W-:Y:S01]  /*e380*/  ISETP.GT.U32.AND P5, PT, R11, R9, PT ;  /* 0x000000090b00720c */ /* 0x000fe20003fa4070 */
[C---:B------:R-:W-:Y:S01]  /*e390*/  VIADD R20, R28.reuse, 0x100 ;  /* 0x000001001c147836 */ /* 0x040fe20000000000 */
[----:B------:R0:W-:Y:S01]  /*e3a0*/  STL [R1+0x5b0], R14 ;  /* 0x0005b00e01007387 */ /* 0x0001e20000100800 */
[C---:B------:R-:W-:Y:S02]  /*e3b0*/  VIADD R15, R28.reuse, 0xff ;  /* 0x000000ff1c0f7836 */ /* 0x040fe40000000000 */
[----:B------:R-:W-:Y:S01]  /*e3c0*/  VIADD R6, R28, 0xfe ;  /* 0x000000fe1c067836 */ /* 0x000fe20000000000 */
[----:B------:R-:W-:-:S02]  /*e3d0*/  IABS R0, R20 ;  /* 0x0000001400007213 */ /* 0x000fc40000000000 */
[----:B------:R-:W-:Y:S01]  /*e3e0*/  IABS R10, R15 ;  /* 0x0000000f000a7213 */ /* 0x000fe20000000000 */
[--C-:B------:R-:W-:Y:S01]  /*e3f0*/  @!P6 IMAD.IADD R12, R12, 0x1, -R11.reuse ;  /* 0x000000010c0ce824 */ /* 0x100fe200078e0a0b */
[----:B------:R-:W-:Y:S01]  /*e400*/  IABS R19, R6 ;  /* 0x0000000600137213 */ /* 0x000fe20000000000 */
[--C-:B------:R-:W-:Y:S01]  /*e410*/  @!P3 IMAD.IADD R8, R8, 0x1, -R11.reuse ;  /* 0x000000010808b824 */ /* 0x100fe200078e0a0b */
[----:B------:R-:W-:Y:S01]  /*e420*/  ISETP.GT.U32.AND P3, PT, R11, R13, PT ;  /* 0x0000000d0b00720c */ /* 0x000fe20003f64070 */
[----:B------:R-:W-:Y:S01]  /*e430*/  @!P5 IMAD.IADD R9, R9, 0x1, -R11 ;  /* 0x000000010909d824 */ /* 0x000fe200078e0a0b */
[C---:B------:R-:W-:Y:S01]  /*e440*/  ISETP.GT.U32.AND P5, PT, R11.reuse, R12, PT ;  /* 0x0000000c0b00720c */ /* 0x040fe20003fa4070 */
[----:B0-----:R-:W-:Y:S01]  /*e450*/  IMAD.MOV.U32 R14, RZ, RZ, R5 ;  /* 0x000000ffff0e7224 */ /* 0x001fe200078e0005 */
[----:B------:R-:W-:Y:S01]  /*e460*/  ISETP.GT.U32.AND P6, PT, R11, R8, PT ;  /* 0x000000080b00720c */ /* 0x000fe20003fc4070 */
[----:B------:R-:W-:-:S04]  /*e470*/  IMAD.HI.U32 R4, R7, R0, RZ ;  /* 0x0000000007047227 */ /* 0x000fc800078e00ff */
[----:B------:R-:W-:-:S04]  /*e480*/  IMAD.HI.U32 R5, R7, R10, RZ ;  /* 0x0000000a07057227 */ /* 0x000fc800078e00ff */
        /* <DEDUP_REMOVED lines=14> */
[----:B------:R-:W-:Y:S01]  /*e570*/  IABS R18, R4 ;  /* 0x0000000400127213 */ /* 0x000fe20000000000 */
[----:B------:R-:W-:Y:S01]  /*e580*/  @!P6 IMAD.IADD R8, R8, 0x1, -R11 ;  /* 0x000000010808e824 */ /* 0x000fe200078e0a0b */
[----:B------:R-:W-:Y:S01]  /*e590*/  ISETP.GE.AND P4, PT, R20, RZ, PT ;  /* 0x000000ff1400720c */ /* 0x000fe20003f86270 */
[C---:B0-----:R-:W-:Y:S01]  /*e5a0*/  IMAD.HI.U32 R14, R7.reuse, R19, RZ ;  /* 0x00000013070e7227 */ /* 0x041fe200078e00ff */
[----:B------:R-:W-:Y:S02]  /*e5b0*/  IABS R20, R5 ;  /* 0x0000000500147213 */ /* 0x000fe40000000000 */
[----:B------:R-:W-:Y:S01]  /*e5c0*/  ISETP.GE.AND P6, PT, R2, RZ, PT ;  /* 0x000000ff0200720c */ /* 0x000fe20003fc6270 */
[----:B------:R-:W-:-:S04]  /*e5d0*/  IMAD.HI.U32 R2, R7, R18, RZ ;  /* 0x0000001207027227 */ /* 0x000fc800078e00ff */
[----:B------:R-:W-:Y:S01]  /*e5e0*/  @!P3 IMAD.IADD R0, R0, 0x1, -R11 ;  /* 0x000000010000b824 */ /* 0x000fe200078e0a0b */
[----:B------:R-:W-:Y:S01]  /*e5f0*/  ISETP.GE.AND P3, PT, R15, RZ, PT ;  /* 0x000000ff0f00720c */ /* 0x000fe20003f66270 */
[----:B------:R-:W-:Y:S02]  /*e600*/  IMAD.MOV.U32 R17, RZ, RZ, R13 ;  /* 0x000000ffff117224 */ /* 0x000fe400078e000d */
[----:B------:R-:W-:Y:S01]  /*e610*/  @!P5 IMAD.IADD R10, R10, 0x1, -R11 ;  /* 0x000000010a0ad824 */ /* 0x000fe200078e0a0b */
[----:B------:R-:W-:Y:S01]  /*e620*/  ISETP.GT.U32.AND P5, PT, R11, R0, PT ;  /* 0x000000000b00720c */ /* 0x000fe20003fa4070 */
[----:B------:R-:W-:Y:S02]  /*e630*/  IMAD.MOV R14, RZ, RZ, -R14 ;  /* 0x000000ffff0e7224 */ /* 0x000fe400078e0a0e */
[----:B------:R-:W-:Y:S02]  /*e640*/  IMAD.MOV.U32 R15, RZ, RZ, R20 ;  /* 0x000000ffff0f7224 */ /* 0x000fe400078e0014 */
[----:B------:R-:W-:-:S02]  /*e650*/  IMAD.MOV R2, RZ, RZ, -R2 ;  /* 0x000000ffff027224 */ /* 0x000fc400078e0a02 */
[----:B------:R-:W-:Y:S01]  /*e660*/  @!P2 IMAD.MOV R17, RZ, RZ, -R17 ;  /* 0x000000ffff11a224 */ /* 0x000fe200078e0a11 */
[C---:B------:R-:W-:Y:S01]  /*e670*/  ISETP.GT.U32.AND P2, PT, R11.reuse, R10, PT ;  /* 0x0000000a0b00720c */ /* 0x040fe20003f44070 */
[----:B------:R-:W-:Y:S02]  /*e680*/  IMAD R19, R11, R14, R19 ;  /* 0x0000000e0b137224 */ /* 0x000fe400078e0213 */
[----:B------:R-:W-:Y:S01]  /*e690*/  IMAD.HI.U32 R13, R7, R15, RZ ;  /* 0x0000000f070d7227 */ /* 0x000fe200078e00ff */
[----:B------:R-:W-:Y:S03]  /*e6a0*/  STL [R1+0x580], R17 ;  /* 0x0005801101007387 */ /* 0x000fe60000100800 */
[----:B------:R-:W-:Y:S02]  /*e6b0*/  IMAD.MOV.U32 R14, RZ, RZ, R12 ;  /* 0x000000ffff0e7224 */ /* 0x000fe400078e000c */
[----:B------:R-:W-:-:S02]  /*e6c0*/  IMAD R18, R11, R2, R18 ;  /* 0x000000020b127224 */ /* 0x000fc400078e0212 */
[----:B------:R-:W-:Y:S02]  /*e6d0*/  IMAD.MOV.U32 R12, RZ, RZ, R9 ;  /* 0x000000ffff0c7224 */ /* 0x000fe400078e0009 */
[----:B------:R-:W-:Y:S02]  /*e6e0*/  IMAD.MOV.U32 R16, RZ, RZ, R8 ;  /* 0x000000ffff107224 */ /* 0x000fe400078e0008 */
[----:B------:R-:W-:Y:S02]  /*e6f0*/  IMAD.MOV R8, RZ, RZ, -R13 ;  /* 0x000000ffff087224 */ /* 0x000fe400078e0a0d */
[----:B------:R-:W-:Y:S01]  /*e700*/  @!P6 IMAD.MOV R12, RZ, RZ, -R12 ;  /* 0x000000ffff0ce224 */ /* 0x000fe200078e0a0c */
[C---:B------:R-:W-:Y:S01]  /*e710*/  ISETP.GT.U32.AND P6, PT, R11.reuse, R18, PT ;  /* 0x000000120b00720c */ /* 0x040fe20003fc4070 */
[C---:B------:R-:W-:Y:S02]  /*e720*/  IMAD R15, R11.reuse, R8, R15 ;  /* 0x000000080b0f7224 */ /* 0x040fe400078e020f */
[----:B------:R-:W-:Y:S01]  /*e730*/  @!P0 IMAD.MOV R16, RZ, RZ, -R16 ;  /* 0x000000ffff108224 */ /* 0x000fe200078e0a10 */
[C---:B------:R-:W-:Y:S01]  /*e740*/  ISETP.GT.U32.AND P0, PT, R11.reuse, R19, PT ;  /* 0x000000130b00720c */ /* 0x040fe20003f04070 */
[--C-:B------:R-:W-:Y:S01]  /*e750*/  @!P2 IMAD.IADD R10, R10, 0x1, -R11.reuse ;  /* 0x000000010a0aa824 */ /* 0x100fe200078e0a0b */
[----:B------:R-:W-:Y:S01]  /*e760*/  ISETP.GT.U32.AND P2, PT, R11, R15, PT ;  /* 0x0000000f0b00720c */ /* 0x000fe20003f44070 */
[----:B------:R-:W-:Y:S01]  /*e770*/  @!P1 IMAD.MOV R14, RZ, RZ, -R14 ;  /* 0x000000ffff0e9224 */ /* 0x000fe200078e0a0e */
[----:B------:R0:W-:Y:S01]  /*e780*/  STL [R1+0x57c], R16 ;  /* 0x00057c1001007387 */ /* 0x0001e20000100800 */
[--C-:B------:R-:W-:Y:S01]  /*e790*/  @!P5 IMAD.IADD R0, R0, 0x1, -R11.reuse ;  /* 0x000000010000d824 */ /* 0x100fe200078e0a0b */
[----:B------:R-:W-:Y:S01]  /*e7a0*/  ISETP.GE.AND P5, PT, R4, RZ, PT ;  /* 0x000000ff0400720c */ /* 0x000fe20003fa6270 */
[----:B------:R-:W-:Y:S01]  /*e7b0*/  VIADD R4, R28, 0xfa ;  /* 0x000000fa1c047836 */ /* 0x000fe20000000000 */
[----:B------:R-:W-:Y:S01]  /*e7c0*/  STL [R1+0x56c], R14 ;  /* 0x00056c0e01007387 */ /* 0x000fe20000100800 */
[--C-:B------:R-:W-:Y:S01]  /*e7d0*/  @!P6 IMAD.IADD R18, R18, 0x1, -R11.reuse ;  /* 0x000000011212e824 */ /* 0x100fe200078e0a0b */
[----:B------:R-:W-:Y:S01]  /*e7e0*/  ISETP.GE.AND P1, PT, R6, RZ, PT ;  /* 0x000000ff0600720c */ /* 0x000fe20003f26270 */
[C---:B------:R-:W-:Y:S01]  /*e7f0*/  VIADD R2, R28.reuse, 0xfb ;  /* 0x000000fb1c027836 */ /* 0x040fe20000000000 */
[----:B------:R1:W-:Y:S01]  /*e800*/  STL [R1+0x588], R12 ;  /* 0x0005880c01007387 */ /* 0x0003e20000100800 */
[--C-:B------:R-:W-:Y:S01]  /*e810*/  @!P0 IMAD.IADD R19, R19, 0x1, -R11.reuse ;  /* 0x0000000113138824 */ /* 0x100fe200078e0a0b */
[----:B------:R-:W-:Y:S01]  /*e820*/  ISETP.GE.AND P0, PT, R5, RZ, PT ;  /* 0x000000ff0500720c */ /* 0x000fe20003f06270 */
[----:B------:R-:W-:Y:S01]  /*e830*/  @!P2 IMAD.IADD R15, R15, 0x1, -R11 ;  /* 0x000000010f0fa824 */ /* 0x000fe200078e0a0b */
[----:B------:R-:W-:Y:S01]  /*e840*/  IABS R5, R4 ;  /* 0x0000000400057213 */ /* 0x000fe20000000000 */
[----:B------:R-:W-:Y:S01]  /*e850*/  VIADD R6, R28, 0xf9 ;  /* 0x000000f91c067836 */ /* 0x000fe20000000000 */
[----:B------:R-:W-:Y:S01]  /*e860*/  IABS R9, R2 ;  /* 0x0000000200097213 */ /* 0x000fe20000000000 */
[----:B0-----:R-:W-:Y:S01]  /*e870*/  IMAD.MOV.U32 R16, RZ, RZ, R10 ;  /* 0x000000ffff107224 */ /* 0x001fe200078e000a */
[C---:B------:R-:W-:Y:S01]  /*e880*/  ISETP.GT.U32.AND P2, PT, R11.reuse, R15, PT ;  /* 0x0000000f0b00720c */ /* 0x040fe20003f44070 */
[----:B-1----:R-:W-:Y:S01]  /*e890*/  IMAD.MOV.U32 R12, RZ, RZ, R0 ;  /* 0x000000ffff0c7224 */ /* 0x002fe200078e0000 */
[----:B------:R-:W-:Y:S01]  /*e8a0*/  ISETP.GT.U32.AND P6, PT, R11, R19, PT ;  /* 0x000000130b00720c */ /* 0x000fe20003fc4070 */
[----:B------:R-:W-:Y:S01]  /*e8b0*/  IMAD.HI.U32 R8, R7, R9, RZ ;  /* 0x0000000907087227 */ /* 0x000fe200078e00ff */
[----:B------:R-:W-:-:S03]  /*e8c0*/  IABS R14, R6 ;  /* 0x00000006000e7213 */ /* 0x000fc60000000000 */
[----:B------:R-:W-:Y:S01]  /*e8d0*/  @!P4 IMAD.MOV R12, RZ, RZ, -R12 ;  /* 0x000000ffff0cc224 */ /* 0x000fe200078e0a0c */
[----:B------:R-:W-:Y:S01]  /*e8e0*/  ISETP.GT.U32.AND P4, PT, R11, R18, PT ;  /* 0x000000120b00720c */ /* 0x000fe20003f84070 */
[----:B------:R-:W-:Y:S02]  /*e8f0*/  IMAD.MOV R8, RZ, RZ, -R8 ;  /* 0x000000ffff087224 */ /* 0x000fe400078e0a08 */
[----:B------:R-:W-:Y:S01]  /*e900*/  IMAD.HI.U32 R20, R7, R14, RZ ;  /* 0x0000000e07147227 */ /* 0x000fe200078e00ff */
[----:B------:R0:W-:Y:S03]  /*e910*/  STL [R1+0x58c], R12 ;  /* 0x00058c0c01007387 */ /* 0x0001e60000100800 */
[----:B------:R-:W-:Y:S02]  /*e920*/  @!P2 IMAD.IADD R15, R15, 0x1, -R11 ;  /* 0x000000010f0fa824 */ /* 0x000fe400078e0a0b */
[----:B------:R-:W-:-:S02]  /*e930*/  IMAD R9, R11, R8, R9 ;  /* 0x000000080b097224 */ /* 0x000fc400078e0209 */
[--C-:B------:R-:W-:Y:S02]  /*e940*/  @!P6 IMAD.IADD R19, R19, 0x1, -R11.reuse ;  /* 0x000000011313e824 */ /* 0x100fe400078e0a0b */
[----:B------:R-:W-:Y:S01]  /*e950*/  @!P4 IMAD.IADD R18, R18, 0x1, -R11 ;  /* 0x000000011212c824 */ /* 0x000fe200078e0a0b */
[----:B------:R-:W-:Y:S01]  /*e960*/  ISETP.GE.AND P4, PT, R2, RZ, PT ;  /* 0x000000ff0200720c */ /* 0x000fe20003f86270 */
[----:B0-----:R-:W-:Y:S01]  /*e970*/  IMAD.HI.U32 R12, R7, R5, RZ ;  /* 0x00000005070c7227 */ /* 0x001fe200078e00ff */
[----:B------:R-:W-:-:S03]  /*e980*/  ISETP.GT.U32.AND P6, PT, R11, R9, PT ;  /* 0x000000090b00720c */ /* 0x000fc60003fc4070 */
[----:B------:R-:W-:Y:S02]  /*e990*/  IMAD.MOV R12, RZ, RZ, -R12 ;  /* 0x000000ffff0c7224 */ /* 0x000fe400078e0a0c */
[----:B------:R-:W-:Y:S02]  /*e9a0*/  @!P3 IMAD.MOV R16, RZ, RZ, -R16 ;  /* 0x000000ffff10b224 */ /* 0x000fe400078e0a10 */
[C---:B------:R-:W-:Y:S02]  /*e9b0*/  IMAD R2, R11.reuse, R12, R5 ;  /* 0x0000000c0b027224 */ /* 0x040fe400078e0205 */
[C---:B------:R-:W-:Y:S01]  /*e9c0*/  VIADD R5, R28.reuse, 0xf7 ;  /* 0x000000f71c057836 */ /* 0x040fe20000000000 */
[----:B------:R0:W-:Y:S01]  /*e9d0*/  STL [R1+0x564], R16 ;  /* 0x0005641001007387 */ /* 0x0001e20000100800 */
[----:B------:R-:W-:Y:S01]  /*e9e0*/  IMAD.MOV R20, RZ, RZ, -R20 ;  /* 0x000000ffff147224 */ /* 0x000fe200078e0a14 */
[----:B------:R-:W-:Y:S01]  /*e9f0*/  ISETP.GT.U32.AND P2, PT, R11, R2, PT ;  /* 0x000000020b00720c */ /* 0x000fe20003f44070 */
[----:B------:R-:W-:Y:S01]  /*ea00*/  @!P6 IMAD.IADD R9, R9, 0x1, -R11 ;  /* 0x000000010909e824 */ /* 0x000fe200078e0a0b */
[----:B------:R-:W-:Y:S01]  /*ea10*/  IABS R13, R5 ;  /* 0x00000005000d7213 */ /* 0x000fe20000000000 */
[----:B------:R-:W-:Y:S01]  /*ea20*/  VIADD R0, R28, 0xf8 ;  /* 0x000000f81c007836 */ /* 0x000fe20000000000 */
[----:B------:R-:W-:Y:S01]  /*ea30*/  ISETP.GE.AND P6, PT, R4, RZ, PT ;  /* 0x000000ff0400720c */ /* 0x000fe20003fc6270 */
[----:B------:R-:W-:-:S02]  /*ea40*/  IMAD R14, R11, R20, R14 ;  /* 0x000000140b0e7224 */ /* 0x000fc400078e020e */
[----:B------:R-:W-:Y:S01]  /*ea50*/  IMAD.HI.U32 R10, R7, R13, RZ ;  /* 0x0000000d070a7227 */ /* 0x000fe200078e00ff */
[----:B------:R-:W-:-:S03]  /*ea60*/  IABS R8, R0 ;  /* 0x0000000000087213 */ /* 0x000fc60000000000 */
[----:B------:R-:W-:Y:S02]  /*ea70*/  IMAD.MOV R10, RZ, RZ, -R10 ;  /* 0x000000ffff0a7224 */ /* 0x000fe400078e0a0a */
[----:B------:R-:W-:Y:S01]  /*ea80*/  @!P2 IMAD.IADD R2, R2, 0x1, -R11 ;  /* 0x000000010202a824 */ /* 0x000fe200078e0a0b */
[C---:B------:R-:W-:Y:S01]  /*ea90*/  ISETP.GT.U32.AND P2, PT, R11.reuse, R9, PT ;  /* 0x000000090b00720c */ /* 0x040fe20003f44070 */
[----:B------:R-:W-:Y:S02]  /*eaa0*/  IMAD.MOV.U32 R17, RZ, RZ, R19 ;  /* 0x000000ffff117224 */ /* 0x000fe400078e0013 */
[C---:B------:R-:W-:Y:S01]  /*eab0*/  IMAD R13, R11.reuse, R10, R13 ;  /* 0x0000000a0b0d7224 */ /* 0x040fe200078e020d */
[C---:B------:R-:W-:Y:S01]  /*eac0*/  ISETP.GT.U32.AND P3, PT, R11.reuse, R2, PT ;  /* 0x000000020b00720c */ /* 0x040fe20003f64070 */
[----:B0-----:R-:W-:Y:S02]  /*ead0*/  IMAD.MOV.U32 R16, RZ, RZ, R18 ;  /* 0x000000ffff107224 */ /* 0x001fe400078e0012 */
[----:B------:R-:W-:Y:S01]  /*eae0*/  @!P1 IMAD.MOV R17, RZ, RZ, -R17 ;  /* 0x000000ffff119224 */ /* 0x000fe200078e0a11 */
[----:B------:R-:W-:Y:S01]  /*eaf0*/  ISETP.GT.U32.AND P1, PT, R11, R14, PT ;  /* 0x0000000e0b00720c */ /* 0x000fe20003f24070 */
[----:B------:R-:W-:-:S03]  /*eb00*/  IMAD.HI.U32 R12, R7, R8, RZ ;  /* 0x00000008070c7227 */ /* 0x000fc600078e00ff */
[----:B------:R-:W-:Y:S01]  /*eb10*/  STL [R1+0x558], R17 ;  /* 0x0005581101007387 */ /* 0x000fe20000100800 */
[----:B------:R-:W-:Y:S01]  /*eb20*/  @!P5 IMAD.MOV R16, RZ, RZ, -R16 ;  /* 0x000000ffff10d224 */ /* 0x000fe200078e0a10 */
[----:B------:R-:W-:Y:S01]  /*eb30*/  ISETP.GE.AND P5, PT, R6, RZ, PT ;  /* 0x000000ff0600720c */ /* 0x000fe20003fa6270 */
[----:B------:R-:W-:Y:S02]  /*eb40*/  @!P0 IMAD.MOV R15, RZ, RZ, -R15 ;  /* 0x000000ffff0f8224 */ /* 0x000fe400078e0a0f */
[--C-:B------:R-:W-:Y:S01]  /*eb50*/  @!P3 IMAD.IADD R2, R2, 0x1, -R11.reuse ;  /* 0x000000010202b824 */ /* 0x100fe200078e0a0b */
[----:B------:R-:W-:Y:S01]  /*eb60*/  ISETP.GT.U32.AND P3, PT, R11, R13, PT ;  /* 0x0000000d0b00720c */ /* 0x000fe20003f64070 */
[----:B------:R-:W-:Y:S01]  /*eb70*/  IMAD.MOV R12, RZ, RZ, -R12 ;  /* 0x000000ffff0c7224 */ /* 0x000fe200078e0a0c */
[----:B------:R-:W-:Y:S01]  /*eb80*/  STL [R1+0x550], R16 ;  /* 0x0005501001007387 */ /* 0x000fe20000100800 */
[----:B------:R-:W-:Y:S01]  /*eb90*/  @!P2 IMAD.IADD R9, R9, 0x1, -R11 ;  /* 0x000000010909a824 */ /* 0x000fe200078e0a0b */
[----:B------:R-:W-:Y:S01]  /*eba0*/  ISETP.GE.AND P2, PT, R0, RZ, PT ;  /* 0x000000ff0000720c */ /* 0x000fe20003f46270 */
[----:B------:R-:W-:Y:S01]  /*ebb0*/  VIADD R4, R28, 0xf6 ;  /* 0x000000f61c047836 */ /* 0x000fe20000000000 */
[----:B------:R0:W-:Y:S01]  /*ebc0*/  STL [R1+0x548], R15 ;  /* 0x0005480f01007387 */ /* 0x0001e20000100800 */
[----:B------:R-:W-:-:S02]  /*ebd0*/  IMAD R8, R11, R12, R8 ;  /* 0x0000000c0b087224 */ /* 0x000fc400078e0208 */
[----:B------:R-:W-:Y:S01]  /*ebe0*/  VIADD R0, R28, 0xf5 ;  /* 0x000000f51c007836 */ /* 0x000fe20000000000 */
[----:B------:R-:W-:Y:S01]  /*ebf0*/  IABS R12, R4 ;  /* 0x00000004000c7213 */ /* 0x000fe20000000000 */
[--C-:B------:R-:W-:Y:S01]  /*ec00*/  @!P1 IMAD.IADD R14, R14, 0x1, -R11.reuse ;  /* 0x000000010e0e9824 */ /* 0x100fe200078e0a0b */
[----:B------:R-:W-:Y:S01]  /*ec10*/  ISETP.GT.U32.AND P0, PT, R11, R8, PT ;  /* 0x000000080b00720c */ /* 0x000fe20003f04070 */
[----:B------:R-:W-:Y:S01]  /*ec20*/  @!P3 IMAD.IADD R13, R13, 0x1, -R11 ;  /* 0x000000010d0db824 */ /* 0x000fe200078e0a0b */
[----:B------:R-:W-:Y:S01]  /*ec30*/  IABS R10, R0 ;  /* 0x00000000000a7213 */ /* 0x000fe20000000000 */
[----:B------:R-:W-:Y:S01]  /*ec40*/  IMAD.HI.U32 R6, R7, R12, RZ ;  /* 0x0000000c07067227 */ /* 0x000fe200078e00ff */
[----:B------:R-:W-:Y:S02]  /*ec50*/  ISETP.GE.AND P1, PT, R5, RZ, PT ;  /* 0x000000ff0500720c */ /* 0x000fe40003f26270 */
[----:B------:R-:W-:Y:S01]  /*ec60*/  ISETP.GT.U32.AND P3, PT, R11, R13, PT ;  /* 0x0000000d0b00720c */ /* 0x000fe20003f64070 */
[----:B0-----:R-:W-:-:S02]  /*ec70*/  IMAD.MOV.U32 R15, RZ, RZ, R9 ;  /* 0x000000ffff0f7224 */ /* 0x001fc400078e0009 */
[----:B------:R-:W-:Y:S02]  /*ec80*/  IMAD.MOV R6, RZ, RZ, -R6 ;  /* 0x000000ffff067224 */ /* 0x000fe400078e0a06 */
[----:B------:R-:W-:Y:S01]  /*ec90*/  @!P4 IMAD.MOV R15, RZ, RZ, -R15 ;  /* 0x000000ffff0fc224 */ /* 0x000fe200078e0a0f */
[C---:B------:R-:W-:Y:S01]  /*eca0*/  ISETP.GT.U32.AND P4, PT, R11.reuse, R14, PT ;  /* 0x0000000e0b00720c */ /* 0x040fe20003f84070 */
[----:B------:R-:W-:Y:S02]  /*ecb0*/  IMAD R12, R11, R6, R12 ;  /* 0x000000060b0c7224 */ /* 0x000fe400078e020c */
[--C-:B------:R-:W-:Y:S01]  /*ecc0*/  @!P0 IMAD.IADD R8, R8, 0x1, -R11.reuse ;  /* 0x0000000108088824 */ /* 0x100fe200078e0a0b */
[----:B------:R0:W-:Y:S01]  /*ecd0*/  STL [R1+0x544], R15 ;  /* 0x0005440f01007387 */ /* 0x0001e20000100800 */
[C---:B------:R-:W-:Y:S02]  /*ece0*/  VIADD R5, R28.reuse, 0xf4 ;  /* 0x000000f41c057836 */ /* 0x040fe40000000000 */
[----:B------:R-:W-:Y:S01]  /*ecf0*/  @!P3 IMAD.IADD R13, R13, 0x1, -R11 ;  /* 0x000000010d0db824 */ /* 0x000fe200078e0a0b */
[----:B------:R-:W-:Y:S01]  /*ed00*/  ISETP.GT.U32.AND P0, PT, R11, R8, PT ;  /* 0x000000080b00720c */ /* 0x000fe20003f04070 */
[----:B------:R-:W-:Y:S01]  /*ed10*/  VIADD R20, R28, 0xe1 ;  /* 0x000000e11c147836 */ /* 0x000fe20000000000 */
[----:B------:R-:W-:Y:S01]  /*ed20*/  IABS R9, R5 ;  /* 0x0000000500097213 */ /* 0x000fe20000000000 */
[----:B------:R-:W-:-:S02]  /*ed30*/  @!P1 IMAD.MOV R13, RZ, RZ, -R13 ;  /* 0x000000ffff0d9224 */ /* 0x000fc400078e0a0d */
[----:B------:R-:W-:Y:S01]  /*ed40*/  @!P4 IMAD.IADD R14, R14, 0x1, -R11 ;  /* 0x000000010e0ec824 */ /* 0x000fe200078e0a0b */
[----:B------:R-:W-:Y:S01]  /*ed50*/  ISETP.GT.U32.AND P4, PT, R11, R12, PT ;  /* 0x0000000c0b00720c */ /* 0x000fe20003f84070 */
[----:B0-----:R-:W-:Y:S01]  /*ed60*/  IMAD.MOV.U32 R15, RZ, RZ, R2 ;  /* 0x000000ffff0f7224 */ /* 0x001fe200078e0002 */
[----:B------:R-:W-:Y:S01]  /*ed70*/  IABS R21, R20 ;  /* 0x0000001400157213 */ /* 0x000fe20000000000 */
[----:B------:R-:W-:-:S04]  /*ed80*/  IMAD.HI.U32 R2, R7, R10, RZ ;  /* 0x0000000a07027227 */ /* 0x000fc800078e00ff */
[----:B------:R-:W-:Y:S02]  /*ed90*/  IMAD.MOV R2, RZ, RZ, -R2 ;  /* 0x000000ffff027224 */ /* 0x000fe400078e0a02 */
[----:B------:R-:W-:Y:S01]  /*eda0*/  @!P6 IMAD.MOV R15, RZ, RZ, -R15 ;  /* 0x000000ffff0fe224 */ /* 0x000fe200078e0a0f */
[----:B------:R-:W-:Y:S01]  /*edb0*/  ISETP.GE.AND P6, PT, R4, RZ, PT ;  /* 0x000000ff0400720c */ /* 0x000fe20003fc6270 */
[C---:B------:R-:W-:Y:S02]  /*edc0*/  IMAD R10, R11.reuse, R2, R10 ;  /* 0x000000020b0a7224 */ /* 0x040fe400078e020a */
[----:B------:R-:W-:Y:S01]  /*edd0*/  VIADD R2, R28, 0xf3 ;  /* 0x000000f31c027836 */ /* 0x000fe20000000000 */
[----:B------:R0:W-:Y:S01]  /*ede0*/  STL [R1+0x574], R15 ;  /* 0x0005740f01007387 */ /* 0x0001e20000100800 */
[----:B------:R-:W-:Y:S01]  /*edf0*/  IMAD.MOV.U32 R16, RZ, RZ, R14 ;  /* 0x000000ffff107224 */ /* 0x000fe200078e000e */
[----:B------:R-:W-:Y:S01]  /*ee00*/  ISETP.GT.U32.AND P3, PT, R11, R10, PT ;  /* 0x0000000a0b00720c */ /* 0x000fe20003f64070 */
[--C-:B------:R-:W-:Y:S01]  /*ee10*/  @!P4 IMAD.IADD R12, R12, 0x1, -R11.reuse ;  /* 0x000000010c0cc824 */ /* 0x100fe200078e0a0b */
[----:B------:R-:W-:Y:S01]  /*ee20*/  ISETP.GE.AND P4, PT, R5, RZ, PT ;  /* 0x000000ff0500720c */ /* 0x000fe20003f86270 */
[----:B------:R-:W-:Y:S01]  /*ee30*/  @!P0 IMAD.IADD R8, R8, 0x1, -R11 ;  /* 0x0000000108088824 */ /* 0x000fe200078e0a0b */
[----:B------:R-:W-:Y:S01]  /*ee40*/  ISETP.GE.AND P0, PT, R0, RZ, PT ;  /* 0x000000ff0000720c */ /* 0x000fe20003f06270 */
[----:B------:R-:W-:Y:S01]  /*ee50*/  VIADD R4, R28, 0xf2 ;  /* 0x000000f21c047836 */ /* 0x000fe20000000000 */
[----:B------:R-:W-:Y:S01]  /*ee60*/  IABS R0, R2 ;  /* 0x0000000200007213 */ /* 0x000fe20000000000 */
[----:B------:R-:W-:Y:S01]  /*ee70*/  @!P5 IMAD.MOV R16, RZ, RZ, -R16 ;  /* 0x000000ffff10d224 */ /* 0x000fe200078e0a10 */
[----:B------:R-:W-:Y:S01]  /*ee80*/  ISETP.GT.U32.AND P5, PT, R11, R12, PT ;  /* 0x0000000c0b00720c */ /* 0x000fe20003fa4070 */
[----:B0-----:R-:W-:Y:S01]  /*ee90*/  IMAD.HI.U32 R15, R7, R9, RZ ;  /* 0x00000009070f7227 */ /* 0x001fe200078e00ff */
[----:B------:R-:W-:-:S02]  /*eea0*/  IABS R6, R4 ;  /* 0x0000000400067213 */ /* 0x000fc40000000000 */
[----:B------:R-:W-:Y:S01]  /*eeb0*/  ISETP.GE.AND P1, PT, R2, RZ, PT ;  /* 0x000000ff0200720c */ /* 0x000fe20003f26270 */
[----:B------:R-:W-:Y:S01]  /*eec0*/  @!P3 IMAD.IADD R10, R10, 0x1, -R11 ;  /* 0x000000010a0ab824 */ /* 0x000fe200078e0a0b */
[----:B------:R-:W-:Y:S01]  /*eed0*/  STL [R1+0x570], R16 ;  /* 0x0005701001007387 */ /* 0x000fe20000100800 */
[----:B------:R-:W-:Y:S02]  /*eee0*/  IMAD.MOV R15, RZ, RZ, -R15 ;  /* 0x000000ffff0f7224 */ /* 0x000fe400078e0a0f */
[----:B------:R-:W-:Y:S01]  /*eef0*/  IMAD.HI.U32 R5, R7, R0, RZ ;  /* 0x0000000007057227 */ /* 0x000fe200078e00ff */
[----:B------:R-:W-:-:S03]  /*ef00*/  ISETP.GT.U32.AND P3, PT, R11, R10, PT ;  /* 0x0000000a0b00720c */ /* 0x000fc60003f64070 */
[----:B------:R-:W-:Y:S02]  /*ef10*/  IMAD R9, R11, R15, R9 ;  /* 0x0000000f0b097224 */ /* 0x000fe400078e0209 */
[----:B------:R-:W-:Y:S02]  /*ef20*/  IMAD.MOV.U32 R14, RZ, RZ, R8 ;  /* 0x000000ffff0e7224 */ /* 0x000fe400078e0008 */
[----:B------:R-:W-:Y:S02]  /*ef30*/  IMAD.MOV R5, RZ, RZ, -R5 ;  /* 0x000000ffff057224 */ /* 0x000fe400078e0a05 */
[----:B------:R-:W-:-:S04]  /*ef40*/  IMAD.HI.U32 R8, R7, R6, RZ ;  /* 0x0000000607087227 */ /* 0x000fc800078e00ff */
[----:B------:R-:W-:Y:S01]  /*ef50*/  @!P2 IMAD.MOV R14, RZ, RZ, -R14 ;  /* 0x000000ffff0ea224 */ /* 0x000fe200078e0a0e */
[C---:B------:R-:W-:Y:S01]  /*ef60*/  ISETP.GT.U32.AND P2, PT, R11.reuse, R9, PT ;  /* 0x000000090b00720c */ /* 0x040fe20003f44070 */
[C---:B------:R-:W-:Y:S02]  /*ef70*/  IMAD R0, R11.reuse, R5, R0 ;  /* 0x000000050b007224 */ /* 0x040fe400078e0200 */
[----:B------:R-:W-:Y:S01]  /*ef80*/  IMAD.MOV R2, RZ, RZ, -R8 ;  /* 0x000000ffff027224 */ /* 0x000fe200078e0a08 */
[----:B------:R0:W-:Y:S01]  /*ef90*/  STL [R1+0x538], R14 ;  /* 0x0005380e01007387 */ /* 0x0001e20000100800 */
[--C-:B------:R-:W-:Y:S01]  /*efa0*/  @!P5 IMAD.IADD R12, R12, 0x1, -R11.reuse ;  /* 0x000000010c0cd824 */ /* 0x100fe200078e0a0b */
[----:B------:R-:W-:Y:S01]  /*efb0*/  ISETP.GE.AND P5, PT, R4, RZ, PT ;  /* 0x000000ff0400720c */ /* 0x000fe20003fa6270 */
[----:B------:R-:W-:Y:S01]  /*efc0*/  @!P3 IMAD.IADD R10, R10, 0x1, -R11 ;  /* 0x000000010a0ab824 */ /* 0x000fe200078e0a0b */
[C---:B------:R-:W-:Y:S01]  /*efd0*/  ISETP.GT.U32.AND P3, PT, R11.reuse, R0, PT ;  /* 0x000000000b00720c */ /* 0x040fe20003f64070 */
[----:B------:R-:W-:Y:S01]  /*efe0*/  IMAD R6, R11, R2, R6 ;  /* 0x000000020b067224 */ /* 0x000fe200078e0206 */
[----:B------:R1:W-:Y:S01]  /*eff0*/  STL [R1+0x534], R13 ;  /* 0x0005340d01007387 */ /* 0x0003e20000100800 */
[----:B------:R-:W-:-:S02]  /*f000*/  IMAD.MOV.U32 R15, RZ, RZ, R12 ;  /* 0x000000ffff0f7224 */ /* 0x000fc400078e000c */
[----:B------:R-:W-:Y:S02]  /*f010*/  @!P2 IMAD.IADD R9, R9, 0x1, -R11 ;  /* 0x000000010909a824 */ /* 0x000fe400078e0a0b */
[----:B------:R-:W-:Y:S01]  /*f020*/  @!P6 IMAD.MOV R15, RZ, RZ, -R15 ;  /* 0x000000ffff0fe224 */ /* 0x000fe200078e0a0f */
[C---:B------:R-:W-:Y:S01]  /*f030*/  ISETP.GT.U32.AND P6, PT, R11.reuse, R6, PT ;  /* 0x000000060b00720c */ /* 0x040fe20003fc4070 */
[C---:B------:R-:W-:Y:S01]  /*f040*/  VIADD R8, R28.reuse, 0xf1 ;  /* 0x000000f11c087836 */ /* 0x040fe20000000000 */
[C---:B------:R-:W-:Y:S01]  /*f050*/  ISETP.GT.U32.AND P2, PT, R11.reuse, R9, PT ;  /* 0x000000090b00720c */ /* 0x040fe20003f44070 */
[----:B------:R-:W-:Y:S01]  /*f060*/  VIADD R4, R28, 0xf0 ;  /* 0x000000f01c047836 */ /* 0x000fe20000000000 */
[----:B------:R-:W-:Y:S01]  /*f070*/  STL [R1+0x52c], R15 ;  /* 0x00052c0f01007387 */ /* 0x000fe20000100800 */
[----:B------:R-:W-:Y:S01]  /*f080*/  @!P3 IMAD.IADD R0, R0, 0x1, -R11 ;  /* 0x000000010000b824 */ /* 0x000fe200078e0a0b */
[----:B------:R-:W-:Y:S01]  /*f090*/  IABS R5, R8 ;  /* 0x0000000800057213 */ /* 0x000fe20000000000 */
[----:B0-----:R-:W-:Y:S01]  /*f0a0*/  IMAD.MOV.U32 R14, RZ, RZ, R10 ;  /* 0x000000ffff0e7224 */ /* 0x001fe200078e000a */
[----:B-1----:R-:W-:Y:S01]  /*f0b0*/  IABS R13, R4 ;  /* 0x00000004000d7213 */ /* 0x002fe20000000000 */
[----:B------:R-:W-:Y:S01]  /*f0c0*/  VIADD R2, R28, 0xef ;  /* 0x000000ef1c027836 */ /* 0x000fe20000000000 */
[----:B------:R-:W-:Y:S01]  /*f0d0*/  ISETP.GT.U32.AND P3, PT, R11, R0, PT ;  /* 0x000000000b00720c */ /* 0x000fe20003f64070 */
[----:B------:R-:W-:-:S03]  /*f0e0*/  IMAD.HI.U32 R10, R7, R5, RZ ;  /* 0x00000005070a7227 */ /* 0x000fc600078e00ff */
[----:B------:R-:W-:Y:S01]  /*f0f0*/  IABS R12, R2 ;  /* 0x00000002000c7213 */ /* 0x000fe20000000000 */
[--C-:B------:R-:W-:Y:S02]  /*f100*/  @!P6 IMAD.IADD R6, R6, 0x1, -R11.reuse ;  /* 0x000000010606e824 */ /* 0x100fe400078e0a0b */
[----:B------:R-:W-:Y:S02]  /*f110*/  IMAD.MOV R10, RZ, RZ, -R10 ;  /* 0x000000ffff0a7224 */ /* 0x000fe400078e0a0a */
[----:B------:R-:W-:Y:S01]  /*f120*/  @!P2 IMAD.IADD R9, R9, 0x1, -R11 ;  /* 0x000000010909a824 */ /* 0x000fe200078e0a0b */
[C---:B------:R-:W-:Y:S01]  /*f130*/  ISETP.GT.U32.AND P6, PT, R11.reuse, R6, PT ;  /* 0x000000060b00720c */ /* 0x040fe20003fc4070 */
[----:B------:R-:W-:Y:S01]  /*f140*/  IMAD R5, R11, R10, R5 ;  /* 0x0000000a0b057224 */ /* 0x000fe200078e0205 */
[----:B------:R-:W-:Y:S01]  /*f150*/  ISETP.GE.AND P2, PT, R4, RZ, PT ;  /* 0x000000ff0400720c */ /* 0x000fe20003f46270 */
[----:B------:R-:W-:-:S04]  /*f160*/  IMAD.HI.U32 R4, R7, R13, RZ ;  /* 0x0000000d07047227 */ /* 0x000fc800078e00ff */
[----:B------:R-:W-:Y:S01]  /*f170*/  @!P0 IMAD.MOV R14, RZ, RZ, -R14 ;  /* 0x000000ffff0e8224 */ /* 0x000fe200078e0a0e */
[----:B------:R-:W-:Y:S01]  /*f180*/  ISETP.GE.AND P0, PT, R8, RZ, PT ;  /* 0x000000ff0800720c */ /* 0x000fe20003f06270 */
[----:B------:R-:W-:Y:S02]  /*f190*/  IMAD.MOV R4, RZ, RZ, -R4 ;  /* 0x000000ffff047224 */ /* 0x000fe400078e0a04 */
[----:B------:R-:W-:Y:S01]  /*f1a0*/  @!P3 IMAD.IADD R0, R0, 0x1, -R11 ;  /* 0x000000010000b824 */ /* 0x000fe200078e0a0b */
[----:B------:R-:W-:Y:S01]  /*f1b0*/  ISETP.GT.U32.AND P3, PT, R11, R5, PT ;  /* 0x000000050b00720c */ /* 0x000fe20003f64070 */
[----:B------:R-:W-:Y:S01]  /*f1c0*/  IMAD.HI.U32 R8, R7, R12, RZ ;  /* 0x0000000c07087227 */ /* 0x000fe200078e00ff */
[----:B------:R0:W-:Y:S03]  /*f1d0*/  STL [R1+0x528], R14 ;  /* 0x0005280e01007387 */ /* 0x0001e60000100800 */
[----:B------:R-:W-:-:S02]  /*f1e0*/  IMAD R13, R11, R4, R13 ;  /* 0x000000040b0d7224 */ /* 0x000fc400078e020d */
[----:B------:R-:W-:Y:S02]  /*f1f0*/  IMAD.MOV.U32 R10, RZ, RZ, R0 ;  /* 0x000000ffff0a7224 */ /* 0x000fe400078e0000 */
[----:B------:R-:W-:Y:S02]  /*f200*/  IMAD.MOV R8, RZ, RZ, -R8 ;  /* 0x000000ffff087224 */ /* 0x000fe400078e0a08 */
[----:B------:R-:W-:Y:S02]  /*f210*/  @!P6 IMAD.IADD R6, R6, 0x1, -R11 ;  /* 0x000000010606e824 */ /* 0x000fe400078e0a0b */
[----:B------:R-:W-:Y:S01]  /*f220*/  @!P1 IMAD.MOV R10, RZ, RZ, -R10 ;  /* 0x000000ffff0a9224 */ /* 0x000fe200078e0a0a */
[C---:B------:R-:W-:Y:S01]  /*f230*/  ISETP.GT.U32.AND P1, PT, R11.reuse, R13, PT ;  /* 0x0000000d0b00720c */ /* 0x040fe20003f24070 */
[----:B------:R-:W-:Y:S02]  /*f240*/  IMAD R12, R11, R8, R12 ;  /* 0x000000080b0c7224 */ /* 0x000fe400078e020c */
[----:B------:R-:W-:-:S02]  /*f250*/  IMAD.MOV.U32 R16, RZ, RZ, R6 ;  /* 0x000000ffff107224 */ /* 0x000fc400078e0006 */
[----:B------:R-:W-:Y:S02]  /*f260*/  @!P3 IMAD.IADD R5, R5, 0x1, -R11 ;  /* 0x000000010505b824 */ /* 0x000fe400078e0a0b */
[----:B------:R-:W-:Y:S01]  /*f270*/  @!P5 IMAD.MOV R16, RZ, RZ, -R16 ;  /* 0x000000ffff10d224 */ /* 0x000fe200078e0a10 */
[C---:B------:R-:W-:Y:S01]  /*f280*/  ISETP.GT.U32.AND P5, PT, R11.reuse, R12, PT ;  /* 0x0000000c0b00720c */ /* 0x040fe20003fa4070 */
[----:B0-----:R-:W-:Y:S01]  /*f290*/  IMAD.MOV.U32 R14, RZ, RZ, R9 ;  /* 0x000000ffff0e7224 */ /* 0x001fe200078e0009 */
[----:B------:R-:W-:Y:S01]  /*f2a0*/  ISETP.GT.U32.AND P3, PT, R11, R5, PT ;  /* 0x000000050b00720c */ /* 0x000fe20003f64070 */
[----:B------:R-:W-:Y:S02]  /*f2b0*/  VIADD R15, R28, 0xee ;  /* 0x000000ee1c0f7836 */ /* 0x000fe40000000000 */
[----:B------:R-:W-:Y:S01]  /*f2c0*/  @!P4 IMAD.MOV R14, RZ, RZ, -R14 ;  /* 0x000000ffff0ec224 */ /* 0x000fe200078e0a0e */
[----:B------:R-:W-:Y:S01]  /*f2d0*/  ISETP.GE.AND P4, PT, R2, RZ, PT ;  /* 0x000000ff0200720c */ /* 0x000fe20003f86270 */
[--C-:B------:R-:W-:Y:S01]  /*f2e0*/  @!P1 IMAD.IADD R13, R13, 0x1, -R11.reuse ;  /* 0x000000010d0d9824 */ /* 0x100fe200078e0a0b */
[----:B------:R-:W-:Y:S01]  /*f2f0*/  ISETP.GE.AND P6, PT, R15, RZ, PT ;  /* 0x000000ff0f00720c */ /* 0x000fe20003fc6270 */
[----:B------:R-:W-:Y:S01]  /*f300*/  VIADD R9, R28, 0xed ;  /* 0x000000ed1c097836 */ /* 0x000fe20000000000 */
[----:B------:R-:W-:Y:S01]  /*f310*/  IABS R15, R15 ;  /* 0x0000000f000f7213 */ /* 0x000fe20000000000 */
[----:B------:R-:W-:Y:S01]  /*f320*/  STL [R1+0x51c], R14 ;  /* 0x00051c0e01007387 */ /* 0x000fe20000100800 */
[----:B------:R-:W-:Y:S01]  /*f330*/  ISETP.GT.U32.AND P1, PT, R11, R13, PT ;  /* 0x0000000d0b00720c */ /* 0x000fe20003f24070 */
[----:B------:R-:W-:-:S02]  /*f340*/  @!P5 IMAD.IADD R12, R12, 0x1, -R11 ;  /* 0x000000010c0cd824 */ /* 0x000fc400078e0a0b */
[----:B------:R0:W-:Y:S01]  /*f350*/  STL [R1+0x518], R10 ;  /* 0x0005180a01007387 */ /* 0x0001e20000100800 */
[----:B------:R-:W-:Y:S02]  /*f360*/  IMAD.HI.U32 R18, R7, R15, RZ ;  /* 0x0000000f07127227 */ /* 0x000fe400078e00ff */
[----:B------:R-:W-:Y:S01]  /*f370*/  ISETP.GT.U32.AND P5, PT, R11, R12, PT ;  /* 0x0000000c0b00720c */ /* 0x000fe20003fa4070 */
[----:B------:R1:W-:Y:S01]  /*f380*/  STL [R1+0x510], R16 ;  /* 0x0005101001007387 */ /* 0x0003e20000100800 */
[C---:B------:R-:W-:Y:S02]  /*f390*/  VIADD R8, R28.reuse, 0xeb ;  /* 0x000000eb1c087836 */ /* 0x040fe40000000000 */
[----:B------:R-:W-:Y:S02]  /*f3a0*/  IMAD.MOV R18, RZ, RZ, -R18 ;  /* 0x000000ffff127224 */ /* 0x000fe400078e0a12 */
[----:B------:R-:W-:Y:S01]  /*f3b0*/  VIADD R2, R28, 0xec ;  /* 0x000000ec1c027836 */ /* 0x000fe20000000000 */
[----:B0-----:R-:W-:Y:S01]  /*f3c0*/  IABS R10, R9 ;  /* 0x00000009000a7213 */ /* 0x001fe20000000000 */
[----:B------:R-:W-:Y:S01]  /*f3d0*/  @!P3 IMAD.IADD R5, R5, 0x1, -R11 ;  /* 0x000000010505b824 */ /* 0x000fe200078e0a0b */
[----:B------:R-:W-:Y:S01]  /*f3e0*/  ISETP.GE.AND P3, PT, R9, RZ, PT ;  /* 0x000000ff0900720c */ /* 0x000fe20003f66270 */
[----:B------:R-:W-:Y:S01]  /*f3f0*/  IMAD R9, R11, R18, R15 ;  /* 0x000000120b097224 */ /* 0x000fe200078e020f */
[----:B------:R-:W-:Y:S01]  /*f400*/  IABS R0, R8 ;  /* 0x0000000800007213 */ /* 0x000fe20000000000 */
[----:B------:R-:W-:Y:S01]  /*f410*/  IMAD.HI.U32 R14, R7, R10, RZ ;  /* 0x0000000a070e7227 */ /* 0x000fe200078e00ff */
[----:B------:R-:W-:-:S03]  /*f420*/  IABS R4, R2 ;  /* 0x0000000200047213 */ /* 0x000fc60000000000 */
[----:B------:R-:W-:Y:S02]  /*f430*/  IMAD.MOV R14, RZ, RZ, -R14 ;  /* 0x000000ffff0e7224 */ /* 0x000fe400078e0a0e */
[----:B------:R-:W-:Y:S01]  /*f440*/  @!P1 IMAD.IADD R13, R13, 0x1, -R11 ;  /* 0x000000010d0d9824 */ /* 0x000fe200078e0a0b */
[C---:B------:R-:W-:Y:S01]  /*f450*/  ISETP.GT.U32.AND P1, PT, R11.reuse, R9, PT ;  /* 0x000000090b00720c */ /* 0x040fe20003f24070 */
[----:B------:R-:W-:Y:S02]  /*f460*/  IMAD R10, R11, R14, R10 ;  /* 0x0000000e0b0a7224 */ /* 0x000fe400078e020a */
[----:B------:R-:W-:-:S04]  /*f470*/  IMAD.HI.U32 R14, R7, R0, RZ ;  /* 0x00000000070e7227 */ /* 0x000fc800078e00ff */
[----:B------:R-:W-:-:S04]  /*f480*/  IMAD.HI.U32 R6, R7, R4, RZ ;  /* 0x0000000407067227 */ /* 0x000fc800078e00ff */
[----:B------:R-:W-:Y:S02]  /*f490*/  IMAD.MOV.U32 R17, RZ, RZ, R5 ;  /* 0x000000ffff117224 */ /* 0x000fe400078e0005 */
[----:B-1----:R-:W-:Y:S02]  /*f4a0*/  IMAD.MOV.U32 R16, RZ, RZ, R13 ;  /* 0x000000ffff107224 */ /* 0x002fe400078e000d */
[----:B------:R-:W-:Y:S02]  /*f4b0*/  IMAD.MOV R5, RZ, RZ, -R14 ;  /* 0x000000ffff057224 */ /* 0x000fe400078e0a0e */
[----:B------:R-:W-:Y:S02]  /*f4c0*/  @!P5 IMAD.IADD R12, R12, 0x1, -R11 ;  /* 0x000000010c0cd824 */ /* 0x000fe400078e0a0b */
[----:B------:R-:W-:Y:S02]  /*f4d0*/  IMAD.MOV R6, RZ, RZ, -R6 ;  /* 0x000000ffff067224 */ /* 0x000fe400078e0a06 */
[----:B------:R-:W-:Y:S01]  /*f4e0*/  @!P2 IMAD.MOV R16, RZ, RZ, -R16 ;  /* 0x000000ffff10a224 */ /* 0x000fe200078e0a10 */
[----:B------:R-:W-:Y:S01]  /*f4f0*/  ISETP.GE.AND P2, PT, R2, RZ, PT ;  /* 0x000000ff0200720c */ /* 0x000fe20003f46270 */
[----:B------:R-:W-:-:S02]  /*f500*/  IMAD R0, R11, R5, R0 ;  /* 0x000000050b007224 */ /* 0x000fc400078e0200 */
[----:B------:R-:W-:Y:S02]  /*f510*/  IMAD.MOV.U32 R15, RZ, RZ, R12 ;  /* 0x000000ffff0f7224 */ /* 0x000fe400078e000c */
[C---:B------:R-:W-:Y:S02]  /*f520*/  IMAD R2, R11.reuse, R6, R4 ;  /* 0x000000060b027224 */ /* 0x040fe400078e0204 */
[----:B------:R-:W-:Y:S01]  /*f530*/  @!P0 IMAD.MOV R17, RZ, RZ, -R17 ;  /* 0x000000ffff118224 */ /* 0x000fe200078e0a11 */
[----:B------:R-:W-:Y:S01]  /*f540*/  ISETP.GT.U32.AND P0, PT, R11, R10, PT ;  /* 0x0000000a0b00720c */ /* 0x000fe20003f04070 */
[----:B------:R-:W-:Y:S01]  /*f550*/  @!P1 IMAD.IADD R9, R9, 0x1, -R11 ;  /* 0x0000000109099824 */ /* 0x000fe200078e0a0b */
[C---:B------:R-:W-:Y:S01]  /*f560*/  ISETP.GT.U32.AND P5, PT, R11.reuse, R2, PT ;  /* 0x000000020b00720c */ /* 0x040fe20003fa4070 */
[----:B------:R-:W-:Y:S01]  /*f570*/  @!P4 IMAD.MOV R15, RZ, RZ, -R15 ;  /* 0x000000ffff0fc224 */ /* 0x000fe200078e0a0f */
[C---:B------:R-:W-:Y:S01]  /*f580*/  ISETP.GT.U32.AND P4, PT, R11.reuse, R0, PT ;  /* 0x000000000b00720c */ /* 0x040fe20003f84070 */
[C---:B------:R-:W-:Y:S01]  /*f590*/  VIADD R5, R28.reuse, 0xe9 ;  /* 0x000000e91c057836 */ /* 0x040fe20000000000 */
[----:B------:R-:W-:Y:S01]  /*f5a0*/  ISETP.GT.U32.AND P1, PT, R11, R9, PT ;  /* 0x000000090b00720c */ /* 0x000fe20003f24070 */
[C---:B------:R-:W-:Y:S01]  /*f5b0*/  VIADD R4, R28.reuse, 0xea ;  /* 0x000000ea1c047836 */ /* 0x040fe20000000000 */
[----:B------:R-:W-:Y:S01]  /*f5c0*/  STL [R1+0x504], R17 ;  /* 0x0005041101007387 */ /* 0x000fe20000100800 */
[----:B------:R-:W-:Y:S01]  /*f5d0*/  VIADD R6, R28, 0xe8 ;  /* 0x000000e81c067836 */ /* 0x000fe20000000000 */
[----:B------:R-:W-:Y:S01]  /*f5e0*/  IABS R12, R5 ;  /* 0x00000005000c7213 */ /* 0x000fe20000000000 */
[----:B------:R-:W-:Y:S01]  /*f5f0*/  IMAD.HI.U32 R24, R7, R21, RZ ;  /* 0x0000001507187227 */ /* 0x000fe200078e00ff */
[----:B------:R-:W-:Y:S01]  /*f600*/  IABS R13, R4 ;  /* 0x00000004000d7213 */ /* 0x000fe20000000000 */
[----:B------:R-:W-:Y:S02]  /*f610*/  STL [R1+0x4f8], R16 ;  /* 0x0004f81001007387 */ /* 0x000fe40000100800 */
[----:B------:R-:W-:-:S02]  /*f620*/  @!P0 IMAD.IADD R10, R10, 0x1, -R11 ;  /* 0x000000010a0a8824 */ /* 0x000fc400078e0a0b */
[--C-:B------:R-:W-:Y:S01]  /*f630*/  @!P4 IMAD.IADD R0, R0, 0x1, -R11.reuse ;  /* 0x000000010000c824 */ /* 0x100fe200078e0a0b */
[----:B------:R0:W-:Y:S01]  /*f640*/  STL [R1+0x4f4], R15 ;  /* 0x0004f40f01007387 */ /* 0x0001e20000100800 */
[--C-:B------:R-:W-:Y:S01]  /*f650*/  @!P5 IMAD.IADD R2, R2, 0x1, -R11.reuse ;  /* 0x000000010202d824 */ /* 0x100fe200078e0a0b */
[----:B------:R-:W-:Y:S01]  /*f660*/  ISETP.GT.U32.AND P0, PT, R11, R10, PT ;  /* 0x0000000a0b00720c */ /* 0x000fe20003f04070 */
[----:B------:R-:W-:Y:S01]  /*f670*/  @!P1 IMAD.IADD R9, R9, 0x1, -R11 ;  /* 0x0000000109099824 */ /* 0x000fe200078e0a0b */
[----:B------:R-:W-:Y:S01]  /*f680*/  ISETP.GE.AND P1, PT, R8, RZ, PT ;  /* 0x000000ff0800720c */ /* 0x000fe20003f26270 */
[----:B------:R-:W-:Y:S01]  /*f690*/  IMAD.HI.U32 R8, R7, R12, RZ ;  /* 0x0000000c07087227 */ /* 0x000fe200078e00ff */
[C---:B------:R-:W-:Y:S02]  /*f6a0*/  ISETP.GT.U32.AND P4, PT, R11.reuse, R0, PT ;  /* 0x000000000b00720c */ /* 0x040fe40003f84070 */
[----:B------:R-:W-:Y:S01]  /*f6b0*/  ISETP.GT.U32.AND P5, PT, R11, R2, PT ;  /* 0x000000020b00720c */ /* 0x000fe20003fa4070 */
[----:B------:R-:W-:Y:S01]  /*f6c0*/  IMAD.MOV R8, RZ, RZ, -R8 ;  /* 0x000000ffff087224 */ /* 0x000fe200078e0a08 */
[----:B0-----:R-:W-:Y:S01]  /*f6d0*/  IABS R15, R6 ;  /* 0x00000006000f7213 */ /* 0x001fe20000000000 */
[----:B------:R-:W-:-:S04]  /*f6e0*/  IMAD.HI.U32 R14, R7, R13, RZ ;  /* 0x0000000d070e7227 */ /* 0x000fc800078e00ff */
[C---:B------:R-:W-:Y:S02]  /*f6f0*/  IMAD R12, R11.reuse, R8, R12 ;  /* 0x000000080b0c7224 */ /* 0x040fe400078e020c */
[----:B------:R-:W-:Y:S02]  /*f700*/  IMAD.MOV R14, RZ, RZ, -R14 ;  /* 0x000000ffff0e7224 */ /* 0x000fe400078e0a0e */
[--C-:B------:R-:W-:Y:S02]  /*f710*/  @!P0 IMAD.IADD R10, R10, 0x1, -R11.reuse ;  /* 0x000000010a0a8824 */ /* 0x100fe400078e0a0b */
[----:B------:R-:W-:Y:S01]  /*f720*/  @!P4 IMAD.IADD R0, R0, 0x1, -R11 ;  /* 0x000000010000c824 */ /* 0x000fe200078e0a0b */
[C---:B------:R-:W-:Y:S01]  /*f730*/  ISETP.GT.U32.AND P4, PT, R11.reuse, R12, PT ;  /* 0x0000000c0b00720c */ /* 0x040fe20003f84070 */
[C---:B------:R-:W-:Y:S02]  /*f740*/  IMAD R13, R11.reuse, R14, R13 ;  /* 0x0000000e0b0d7224 */ /* 0x040fe400078e020d */
[----:B------:R-:W-:Y:S01]  /*f750*/  @!P5 IMAD.IADD R2, R2, 0x1, -R11 ;  /* 0x000000010202d824 */ /* 0x000fe200078e0a0b */
[----:B------:R-:W-:Y:S01]  /*f760*/  ISETP.GE.AND P5, PT, R6, RZ, PT ;  /* 0x000000ff0600720c */ /* 0x000fe20003fa6270 */
[----:B------:R-:W-:Y:S01]  /*f770*/  IMAD.MOV.U32 R17, RZ, RZ, R9 ;  /* 0x000000ffff117224 */ /* 0x000fe200078e0009 */
[----:B------:R-:W-:Y:S01]  /*f780*/  ISETP.GT.U32.AND P0, PT, R11, R13, PT ;  /* 0x0000000d0b00720c */ /* 0x000fe20003f04070 */
[----:B------:R-:W-:-:S02]  /*f790*/  IMAD.MOV.U32 R16, RZ, RZ, R10 ;  /* 0x000000ffff107224 */ /* 0x000fc400078e000a */
[----:B------:R-:W-:Y:S02]  /*f7a0*/  IMAD.MOV.U32 R10, RZ, RZ, R2 ;  /* 0x000000ffff0a7224 */ /* 0x000fe400078e0002 */
[----:B------:R-:W-:Y:S01]  /*f7b0*/  @!P6 IMAD.MOV R17, RZ, RZ, -R17 ;  /* 0x000000ffff11e224 */ /* 0x000fe200078e0a11 */
[----:B------:R-:W-:Y:S01]  /*f7c0*/  ISETP.GE.AND P6, PT, R4, RZ, PT ;  /* 0x000000ff0400720c */ /* 0x000fe20003fc6270 */
[----:B------:R-:W-:Y:S01]  /*f7d0*/  @!P3 IMAD.MOV R16, RZ, RZ, -R16 ;  /* 0x000000ffff10b224 */ /* 0x000fe200078e0a10 */
[----:B------:R-:W-:Y:S01]  /*f7e0*/  ISETP.GE.AND P3, PT, R5, RZ, PT ;  /* 0x000000ff0500720c */ /* 0x000fe20003f66270 */
[----:B------:R-:W-:Y:S01]  /*f7f0*/  @!P2 IMAD.MOV R10, RZ, RZ, -R10 ;  /* 0x000000ffff0aa224 */ /* 0x000fe200078e0a0a */
[----:B------:R-:W-:Y:S01]  /*f800*/  STL [R1+0x4f0], R17 ;  /* 0x0004f01101007387 */ /* 0x000fe20000100800 */
[----:B------:R-:W-:Y:S02]  /*f810*/  VIADD R4, R28, 0xe7 ;  /* 0x000000e71c047836 */ /* 0x000fe40000000000 */
[----:B------:R-:W-:Y:S01]  /*f820*/  IMAD.HI.U32 R9, R7, R15, RZ ;  /* 0x0000000f07097227 */ /* 0x000fe200078e00ff */
[----:B------:R-:W-:Y:S02]  /*f830*/  STL [R1+0x4ec], R16 ;  /* 0x0004ec1001007387 */ /* 0x000fe40000100800 */
[----:B------:R-:W-:Y:S01]  /*f840*/  ISETP.GE.AND P2, PT, R4, RZ, PT ;  /* 0x000000ff0400720c */ /* 0x000fe20003f46270 */
[----:B------:R-:W-:Y:S01]  /*f850*/  @!P4 IMAD.IADD R12, R12, 0x1, -R11 ;  /* 0x000000010c0cc824 */ /* 0x000fe200078e0a0b */
[----:B------:R0:W-:Y:S01]  /*f860*/  STL [R1+0x4e4], R10 ;  /* 0x0004e40a01007387 */ /* 0x0001e20000100800 */
[----:B------:R-:W-:-:S02]  /*f870*/  IMAD.MOV R9, RZ, RZ, -R9 ;  /* 0x000000ffff097224 */ /* 0x000fc400078e0a09 */
[----:B------:R-:W-:Y:S01]  /*f880*/  @!P0 IMAD.IADD R13, R13, 0x1, -R11 ;  /* 0x000000010d0d8824 */ /* 0x000fe200078e0a0b */
[C---:B------:R-:W-:Y:S01]  /*f890*/  ISETP.GT.U32.AND P4, PT, R11.reuse, R12, PT ;  /* 0x0000000c0b00720c */ /* 0x040fe20003f84070 */
[C---:B------:R-:W-:Y:S02]  /*f8a0*/  IMAD R15, R11.reuse, R9, R15 ;  /* 0x000000090b0f7224 */ /* 0x040fe400078e020f */
[C---:B------:R-:W-:Y:S01]  /*f8b0*/  VIADD R2, R28.reuse, 0xe6 ;  /* 0x000000e61c027836 */ /* 0x040fe20000000000 */
[----:B------:R-:W-:Y:S01]  /*f8c0*/  ISETP.GT.U32.AND P0, PT, R11, R13, PT ;  /* 0x0000000d0b00720c */ /* 0x000fe20003f04070 */
[----:B------:R-:W-:Y:S01]  /*f8d0*/  IMAD.MOV.U32 R14, RZ, RZ, R0 ;  /* 0x000000ffff0e7224 */ /* 0x000fe200078e0000 */
[----:B0-----:R-:W-:Y:S01]  /*f8e0*/  IABS R10, R4 ;  /* 0x00000004000a7213 */ /* 0x001fe20000000000 */
[----:B------:R-:W-:Y:S01]  /*f8f0*/  VIADD R6, R28, 0xe4 ;  /* 0x000000e41c067836 */ /* 0x000fe20000000000 */
[----:B------:R-:W-:Y:S01]  /*f900*/  IABS R5, R2 ;  /* 0x0000000200057213 */ /* 0x000fe20000000000 */
[----:B------:R-:W-:Y:S01]  /*f910*/  @!P1 IMAD.MOV R14, RZ, RZ, -R14 ;  /* 0x000000ffff0e9224 */ /* 0x000fe200078e0a0e */
[----:B------:R-:W-:Y:S01]  /*f920*/  ISETP.GE.AND P1, PT, R2, RZ, PT ;  /* 0x000000ff0200720c */ /* 0x000fe20003f26270 */
[----:B------:R-:W-:Y:S01]  /*f930*/  IMAD.HI.U32 R9, R7, R10, RZ ;  /* 0x0000000a07097227 */ /* 0x000fe200078e00ff */
[----:B------:R-:W-:-:S02]  /*f940*/  IABS R8, R6 ;  /* 0x0000000600087213 */ /* 0x000fc40000000000 */
[----:B------:R0:W-:Y:S01]  /*f950*/  STL [R1+0x4dc], R14 ;  /* 0x0004dc0e01007387 */ /* 0x0001e20000100800 */
[----:B------:R-:W-:Y:S02]  /*f960*/  IMAD.MOV R9, RZ, RZ, -R9 ;  /* 0x000000ffff097224 */ /* 0x000fe400078e0a09 */
[----:B------:R-:W-:Y:S02]  /*f970*/  @!P4 IMAD.IADD R12, R12, 0x1, -R11 ;  /* 0x000000010c0cc824 */ /* 0x000fe400078e0a0b */
[----:B------:R-:W-:Y:S02]  /*f980*/  IMAD R10, R11, R9, R10 ;  /* 0x000000090b0a7224 */ /* 0x000fe400078e020a */
[----:B------:R-:W-:-:S03]  /*f990*/  IMAD.HI.U32 R2, R7, R5, RZ ;  /* 0x0000000507027227 */ /* 0x000fc600078e00ff */
[----:B------:R-:W-:Y:S01]  /*f9a0*/  ISETP.GT.U32.AND P4, PT, R11, R10, PT ;  /* 0x0000000a0b00720c */ /* 0x000fe20003f84070 */
[----:B------:R-:W-:Y:S01]  /*f9b0*/  @!P0 IMAD.IADD R13, R13, 0x1, -R11 ;  /* 0x000000010d0d8824 */ /* 0x000fe200078e0a0b */
[C---:B------:R-:W-:Y:S01]  /*f9c0*/  ISETP.GT.U32.AND P0, PT, R11.reuse, R15, PT ;  /* 0x0000000f0b00720c */ /* 0x040fe20003f04070 */
[----:B------:R-:W-:Y:S02]  /*f9d0*/  IMAD.MOV R2, RZ, RZ, -R2 ;  /* 0x000000ffff027224 */ /* 0x000fe400078e0a02 */
[----:B------:R-:W-:Y:S02]  /*f9e0*/  IMAD.MOV.U32 R16, RZ, RZ, R13 ;  /* 0x000000ffff107224 */ /* 0x000fe400078e000d */
[C---:B------:R-:W-:Y:S02]  /*f9f0*/  IMAD R5, R11.reuse, R2, R5 ;  /* 0x000000020b057224 */ /* 0x040fe400078e0205 */
[----:B------:R-:W-:Y:S02]  /*fa00*/  VIADD R0, R28, 0xe5 ;  /* 0x000000e51c007836 */ /* 0x000fe40000000000 */
[----:B------:R-:W-:Y:S01]  /*fa10*/  @!P6 IMAD.MOV R16, RZ, RZ, -R16 ;  /* 0x000000ffff10e224 */ /* 0x000fe200078e0a10 */
[----:B------:R-:W-:Y:S01]  /*fa20*/  ISETP.GT.U32.AND P6, PT, R11, R5, PT ;  /* 0x000000050b00720c */ /* 0x000fe20003fc4070 */
[----:B------:R-:W-:Y:S01]  /*fa30*/  @!P4 IMAD.IADD R10, R10, 0x1, -R11 ;  /* 0x000000010a0ac824 */ /* 0x000fe200078e0a0b */
[----:B------:R-:W-:Y:S01]  /*fa40*/  IABS R4, R0 ;  /* 0x0000000000047213 */ /* 0x000fe20000000000 */
[----:B------:R-:W-:Y:S01]  /*fa50*/  IMAD.HI.U32 R2, R7, R8, RZ ;  /* 0x0000000807027227 */ /* 0x000fe200078e00ff */
[----:B------:R-:W-:Y:S02]  /*fa60*/  STL [R1+0x4d8], R16 ;  /* 0x0004d81001007387 */ /* 0x000fe40000100800 */
[----:B------:R-:W-:Y:S01]  /*fa70*/  ISETP.GT.U32.AND P4, PT, R11, R10, PT ;  /* 0x0000000a0b00720c */ /* 0x000fe20003f84070 */
[----:B0-----:R-:W-:-:S02]  /*fa80*/  IMAD.MOV.U32 R14, RZ, RZ, R12 ;  /* 0x000000ffff0e7224 */ /* 0x001fc400078e000c */
[----:B------:R-:W-:Y:S02]  /*fa90*/  IMAD.MOV R2, RZ, RZ, -R2 ;  /* 0x000000ffff027224 */ /* 0x000fe400078e0a02 */
[----:B------:R-:W-:-:S04]  /*faa0*/  IMAD.HI.U32 R9, R7, R4, RZ ;  /* 0x0000000407097227 */ /* 0x000fc800078e00ff */
[----:B------:R-:W-:Y:S01]  /*fab0*/  @!P3 IMAD.MOV R14, RZ, RZ, -R14 ;  /* 0x000000ffff0eb224 */ /* 0x000fe200078e0a0e */
[----:B------:R-:W-:Y:S01]  /*fac0*/  ISETP.GE.AND P3, PT, R0, RZ, PT ;  /* 0x000000ff0000720c */ /* 0x000fe20003f66270 */
[----:B------:R-:W-:Y:S02]  /*fad0*/  IMAD R8, R11, R2, R8 ;  /* 0x000000020b087224 */ /* 0x000fe400078e0208 */
[----:B------:R-:W-:Y:S01]  /*fae0*/  IMAD.MOV R9, RZ, RZ, -R9 ;  /* 0x000000ffff097224 */ /* 0x000fe200078e0a09 */
[----:B------:R0:W-:Y:S01]  /*faf0*/  STL [R1+0x4d4], R14 ;  /* 0x0004d40e01007387 */ /* 0x0001e20000100800 */
[----:B------:R-:W-:Y:S02]  /*fb00*/  VIADD R2, R28, 0xe3 ;  /* 0x000000e31c027836 */ /* 0x000fe40000000000 */
[--C-:B------:R-:W-:Y:S02]  /*fb10*/  @!P6 IMAD.IADD R5, R5, 0x1, -R11.reuse ;  /* 0x000000010505e824 */ /* 0x100fe400078e0a0b */
[----:B------:R-:W-:-:S02]  /*fb20*/  @!P0 IMAD.IADD R15, R15, 0x1, -R11 ;  /* 0x000000010f0f8824 */ /* 0x000fc400078e0a0b */
[C---:B------:R-:W-:Y:S01]  /*fb30*/  IMAD R0, R11.reuse, R9, R4 ;  /* 0x000000090b007224 */ /* 0x040fe200078e0204 */
[C---:B------:R-:W-:Y:S01]  /*fb40*/  ISETP.GT.U32.AND P6, PT, R11.reuse, R5, PT ;  /* 0x000000050b00720c */ /* 0x040fe20003fc4070 */
[----:B------:R-:W-:Y:S01]  /*fb50*/  @!P4 IMAD.IADD R10, R10, 0x1, -R11 ;  /* 0x000000010a0ac824 */ /* 0x000fe200078e0a0b */
[----:B0-----:R-:W-:Y:S01]  /*fb60*/  IABS R14, R2 ;  /* 0x00000002000e7213 */ /* 0x001fe20000000000 */
[C---:B------:R-:W-:Y:S01]  /*fb70*/  VIADD R13, R28.reuse, 0xe2 ;  /* 0x000000e21c0d7836 */ /* 0x040fe20000000000 */
[C---:B------:R-:W-:Y:S01]  /*fb80*/  ISETP.GT.U32.AND P0, PT, R11.reuse, R15, PT ;  /* 0x0000000f0b00720c */ /* 0x040fe20003f04070 */
[----:B------:R-:W-:Y:S01]  /*fb90*/  VIADD R9, R28, 0xe0 ;  /* 0x000000e01c097836 */ /* 0x000fe20000000000 */
[----:B------:R-:W-:Y:S01]  /*fba0*/  ISETP.GT.U32.AND P4, PT, R11, R0, PT ;  /* 0x000000000b00720c */ /* 0x000fe20003f84070 */
[----:B------:R-:W-:Y:S01]  /*fbb0*/  IMAD.HI.U32 R4, R7, R14, RZ ;  /* 0x0000000e07047227 */ /* 0x000fe200078e00ff */
[----:B------:R-:W-:Y:S02]  /*fbc0*/  IABS R23, R13 ;  /* 0x0000000d00177213 */ /* 0x000fe40000000000 */
[----:B------:R-:W-:Y:S01]  /*fbd0*/  IABS R12, R9 ;  /* 0x00000009000c7213 */ /* 0x000fe20000000000 */
[----:B------:R-:W-:-:S02]  /*fbe0*/  IMAD.MOV R4, RZ, RZ, -R4 ;  /* 0x000000ffff047224 */ /* 0x000fc400078e0a04 */
[--C-:B------:R-:W-:Y:S01]  /*fbf0*/  @!P6 IMAD.IADD R5, R5, 0x1, -R11.reuse ;  /* 0x000000010505e824 */ /* 0x100fe200078e0a0b */
[C---:B------:R-:W-:Y:S01]  /*fc00*/  ISETP.GT.U32.AND P6, PT, R11.reuse, R8, PT ;  /* 0x000000080b00720c */ /* 0x040fe20003fc4070 */
[----:B------:R-:W-:Y:S02]  /*fc10*/  IMAD R14, R11, R4, R14 ;  /* 0x000000040b0e7224 */ /* 0x000fe400078e020e */
[--C-:B------:R-:W-:Y:S01]  /*fc20*/  @!P0 IMAD.IADD R15, R15, 0x1, -R11.reuse ;  /* 0x000000010f0f8824 */ /* 0x100fe200078e0a0b */
[----:B------:R-:W-:Y:S01]  /*fc30*/  ISETP.GE.AND P0, PT, R6, RZ, PT ;  /* 0x000000ff0600720c */ /* 0x000fe20003f06270 */
[----:B------:R-:W-:Y:S01]  /*fc40*/  @!P4 IMAD.IADD R0, R0, 0x1, -R11 ;  /* 0x000000010000c824 */ /* 0x000fe200078e0a0b */
[----:B------:R-:W-:Y:S01]  /*fc50*/  ISETP.GT.U32.AND P4, PT, R11, R14, PT ;  /* 0x0000000e0b00720c */ /* 0x000fe20003f84070 */
[----:B------:R-:W-:-:S04]  /*fc60*/  IMAD.HI.U32 R22, R7, R23, RZ ;  /* 0x0000001707167227 */ /* 0x000fc800078e00ff */
[----:B------:R-:W-:Y:S02]  /*fc70*/  IMAD.MOV.U32 R16, RZ, RZ, R15 ;  /* 0x000000ffff107224 */ /* 0x000fe400078e000f */
[----:B------:R-:W-:Y:S02]  /*fc80*/  IMAD.MOV R22, RZ, RZ, -R22 ;  /* 0x000000ffff167224 */ /* 0x000fe400078e0a16 */
[----:B------:R-:W-:Y:S02]  /*fc90*/  @!P5 IMAD.MOV R16, RZ, RZ, -R16 ;  /* 0x000000ffff10d224 */ /* 0x000fe400078e0a10 */
[C---:B------:R-:W-:Y:S02]  /*fca0*/  IMAD R22, R11.reuse, R22, R23 ;  /* 0x000000160b167224 */ /* 0x040fe400078e0217 */
[----:B------:R-:W-:Y:S01]  /*fcb0*/  VIADD R6, R28, 0xdf ;  /* 0x000000df1c067836 */ /* 0x000fe20000000000 */
[----:B------:R0:W-:Y:S01]  /*fcc0*/  STL [R1+0x4cc], R16 ;  /* 0x0004cc1001007387 */ /* 0x0001e20000100800 */
[--C-:B------:R-:W-:Y:S01]  /*fcd0*/  @!P6 IMAD.IADD R8, R8, 0x1, -R11.reuse ;  /* 0x000000010808e824 */ /* 0x100fe200078e0a0b */
[----:B------:R-:W-:Y:S01]  /*fce0*/  ISETP.GT.U32.AND P6, PT, R11, R22, PT ;  /* 0x000000160b00720c */ /* 0x000fe20003fc4070 */
[----:B------:R-:W-:Y:S01]  /*fcf0*/  @!P4 IMAD.IADD R14, R14, 0x1, -R11 ;  /* 0x000000010e0ec824 */ /* 0x000fe200078e0a0b */
[----:B------:R-:W-:Y:S01]  /*fd00*/  IABS R18, R6 ;  /* 0x0000000600127213 */ /* 0x000fe20000000000 */
[----:B------:R-:W-:Y:S01]  /*fd10*/  IMAD.HI.U32 R19, R7, R12, RZ ;  /* 0x0000000c07137227 */ /* 0x000fe200078e00ff */
[----:B------:R-:W-:-:S02]  /*fd20*/  ISETP.GT.U32.AND P4, PT, R11, R0, PT ;  /* 0x000000000b00720c */ /* 0x000fc40003f84070 */
[----:B------:R-:W-:Y:S01]  /*fd30*/  ISETP.GT.U32.AND P5, PT, R11, R8, PT ;  /* 0x000000080b00720c */ /* 0x000fe20003fa4070 */
[----:B------:R-:W-:-:S04]  /*fd40*/  IMAD.HI.U32 R4, R7, R18, RZ ;  /* 0x0000001207047227 */ /* 0x000fc800078e00ff */
[----:B0-----:R-:W-:Y:S02]  /*fd50*/  IMAD.MOV.U32 R16, RZ, RZ, R10 ;  /* 0x000000ffff107224 */ /* 0x001fe400078e000a */
[----:B------:R-:W-:Y:S02]  /*fd60*/  IMAD.MOV R24, RZ, RZ, -R24 ;  /* 0x000000ffff187224 */ /* 0x000fe400078e0a18 */
[----:B------:R-:W-:Y:S01]  /*fd70*/  @!P2 IMAD.MOV R16, RZ, RZ, -R16 ;  /* 0x000000ffff10a224 */ /* 0x000fe200078e0a10 */
[C---:B------:R-:W-:Y:S01]  /*fd80*/  ISETP.GT.U32.AND P2, PT, R11.reuse, R14, PT ;  /* 0x0000000e0b00720c */ /* 0x040fe20003f44070 */
[----:B------:R-:W-:Y:S02]  /*fd90*/  IMAD.MOV R19, RZ, RZ, -R19 ;  /* 0x000000ffff137224 */ /* 0x000fe400078e0a13 */
[----:B------:R-:W-:Y:S01]  /*fda0*/  IMAD R21, R11, R24, R21 ;  /* 0x000000180b157224 */ /* 0x000fe200078e0215 */
[----:B------:R-:W-:Y:S01]  /*fdb0*/  STL [R1+0x4c8], R16 ;  /* 0x0004c81001007387 */ /* 0x000fe20000100800 */
[----:B------:R-:W-:-:S02]  /*fdc0*/  IMAD.MOV R4, RZ, RZ, -R4 ;  /* 0x000000ffff047224 */ /* 0x000fc400078e0a04 */
[C---:B------:R-:W-:Y:S02]  /*fdd0*/  IMAD R12, R11.reuse, R19, R12 ;  /* 0x000000130b0c7224 */ /* 0x040fe400078e020c */
[----:B------:R-:W-:Y:S02]  /*fde0*/  @!P6 IMAD.IADD R22, R22, 0x1, -R11 ;  /* 0x000000011616e824 */ /* 0x000fe400078e0a0b */
[C---:B------:R-:W-:Y:S02]  /*fdf0*/  IMAD R18, R11.reuse, R4, R18 ;  /* 0x000000040b127224 */ /* 0x040fe400078e0212 */
[----:B------:R-:W-:Y:S01]  /*fe00*/  @!P1 IMAD.MOV R5, RZ, RZ, -R5 ;  /* 0x000000ffff059224 */ /* 0x000fe200078e0a05 */
[C---:B------:R-:W-:Y:S01]  /*fe10*/  ISETP.GT.U32.AND P1, PT, R11.reuse, R21, PT ;  /* 0x000000150b00720c */ /* 0x040fe20003f24070 */
[--C-:B------:R-:W-:Y:S01]  /*fe20*/  @!P4 IMAD.IADD R0, R0, 0x1, -R11.reuse ;  /* 0x000000010000c824 */ /* 0x100fe200078e0a0b */
[C---:B------:R-:W-:Y:S01]  /*fe30*/  ISETP.GT.U32.AND P4, PT, R11.reuse, R12, PT ;  /* 0x0000000c0b00720c */ /* 0x040fe20003f84070 */
[C---:B------:R-:W-:Y:S01]  /*fe40*/  VIADD R4, R28.reuse, 0xdd ;  /* 0x000000dd1c047836 */ /* 0x040fe20000000000 */
[C---:B------:R-:W-:Y:S01]  /*fe50*/  ISETP.GT.U32.AND P6, PT, R11.reuse, R22, PT ;  /* 0x000000160b00720c */ /* 0x040fe20003fc4070 */
[----:B------:R-:W-:Y:S01]  /*fe60*/  VIADD R19, R28, 0xde ;  /* 0x000000de1c137836 */ /* 0x000fe20000000000 */
[----:B------:R0:W-:Y:S01]  /*fe70*/  STL [R1+0x4c0], R5 ;  /* 0x0004c00501007387 */ /* 0x0001e20000100800 */
[--C-:B------:R-:W-:Y:S01]  /*fe80*/  @!P2 IMAD.IADD R14, R14, 0x1, -R11.reuse ;  /* 0x000000010e0ea824 */ /* 0x100fe200078e0a0b */
[----:B------:R-:W-:Y:S01]  /*fe90*/  ISETP.GT.U32.AND P2, PT, R11, R18, PT ;  /* 0x000000120b00720c */ /* 0x000fe20003f44070 */
[--C-:B------:R-:W-:Y:S01]  /*fea0*/  @!P5 IMAD.IADD R8, R8, 0x1, -R11.reuse ;  /* 0x000000010808d824 */ /* 0x100fe200078e0a0b */
[----:B------:R-:W-:Y:S01]  /*feb0*/  IABS R10, R4 ;  /* 0x00000004000a7213 */ /* 0x000fe20000000000 */
[----:B------:R-:W-:Y:S01]  /*fec0*/  IMAD.MOV.U32 R17, RZ, RZ, R0 ;  /* 0x000000ffff117224 */ /* 0x000fe200078e0000 */
[----:B------:R-:W-:Y:S01]  /*fed0*/  IABS R15, R19 ;  /* 0x00000013000f7213 */ /* 0x000fe20000000000 */
[----:B------:R-:W-:Y:S01]  /*fee0*/  @!P1 IMAD.IADD R21, R21, 0x1, -R11 ;  /* 0x0000000115159824 */ /* 0x000fe200078e0a0b */
[----:B------:R-:W-:Y:S01]  /*fef0*/  ISETP.GE.AND P5, PT, R2, RZ, PT ;  /* 0x000000ff0200720c */ /* 0x000fe20003fa6270 */
[----:B------:R-:W-:Y:S01]  /*ff00*/  IMAD.HI.U32 R2, R7, R10, RZ ;  /* 0x0000000a07027227 */ /* 0x000fe200078e00ff */
[----:B------:R-:W-:-:S03]  /*ff10*/  ISETP.GE.AND P1, PT, R20, RZ, PT ;  /* 0x000000ff1400720c */ /* 0x000fc60003f26270 */
[----:B0-----:R-:W-:-:S04]  /*ff20*/  IMAD.HI.U32 R5, R7, R15, RZ ;  /* 0x0000000f07057227 */ /* 0x001fc800078e00ff */
[--C-:B------:R-:W-:Y:S01]  /*ff30*/  @!P4 IMAD.IADD R12, R12, 0x1, -R11.reuse ;  /* 0x000000010c0cc824 */ /* 0x100fe200078e0a0b */
[----:B------:R-:W-:Y:S01]  /*ff40*/  ISETP.GE.AND P4, PT, R9, RZ, PT ;  /* 0x000000ff0900720c */ /* 0x000fe20003f86270 */
[----:B------:R-:W-:Y:S02]  /*ff50*/  IMAD.MOV R2, RZ, RZ, -R2 ;  /* 0x000000ffff027224 */ /* 0x000fe400078e0a02 */
[----:B------:R-:W-:Y:S01]  /*ff60*/  @!P6 IMAD.IADD R22, R22, 0x1, -R11 ;  /* 0x000000011616e824 */ /* 0x000fe200078e0a0b */
[----:B------:R-:W-:Y:S01]  /*ff70*/  ISETP.GE.AND P6, PT, R13, RZ, PT ;  /* 0x000000ff0d00720c */ /* 0x000fe20003fc6270 */
[----:B------:R-:W-:Y:S02]  /*ff80*/  IMAD.MOV R5, RZ, RZ, -R5 ;  /* 0x000000ffff057224 */ /* 0x000fe400078e0a05 */
[----:B------:R-:W-:Y:S01]  /*ff90*/  @!P2 IMAD.IADD R18, R18, 0x1, -R11 ;  /* 0x000000011212a824 */ /* 0x000fe200078e0a0b */
[----:B------:R-:W-:Y:S01]  /*ffa0*/  ISETP.GT.U32.AND P2, PT, R11, R21, PT ;  /* 0x000000150b00720c */ /* 0x000fe20003f44070 */
[----:B------:R-:W-:-:S02]  /*ffb0*/  IMAD.MOV.U32 R16, RZ, RZ, R8 ;  /* 0x000000ffff107224 */ /* 0x000fc400078e0008 */
[----:B------:R-:W-:Y:S01]  /*ffc0*/  @!P3 IMAD.MOV R17, RZ, RZ, -R17 ;  /* 0x000000ffff11b224 */ /* 0x000fe200078e0a11 */
[C---:B------:R-:W-:Y:S01]  /*ffd0*/  ISETP.GT.U32.AND P3, PT, R11.reuse, R12, PT ;  /* 0x0000000c0b00720c */ /* 0x040fe20003f64070 */
[C---:B------:R-:W-:Y:S02]  /*ffe0*/  IMAD R2, R11.reuse, R2, R10 ;  /* 0x000000020b027224 */ /* 0x040fe400078e020a */
[C---:B------:R-:W-:Y:S01]  /*fff0*/  IMAD R5, R11.reuse, R5, R15 ;  /* 0x000000050b057224 */ /* 0x040fe200078e020f */
[----:B------:R-:W-:Y:S01]  /*10000*/  STL [R1+0x4b8], R17 ;  /* 0x0004b81101007387 */ /* 0x000fe20000100800 */
[----:B------:R-:W-:Y:S02]  /*10010*/  IMAD.MOV.U32 R10, RZ, RZ, R14 ;  /* 0x000000ffff0a7224 */ /* 0x000fe400078e000e */
[----:B------:R-:W-:Y:S01]  /*10020*/  @!P0 IMAD.MOV R16, RZ, RZ, -R16 ;  /* 0x000000ffff108224 */ /* 0x000fe200078e0a10 */
[C---:B------:R-:W-:Y:S01]  /*10030*/  ISETP.GT.U32.AND P0, PT, R11.reuse, R18, PT ;  /* 0x000000120b00720c */ /* 0x040fe20003f04070 */
[----:B------:R-:W-:Y:S01]  /*10040*/  @!P5 IMAD.MOV R10, RZ, RZ, -R10 ;  /* 0x000000ffff0ad224 */ /* 0x000fe200078e0a0a */
[----:B------:R-:W-:Y:S01]  /*10050*/  ISETP.GT.U32.AND P5, PT, R11, R5, PT ;  /* 0x000000050b00720c */ /* 0x000fe20003fa4070 */
[----:B------:R-:W-:Y:S01]  /*10060*/  IMAD.MOV.U32 R9, RZ, RZ, R22 ;  /* 0x000000ffff097224 */ /* 0x000fe200078e0016 */
[----:B------:R-:W-:Y:S01]  /*10070*/  STL [R1+0x4b0], R16 ;  /* 0x0004b01001007387 */ /* 0x000fe20000100800 */
[----:B------:R-:W-:-:S02]  /*10080*/  VIADD R0, R28, 0xdc ;  /* 0x000000dc1c007836 */ /* 0x000fc40000000000 */
[----:B------:R-:W-:Y:S01]  /*10090*/  @!P6 IMAD.MOV R9, RZ, RZ, -R9 ;  /* 0x000000ffff09e224 */ /* 0x000fe200078e0a09 */
[----:B------:R-:W-:Y:S01]  /*100a0*/  ISETP.GE.AND P6, PT, R6, RZ, PT ;  /* 0x000000ff0600720c */ /* 0x000fe20003fc6270 */
[--C-:B------:R-:W-:Y:S01]  /*100b0*/  @!P2 IMAD.IADD R21, R21, 0x1, -R11.reuse ;  /* 0x000000011515a824 */ /* 0x100fe200078e0a0b */
[----:B------:R-:W-:Y:S01]  /*100c0*/  IABS R6, R0 ;  /* 0x0000000000067213 */ /* 0x000fe20000000000 */
[--C-:B------:R-:W-:Y:S01]  /*100d0*/  @!P3 IMAD.IADD R12, R12, 0x1, -R11.reuse ;  /* 0x000000010c0cb824 */ /* 0x100fe200078e0a0b */
[----:B------:R0:W-:Y:S01]  /*100e0*/  STL [R1+0x4ac], R10 ;  /* 0x0004ac0a01007387 */ /* 0x0001e20000100800 */
[----:B------:R-:W-:Y:S01]  /*100f0*/  @!P0 IMAD.IADD R18, R18, 0x1, -R11 ;  /* 0x0000000112128824 */ /* 0x000fe200078e0a0b */
[----:B------:R-:W-:Y:S01]  /*10100*/  ISETP.GE.AND P0, PT, R4, RZ, PT ;  /* 0x000000ff0400720c */ /* 0x000fe20003f06270 */
[----:B------:R-:W-:Y:S01]  /*10110*/  IMAD.HI.U32 R4, R7, R6, RZ ;  /* 0x0000000607047227 */ /* 0x000fe200078e00ff */
[----:B------:R1:W-:Y:S01]  /*10120*/  STL [R1+0x4a4], R9 ;  /* 0x0004a40901007387 */ /* 0x0003e20000100800 */
[----:B------:R-:W-:-:S02]  /*10130*/  ISETP.GT.U32.AND P2, PT, R11, R2, PT ;  /* 0x000000020b00720c */ /* 0x000fc40003f44070 */
[----:B------:R-:W-:Y:S01]  /*10140*/  @!P5 IMAD.IADD R5, R5, 0x1, -R11 ;  /* 0x000000010505d824 */ /* 0x000fe200078e0a0b */
[----:B------:R-:W-:Y:S01]  /*10150*/  ISETP.GE.AND P3, PT, R19, RZ, PT ;  /* 0x000000ff1300720c */ /* 0x000fe20003f66270 */
[----:B------:R-:W-:Y:S01]  /*10160*/  IMAD.MOV R4, RZ, RZ, -R4 ;  /* 0x000000ffff047224 */ /* 0x000fe200078e0a04 */
[----:B------:R-:W-:Y:S01]  /*10170*/  ISETP.GE.AND P5, PT, R0, RZ, PT ;  /* 0x000000ff0000720c */ /* 0x000fe20003fa6270 */
[----:B0-----:R-:W-:Y:S02]  /*10180*/  IMAD.MOV.U32 R10, RZ, RZ, R21 ;  /* 0x000000ffff0a7224 */ /* 0x001fe400078e0015 */
[----:B------:R-:W-:Y:S02]  /*10190*/  VIADD R8, R28, 0xdb ;  /* 0x000000db1c087836 */ /* 0x000fe40000000000 */
[----:B-1----:R-:W-:Y:S02]  /*101a0*/  IMAD.MOV.U32 R9, RZ, RZ, R12 ;  /* 0x000000ffff097224 */ /* 0x002fe400078e000c */
[----:B------:R-:W-:Y:S01]  /*101b0*/  @!P1 IMAD.MOV R10, RZ, RZ, -R10 ;  /* 0x000000ffff0a9224 */ /* 0x000fe200078e0a0a */
[C---:B------:R-:W-:Y:S01]  /*101c0*/  ISETP.GT.U32.AND P1, PT, R11.reuse, R5, PT ;  /* 0x000000050b00720c */ /* 0x040fe20003f24070 */
[----:B------:R-:W-:Y:S01]  /*101d0*/  @!P4 IMAD.MOV R9, RZ, RZ, -R9 ;  /* 0x000000ffff09c224 */ /* 0x000fe200078e0a09 */
[----:B------:R-:W-:Y:S01]  /*101e0*/  IABS R15, R8 ;  /* 0x00000008000f7213 */ /* 0x000fe20000000000 */
[----:B------:R-:W-:Y:S01]  /*101f0*/  IMAD R12, R11, R4, R6 ;  /* 0x000000040b0c7224 */ /* 0x000fe200078e0206 */
[----:B------:R-:W-:Y:S01]  /*10200*/  STL [R1+0x49c], R10 ;  /* 0x00049c0a01007387 */ /* 0x000fe20000100800 */
[----:B------:R-:W-:Y:S01]  /*10210*/  @!P2 IMAD.IADD R2, R2, 0x1, -R11 ;  /* 0x000000010202a824 */ /* 0x000fe200078e0a0b */
[----:B------:R-:W-:Y:S01]  /*10220*/  ISETP.GE.AND P2, PT, R8, RZ, PT ;  /* 0x000000ff0800720c */ /* 0x000fe20003f46270 */
[----:B------:R-:W-:Y:S01]  /*10230*/  VIADD R13, R28, 0xda ;  /* 0x000000da1c0d7836 */ /* 0x000fe20000000000 */
[----:B------:R0:W-:Y:S01]  /*10240*/  STL [R1+0x494], R9 ;  /* 0x0004940901007387 */ /* 0x0001e20000100800 */
[----:B------:R-:W-:Y:S01]  /*10250*/  IMAD.HI.U32 R0, R7, R15, RZ ;  /* 0x0000000f07007227 */ /* 0x000fe200078e00ff */
[----:B------:R-:W-:-:S03]  /*10260*/  ISETP.GT.U32.AND P4, PT, R11, R2, PT ;  /* 0x000000020b00720c */ /* 0x000fc60003f84070 */
[----:B------:R-:W-:Y:S01]  /*10270*/  @!P1 IMAD.IADD R5, R5, 0x1, -R11 ;  /* 0x0000000105059824 */ /* 0x000fe200078e0a0b */
[----:B------:R-:W-:Y:S01]  /*10280*/  ISETP.GE.AND P1, PT, R13, RZ, PT ;  /* 0x000000ff0d00720c */ /* 0x000fe20003f26270 */
[----:B------:R-:W-:Y:S01]  /*10290*/  IMAD.MOV R0, RZ, RZ, -R0 ;  /* 0x000000ffff007224 */ /* 0x000fe200078e0a00 */
[----:B------:R-:W-:Y:S01]  /*102a0*/  IABS R13, R13 ;  /* 0x0000000d000d7213 */ /* 0x000fe20000000000 */
[----:B------:R-:W-:Y:S02]  /*102b0*/  IMAD.MOV.U32 R8, RZ, RZ, R5 ;  /* 0x000000ffff087224 */ /* 0x000fe400078e0005 */
[----:B0-----:R-:W-:Y:S02]  /*102c0*/  IMAD.MOV.U32 R9, RZ, RZ, R18 ;  /* 0x000000ffff097224 */ /* 0x001fe400078e0012 */
[----:B------:R-:W-:Y:S02]  /*102d0*/  @!P3 IMAD.MOV R8, RZ, RZ, -R8 ;  /* 0x000000ffff08b224 */ /* 0x000fe400078e0a08 */
[----:B------:R-:W-:Y:S01]  /*102e0*/  @!P6 IMAD.MOV R9, RZ, RZ, -R9 ;  /* 0x000000ffff09e224 */ /* 0x000fe200078e0a09 */
[C---:B------:R-:W-:Y:S01]  /*102f0*/  ISETP.GT.U32.AND P6, PT, R11.reuse, R12, PT ;  /* 0x0000000c0b00720c */ /* 0x040fe20003fc4070 */
[----:B------:R-:W-:-:S02]  /*10300*/  IMAD R15, R11, R0, R15 ;  /* 0x000000000b0f7224 */ /* 0x000fc400078e020f */
[--C-:B------:R-:W-:Y:S01]  /*10310*/  @!P4 IMAD.IADD R2, R2, 0x1, -R11.reuse ;  /* 0x000000010202c824 */ /* 0x100fe200078e0a0b */
[----:B------:R-:W-:Y:S01]  /*10320*/  STL [R1+0x490], R9 ;  /* 0x0004900901007387 */ /* 0x000fe20000100800 */
[C---:B------:R-:W-:Y:S01]  /*10330*/  VIADD R0, R28.reuse, 0xd8 ;  /* 0x000000d81c007836 */ /* 0x040fe20000000000 */
[----:B------:R-:W-:Y:S01]  /*10340*/  ISETP.GT.U32.AND P4, PT, R11, R15, PT ;  /* 0x0000000f0b00720c */ /* 0x000fe20003f84070 */
[C---:B------:R-:W-:Y:S01]  /*10350*/  VIADD R6, R28.reuse, 0xd9 ;  /* 0x000000d91c067836 */ /* 0x040fe20000000000 */
[----:B------:R0:W-:Y:S01]  /*10360*/  STL [R1+0x48c], R8 ;  /* 0x00048c0801007387 */ /* 0x0001e20000100800 */
[----:B------:R-:W-:Y:S01]  /*10370*/  @!P0 IMAD.MOV R2, RZ, RZ, -R2 ;  /* 0x000000ffff028224 */ /* 0x000fe200078e0a02 */
[----:B------:R-:W-:Y:S01]  /*10380*/  IABS R10, R0 ;  /* 0x00000000000a7213 */ /* 0x000fe20000000000 */
[----:B------:R-:W-:Y:S01]  /*10390*/  VIADD R14, R28, 0xd6 ;  /* 0x000000d61c0e7836 */ /* 0x000fe20000000000 */
[----:B------:R-:W-:Y:S01]  /*103a0*/  IABS R4, R6 ;  /* 0x0000000600047213 */ /* 0x000fe20000000000 */
[----:B------:R-:W-:Y:S01]  /*103b0*/  @!P6 IMAD.IADD R12, R12, 0x1, -R11 ;  /* 0x000000010c0ce824 */ /* 0x000fe200078e0a0b */
[----:B------:R-:W-:Y:S01]  /*103c0*/  ISETP.GE.AND P6, PT, R6, RZ, PT ;  /* 0x000000ff0600720c */ /* 0x000fe20003fc6270 */
[----:B------:R-:W-:Y:S01]  /*103d0*/  IMAD.HI.U32 R5, R7, R10, RZ ;  /* 0x0000000a07057227 */ /* 0x000fe200078e00ff */
[----:B------:R-:W-:Y:S01]  /*103e0*/  ISETP.GE.AND P0, PT, R0, RZ, PT ;  /* 0x000000ff0000720c */ /* 0x000fe20003f06270 */
[----:B------:R1:W-:Y:S01]  /*103f0*/  STL [R1+0x488], R2 ;  /* 0x0004880201007387 */ /* 0x0003e20000100800 */
[----:B------:R-:W-:Y:S01]  /*10400*/  ISETP.GT.U32.AND P3, PT, R11, R12, PT ;  /* 0x0000000c0b00720c */ /* 0x000fe20003f64070 */
[----:B0-----:R-:W-:Y:S01]  /*10410*/  IMAD.HI.U32 R8, R7, R13, RZ ;  /* 0x0000000d07087227 */ /* 0x001fe200078e00ff */
[----:B------:R-:W-:-:S03]  /*10420*/  IABS R18, R14 ;  /* 0x0000000e00127213 */ /* 0x000fc60000000000 */
[----:B------:R-:W-:Y:S02]  /*10430*/  IMAD.MOV R8, RZ, RZ, -R8 ;  /* 0x000000ffff087224 */ /* 0x000fe400078e0a08 */
[----:B------:R-:W-:Y:S02]  /*10440*/  @!P4 IMAD.IADD R15, R15, 0x1, -R11 ;  /* 0x000000010f0fc824 */ /* 0x000fe400078e0a0b */
[----:B------:R-:W-:Y:S02]  /*10450*/  IMAD R13, R11, R8, R13 ;  /* 0x000000080b0d7224 */ /* 0x000fe400078e020d */
[----:B------:R-:W-:Y:S01]  /*10460*/  IMAD.HI.U32 R6, R7, R4, RZ ;  /* 0x0000000407067227 */ /* 0x000fe200078e00ff */
[----:B------:R-:W-:-:S03]  /*10470*/  ISETP.GT.U32.AND P4, PT, R11, R15, PT ;  /* 0x0000000f0b00720c */ /* 0x000fc60003f84070 */
[----:B------:R-:W-:Y:S01]  /*10480*/  @!P3 IMAD.IADD R12, R12, 0x1, -R11 ;  /* 0x000000010c0cb824 */ /* 0x000fe200078e0a0b */
[C---:B------:R-:W-:Y:S01]  /*10490*/  ISETP.GT.U32.AND P3, PT, R11.reuse, R13, PT ;  /* 0x0000000d0b00720c */ /* 0x040fe20003f64070 */
[----:B------:R-:W-:Y:S02]  /*104a0*/  IMAD.MOV R5, RZ, RZ, -R5 ;  /* 0x000000ffff057224 */ /* 0x000fe400078e0a05 */
[----:B------:R-:W-:Y:S02]  /*104b0*/  VIADD R0, R28, 0xd7 ;  /* 0x000000d71c007836 */ /* 0x000fe40000000000 */
[----:B------:R-:W-:Y:S02]  /*104c0*/  IMAD.MOV R6, RZ, RZ, -R6 ;  /* 0x000000ffff067224 */ /* 0x000fe400078e0a06 */
[----:B------:R-:W-:Y:S01]  /*104d0*/  IMAD R10, R11, R5, R10 ;  /* 0x000000050b0a7224 */ /* 0x000fe200078e020a */
[----:B------:R-:W-:Y:S01]  /*104e0*/  IABS R5, R0 ;  /* 0x0000000000057213 */ /* 0x000fe20000000000 */
[----:B------:R-:W-:-:S02]  /*104f0*/  IMAD.MOV.U32 R16, RZ, RZ, R12 ;  /* 0x000000ffff107224 */ /* 0x000fc400078e000c */
[----:B------:R-:W-:Y:S02]  /*10500*/  IMAD R4, R11, R6, R4 ;  /* 0x000000060b047224 */ /* 0x000fe400078e0204 */
[--C-:B------:R-:W-:Y:S01]  /*10510*/  @!P3 IMAD.IADD R13, R13, 0x1, -R11.reuse ;  /* 0x000000010d0db824 */ /* 0x100fe200078e0a0b */
[----:B------:R-:W-:Y:S01]  /*10520*/  ISETP.GT.U32.AND P3, PT, R11, R10, PT ;  /* 0x0000000a0b00720c */ /* 0x000fe20003f64070 */
[----:B------:R-:W-:Y:S02]  /*10530*/  @!P5 IMAD.MOV R16, RZ, RZ, -R16 ;  /* 0x000000ffff10d224 */ /* 0x000fe400078e0a10 */
[----:B------:R-:W-:Y:S01]  /*10540*/  IMAD.HI.U32 R12, R7, R5, RZ ;  /* 0x00000005070c7227 */ /* 0x000fe200078e00ff */
[----:B------:R-:W-:Y:S02]  /*10550*/  ISETP.GT.U32.AND P5, PT, R11, R13, PT ;  /* 0x0000000d0b00720c */ /* 0x000fe40003fa4070 */
[----:B------:R-:W-:Y:S01]  /*10560*/  STL [R1+0x480], R16 ;  /* 0x0004801001007387 */ /* 0x000fe20000100800 */
[----:B------:R-:W-:Y:S01]  /*10570*/  @!P4 IMAD.IADD R15, R15, 0x1, -R11 ;  /* 0x000000010f0fc824 */ /* 0x000fe200078e0a0b */
[----:B------:R-:W-:Y:S01]  /*10580*/  ISETP.GT.U32.AND P4, PT, R11, R4, PT ;  /* 0x000000040b00720c */ /* 0x000fe20003f84070 */
[----:B------:R-:W-:-:S02]  /*10590*/  IMAD.MOV R12, RZ, RZ, -R12 ;  /* 0x000000ffff0c7224 */ /* 0x000fc400078e0a0c */
[----:B------:R-:W-:Y:S01]  /*105a0*/  @!P2 IMAD.MOV R15, RZ, RZ, -R15 ;  /* 0x000000ffff0fa224 */ /* 0x000fe200078e0a0f */
[----:B------:R-:W-:Y:S01]  /*105b0*/  ISETP.GE.AND P2, PT, R0, RZ, PT ;  /* 0x000000ff0000720c */ /* 0x000fe20003f46270 */
[----:B------:R-:W-:Y:S02]  /*105c0*/  IMAD R0, R11, R12, R5 ;  /* 0x0000000c0b007224 */ /* 0x000fe400078e0205 */
[----:B------:R-:W-:Y:S01]  /*105d0*/  VIADD R8, R28, 0xd5 ;  /* 0x000000d51c087836 */ /* 0x000fe20000000000 */
[----:B------:R0:W-:Y:S01]  /*105e0*/  STL [R1+0x478], R15 ;  /* 0x0004780f01007387 */ /* 0x0001e20000100800 */
[--C-:B------:R-:W-:Y:S01]  /*105f0*/  @!P5 IMAD.IADD R13, R13, 0x1, -R11.reuse ;  /* 0x000000010d0dd824 */ /* 0x100fe200078e0a0b */
[----:B------:R-:W-:Y:S01]  /*10600*/  ISETP.GT.U32.AND P5, PT, R11, R0, PT ;  /* 0x000000000b00720c */ /* 0x000fe20003fa4070 */
[--C-:B------:R-:W-:Y:S01]  /*10610*/  @!P3 IMAD.IADD R10, R10, 0x1, -R11.reuse ;  /* 0x000000010a0ab824 */ /* 0x100fe200078e0a0b */
[----:B------:R-:W-:Y:S01]  /*10620*/  IABS R9, R8 ;  /* 0x0000000800097213 */ /* 0x000fe20000000000 */
[----:B------:R-:W-:-:S02]  /*10630*/  @!P4 IMAD.IADD R4, R4, 0x1, -R11 ;  /* 0x000000010404c824 */ /* 0x000fc400078e0a0b */
[----:B-1----:R-:W-:Y:S01]  /*10640*/  VIADD R2, R28, 0xd4 ;  /* 0x000000d41c027836 */ /* 0x002fe20000000000 */
[----:B------:R-:W-:Y:S01]  /*10650*/  ISETP.GT.U32.AND P3, PT, R11, R10, PT ;  /* 0x0000000a0b00720c */ /* 0x000fe20003f64070 */
[----:B------:R-:W-:Y:S01]  /*10660*/  IMAD.HI.U32 R5, R7, R9, RZ ;  /* 0x0000000907057227 */ /* 0x000fe200078e00ff */
[----:B------:R-:W-:Y:S02]  /*10670*/  ISETP.GT.U32.AND P4, PT, R11, R4, PT ;  /* 0x000000040b00720c */ /* 0x000fe40003f84070 */
[----:B------:R-:W-:Y:S01]  /*10680*/  IABS R6, R2 ;  /* 0x0000000200067213 */ /* 0x000fe20000000000 */
[----:B0-----:R-:W-:-:S04]  /*10690*/  IMAD.HI.U32 R15, R7, R18, RZ ;  /* 0x00000012070f7227 */ /* 0x001fc800078e00ff */
[----:B------:R-:W-:Y:S02]  /*106a0*/  IMAD.MOV R5, RZ, RZ, -R5 ;  /* 0x000000ffff057224 */ /* 0x000fe400078e0a05 */
[----:B------:R-:W-:Y:S02]  /*106b0*/  @!P5 IMAD.IADD R0, R0, 0x1, -R11 ;  /* 0x000000010000d824 */ /* 0x000fe400078e0a0b */
[----:B------:R-:W-:-:S03]  /*106c0*/  IMAD.HI.U32 R12, R7, R6, RZ ;  /* 0x00000006070c7227 */ /* 0x000fc600078e00ff */
[C---:B------:R-:W-:Y:S01]  /*106d0*/  ISETP.GT.U32.AND P5, PT, R11.reuse, R0, PT ;  /* 0x000000000b00720c */ /* 0x040fe20003fa4070 */
[----:B------:R-:W-:Y:S02]  /*106e0*/  IMAD.MOV R15, RZ, RZ, -R15 ;  /* 0x000000ffff0f7224 */ /* 0x000fe400078e0a0f */
[C---:B------:R-:W-:Y:S02]  /*106f0*/  IMAD R9, R11.reuse, R5, R9 ;  /* 0x000000050b097224 */ /* 0x040fe400078e0209 */
[----:B------:R-:W-:Y:S02]  /*10700*/  IMAD.MOV R12, RZ, RZ, -R12 ;  /* 0x000000ffff0c7224 */ /* 0x000fe400078e0a0c */
[----:B------:R-:W-:Y:S02]  /*10710*/  VIADD R5, R28, 0xd3 ;  /* 0x000000d31c057836 */ /* 0x000fe40000000000 */
[----:B------:R-:W-:Y:S01]  /*10720*/  @!P4 IMAD.IADD R4, R4, 0x1, -R11 ;  /* 0x000000010404c824 */ /* 0x000fe200078e0a0b */
[----:B------:R-:W-:Y:S01]  /*10730*/  ISETP.GE.AND P4, PT, R14, RZ, PT ;  /* 0x000000ff0e00720c */ /* 0x000fe20003f86270 */
[----:B------:R-:W-:-:S02]  /*10740*/  IMAD R18, R11, R15, R18 ;  /* 0x0000000f0b127224 */ /* 0x000fc400078e0212 */
[----:B------:R-:W-:Y:S02]  /*10750*/  IMAD.MOV.U32 R16, RZ, RZ, R13 ;  /* 0x000000ffff107224 */ /* 0x000fe400078e000d */
[----:B------:R-:W-:Y:S01]  /*10760*/  @!P3 IMAD.IADD R10, R10, 0x1, -R11 ;  /* 0x000000010a0ab824 */ /* 0x000fe200078e0a0b */
[C---:B------:R-:W-:Y:S01]  /*10770*/  ISETP.GT.U32.AND P3, PT, R11.reuse, R9, PT ;  /* 0x000000090b00720c */ /* 0x040fe20003f64070 */
[C---:B------:R-:W-:Y:S01]  /*10780*/  IMAD R6, R11.reuse, R12, R6 ;  /* 0x0000000c0b067224 */ /* 0x040fe200078e0206 */
[----:B------:R-:W-:Y:S01]  /*10790*/  IABS R12, R5 ;  /* 0x00000005000c7213 */ /* 0x000fe20000000000 */
[----:B------:R-:W-:Y:S01]  /*107a0*/  @!P1 IMAD.MOV R16, RZ, RZ, -R16 ;  /* 0x000000ffff109224 */ /* 0x000fe200078e0a10 */
[----:B------:R-:W-:Y:S01]  /*107b0*/  ISETP.GT.U32.AND P1, PT, R11, R18, PT ;  /* 0x000000120b00720c */ /* 0x000fe20003f24070 */
[----:B------:R-:W-:Y:S02]  /*107c0*/  IMAD.MOV.U32 R14, RZ, RZ, R4 ;  /* 0x000000ffff0e7224 */ /* 0x000fe400078e0004 */
[----:B------:R-:W-:Y:S01]  /*107d0*/  IMAD.MOV.U32 R13, RZ, RZ, R10 ;  /* 0x000000ffff0d7224 */ /* 0x000fe200078e000a */
[----:B------:R-:W-:Y:S01]  /*107e0*/  STL [R1+0x470], R16 ;  /* 0x0004701001007387 */ /* 0x000fe20000100800 */
[----:B------:R-:W-:-:S02]  /*107f0*/  IMAD.MOV.U32 R4, RZ, RZ, R12 ;  /* 0x000000ffff047224 */ /* 0x000fc400078e000c */
[----:B------:R-:W-:Y:S01]  /*10800*/  @!P6 IMAD.MOV R14, RZ, RZ, -R14 ;  /* 0x000000ffff0ee224 */ /* 0x000fe200078e0a0e */
[----:B------:R-:W-:Y:S01]  /*10810*/  ISETP.GE.AND P6, PT, R8, RZ, PT ;  /* 0x000000ff0800720c */ /* 0x000fe20003fc6270 */
[----:B------:R-:W-:Y:S02]  /*10820*/  VIADD R8, R28, 0xd2 ;  /* 0x000000d21c087836 */ /* 0x000fe40000000000 */
[----:B------:R-:W-:Y:S01]  /*10830*/  @!P0 IMAD.MOV R13, RZ, RZ, -R13 ;  /* 0x000000ffff0d8224 */ /* 0x000fe200078e0a0d */
[----:B------:R-:W-:Y:S01]  /*10840*/  ISETP.GT.U32.AND P0, PT, R11, R6, PT ;  /* 0x000000060b00720c */ /* 0x000fe20003f04070 */
[--C-:B------:R-:W-:Y:S01]  /*10850*/  @!P5 IMAD.IADD R0, R0, 0x1, -R11.reuse ;  /* 0x000000010000d824 */ /* 0x100fe200078e0a0b */
[----:B------:R-:W-:Y:S01]  /*10860*/  IABS R15, R8 ;  /* 0x00000008000f7213 */ /* 0x000fe20000000000 */
[----:B------:R-:W-:Y:S01]  /*10870*/  IMAD.HI.U32 R10, R7, R4, RZ ;  /* 0x00000004070a7227 */ /* 0x000fe200078e00ff */
[----:B------:R-:W-:Y:S01]  /*10880*/  ISETP.GE.AND P5, PT, R2, RZ, PT ;  /* 0x000000ff0200720c */ /* 0x000fe20003fa6270 */
[----:B------:R0:W-:Y:S02]  /*10890*/  STL [R1+0x468], R14 ;  /* 0x0004680e01007387 */ /* 0x0001e40000100800 */
[----:B------:R-:W-:-:S02]  /*108a0*/  @!P3 IMAD.IADD R9, R9, 0x1, -R11 ;  /* 0x000000010909b824 */ /* 0x000fc400078e0a0b */
[----:B------:R-:W-:Y:S01]  /*108b0*/  IMAD.MOV.U32 R12, RZ, RZ, R0 ;  /* 0x000000ffff0c7224 */ /* 0x000fe200078e0000 */
[----:B------:R1:W-:Y:S01]  /*108c0*/  STL [R1+0x45c], R13 ;  /* 0x00045c0d01007387 */ /* 0x0003e20000100800 */
[----:B------:R-:W-:Y:S02]  /*108d0*/  IMAD.MOV R10, RZ, RZ, -R10 ;  /* 0x000000ffff0a7224 */ /* 0x000fe400078e0a0a */
[--C-:B------:R-:W-:Y:S01]  /*108e0*/  @!P1 IMAD.IADD R18, R18, 0x1, -R11.reuse ;  /* 0x0000000112129824 */ /* 0x100fe200078e0a0b */
[----:B------:R-:W-:Y:S01]  /*108f0*/  ISETP.GE.AND P1, PT, R5, RZ, PT ;  /* 0x000000ff0500720c */ /* 0x000fe20003f26270 */
[----:B------:R-:W-:Y:S01]  /*10900*/  @!P2 IMAD.MOV R12, RZ, RZ, -R12 ;  /* 0x000000ffff0ca224 */ /* 0x000fe200078e0a0c */
[C---:B------:R-:W-:Y:S01]  /*10910*/  ISETP.GT.U32.AND P2, PT, R11.reuse, R9, PT ;  /* 0x000000090b00720c */ /* 0x040fe20003f44070 */
[C---:B------:R-:W-:Y:S01]  /*10920*/  IMAD R4, R11.reuse, R10, R4 ;  /* 0x0000000a0b047224 */ /* 0x040fe200078e0204 */
[----:B------:R-:W-:Y:S01]  /*10930*/  ISETP.GT.U32.AND P3, PT, R11, R18, PT ;  /* 0x000000120b00720c */ /* 0x000fe20003f64070 */
[----:B------:R-:W-:Y:S01]  /*10940*/  IMAD.HI.U32 R10, R7, R15, RZ ;  /* 0x0000000f070a7227 */ /* 0x000fe200078e00ff */
[----:B------:R2:W-:Y:S03]  /*10950*/  STL [R1+0x450], R12 ;  /* 0x0004500c01007387 */ /* 0x0005e60000100800 */
[----:B------:R-:W-:-:S02]  /*10960*/  @!P0 IMAD.IADD R6, R6, 0x1, -R11 ;  /* 0x0000000106068824 */ /* 0x000fc400078e0a0b */
[----:B------:R-:W-:Y:S02]  /*10970*/  IMAD.MOV R10, RZ, RZ, -R10 ;  /* 0x000000ffff0a7224 */ /* 0x000fe400078e0a0a */
[C---:B------:R-:W-:Y:S01]  /*10980*/  VIADD R5, R28.reuse, 0xd1 ;  /* 0x000000d11c057836 */ /* 0x040fe20000000000 */
[C---:B------:R-:W-:Y:S01]  /*10990*/  ISETP.GT.U32.AND P0, PT, R11.reuse, R6, PT ;  /* 0x000000060b00720c */ /* 0x040fe20003f04070 */
[----:B------:R-:W-:Y:S02]  /*109a0*/  IMAD R15, R11, R10, R15 ;  /* 0x0000000a0b0f7224 */ /* 0x000fe400078e020f */
[--C-:B------:R-:W-:Y:S01]  /*109b0*/  @!P2 IMAD.IADD R9, R9, 0x1, -R11.reuse ;  /* 0x000000010909a824 */ /* 0x100fe200078e0a0b */
[----:B0-----:R-:W-:Y:S01]  /*109c0*/  IABS R14, R5 ;  /* 0x00000005000e7213 */ /* 0x001fe20000000000 */
[----:B------:R-:W-:Y:S01]  /*109d0*/  VIADD R2, R28, 0xd0 ;  /* 0x000000d01c027836 */ /* 0x000fe20000000000 */
[C---:B------:R-:W-:Y:S01]  /*109e0*/  ISETP.GT.U32.AND P2, PT, R11.reuse, R15, PT ;  /* 0x0000000f0b00720c */ /* 0x040fe20003f44070 */
[----:B------:R-:W-:Y:S01]  /*109f0*/  @!P3 IMAD.IADD R18, R18, 0x1, -R11 ;  /* 0x000000011212b824 */ /* 0x000fe200078e0a0b */
[----:B------:R-:W-:Y:S01]  /*10a00*/  ISETP.GT.U32.AND P3, PT, R11, R4, PT ;  /* 0x000000040b00720c */ /* 0x000fe20003f64070 */
[----:B------:R-:W-:Y:S01]  /*10a10*/  IMAD.HI.U32 R10, R7, R14, RZ ;  /* 0x0000000e070a7227 */ /* 0x000fe200078e00ff */
[----:B-1----:R-:W-:-:S03]  /*10a20*/  IABS R13, R2 ;  /* 0x00000002000d7213 */ /* 0x002fc60000000000 */
[----:B------:R-:W-:Y:S02]  /*10a30*/  VIADD R0, R28, 0xcf ;  /* 0x000000cf1c007836 */ /* 0x000fe40000000000 */
[----:B------:R-:W-:Y:S01]  /*10a40*/  @!P0 IMAD.IADD R6, R6, 0x1, -R11 ;  /* 0x0000000106068824 */ /* 0x000fe200078e0a0b */
[----:B------:R-:W-:Y:S01]  /*10a50*/  ISETP.GE.AND P0, PT, R8, RZ, PT ;  /* 0x000000ff0800720c */ /* 0x000fe20003f06270 */
[----:B------:R-:W-:Y:S01]  /*10a60*/  IMAD.HI.U32 R8, R7, R13, RZ ;  /* 0x0000000d07087227 */ /* 0x000fe200078e00ff */
[----:B--2---:R-:W-:-:S03]  /*10a70*/  IABS R12, R0 ;  /* 0x00000000000c7213 */ /* 0x004fc60000000000 */
[----:B------:R-:W-:Y:S02]  /*10a80*/  IMAD.MOV R10, RZ, RZ, -R10 ;  /* 0x000000ffff0a7224 */ /* 0x000fe400078e0a0a */
[--C-:B------:R-:W-:Y:S02]  /*10a90*/  @!P2 IMAD.IADD R15, R15, 0x1, -R11.reuse ;  /* 0x000000010f0fa824 */ /* 0x100fe400078e0a0b */
[----:B------:R-:W-:Y:S02]  /*10aa0*/  IMAD.MOV R8, RZ, RZ, -R8 ;  /* 0x000000ffff087224 */ /* 0x000fe400078e0a08 */
[C---:B------:R-:W-:Y:S01]  /*10ab0*/  IMAD R14, R11.reuse, R10, R14 ;  /* 0x0000000a0b0e7224 */ /* 0x040fe200078e020e */
[----:B------:R-:W-:Y:S01]  /*10ac0*/  ISETP.GT.U32.AND P2, PT, R11, R15, PT ;  /* 0x0000000f0b00720c */ /* 0x000fe20003f44070 */
[----:B------:R-:W-:Y:S01]  /*10ad0*/  @!P3 IMAD.IADD R4, R4, 0x1, -R11 ;  /* 0x000000010404b824 */ /* 0x000fe200078e0a0b */
[----:B------:R-:W-:Y:S01]  /*10ae0*/  ISETP.GE.AND P3, PT, R5, RZ, PT ;  /* 0x000000ff0500720c */ /* 0x000fe20003f66270 */
[----:B------:R-:W-:-:S04]  /*10af0*/  IMAD.HI.U32 R5, R7, R12, RZ ;  /* 0x0000000c07057227 */ /* 0x000fc800078e00ff */
[----:B------:R-:W-:Y:S02]  /*10b00*/  IMAD.MOV.U32 R16, RZ, RZ, R18 ;  /* 0x000000ffff107224 */ /* 0x000fe400078e0012 */
[C---:B------:R-:W-:Y:S02]  /*10b10*/  IMAD R13, R11.reuse, R8, R13 ;  /* 0x000000080b0d7224 */ /* 0x040fe400078e020d */
[----:B------:R-:W-:Y:S01]  /*10b20*/  @!P6 IMAD.MOV R9, RZ, RZ, -R9 ;  /* 0x000000ffff09e224 */ /* 0x000fe200078e0a09 */
[C---:B------:R-:W-:Y:S01]  /*10b30*/  ISETP.GT.U32.AND P6, PT, R11.reuse, R14, PT ;  /* 0x0000000e0b00720c */ /* 0x040fe20003fc4070 */
[----:B------:R-:W-:Y:S01]  /*10b40*/  @!P4 IMAD.MOV R16, RZ, RZ, -R16 ;  /* 0x000000ffff10c224 */ /* 0x000fe200078e0a10 */
[C---:B------:R-:W-:Y:S01]  /*10b50*/  ISETP.GT.U32.AND P4, PT, R11.reuse, R4, PT ;  /* 0x000000040b00720c */ /* 0x040fe20003f84070 */
[----:B------:R-:W-:Y:S02]  /*10b60*/  IMAD.MOV R5, RZ, RZ, -R5 ;  /* 0x000000ffff057224 */ /* 0x000fe400078e0a05 */
[----:B------:R-:W-:Y:S01]  /*10b70*/  @!P5 IMAD.MOV R6, RZ, RZ, -R6 ;  /* 0x000000ffff06d224 */ /* 0x000fe200078e0a06 */
[C---:B------:R-:W-:Y:S01]  /*10b80*/  ISETP.GT.U32.AND P5, PT, R11.reuse, R13, PT ;  /* 0x0000000d0b00720c */ /* 0x040fe20003fa4070 */
[----:B------:R-:W-:Y:S01]  /*10b90*/  IMAD R12, R11, R5, R12 ;  /* 0x000000050b0c7224 */ /* 0x000fe200078e020c */
[----:B------:R-:W-:Y:S01]  /*10ba0*/  STL [R1+0x44c], R16 ;  /* 0x00044c1001007387 */ /* 0x000fe20000100800 */
[----:B------:R-:W-:-:S02]  /*10bb0*/  VIADD R10, R28, 0xce ;  /* 0x000000ce1c0a7836 */ /* 0x000fc40000000000 */
[--C-:B------:R-:W-:Y:S01]  /*10bc0*/  @!P2 IMAD.IADD R15, R15, 0x1, -R11.reuse ;  /* 0x000000010f0fa824 */ /* 0x100fe200078e0a0b */
[----:B------:R-:W-:Y:S01]  /*10bd0*/  ISETP.GT.U32.AND P2, PT, R11, R12, PT ;  /* 0x0000000c0b00720c */ /* 0x000fe20003f44070 */
[--C-:B------:R-:W-:Y:S01]  /*10be0*/  @!P6 IMAD.IADD R14, R14, 0x1, -R11.reuse ;  /* 0x000000010e0ee824 */ /* 0x100fe200078e0a0b */
[----:B------:R-:W-:Y:S01]  /*10bf0*/  IABS R5, R10 ;  /* 0x0000000a00057213 */ /* 0x000fe20000000000 */
[----:B------:R-:W-:Y:S01]  /*10c00*/  STL [R1+0x448], R9 ;  /* 0x0004480901007387 */ /* 0x000fe20000100800 */
[----:B------:R-:W-:Y:S01]  /*10c10*/  @!P4 IMAD.IADD R4, R4, 0x1, -R11 ;  /* 0x000000010404c824 */ /* 0x000fe200078e0a0b */
[----:B------:R-:W-:Y:S01]  /*10c20*/  ISETP.GE.AND P4, PT, R2, RZ, PT ;  /* 0x000000ff0200720c */ /* 0x000fe20003f86270 */
[----:B------:R-:W-:Y:S01]  /*10c30*/  @!P0 IMAD.MOV R15, RZ, RZ, -R15 ;  /* 0x000000ffff0f8224 */ /* 0x000fe200078e0a0f */
[----:B------:R0:W-:Y:S01]  /*10c40*/  STL [R1+0x43c], R6 ;  /* 0x00043c0601007387 */ /* 0x0001e20000100800 */
[----:B------:R-:W-:Y:S01]  /*10c50*/  @!P5 IMAD.IADD R13, R13, 0x1, -R11 ;  /* 0x000000010d0dd824 */ /* 0x000fe200078e0a0b */
[----:B------:R-:W-:Y:S01]  /*10c60*/  ISETP.GT.U32.AND P5, PT, R11, R14, PT ;  /* 0x0000000e0b00720c */ /* 0x000fe20003fa4070 */
[----:B------:R-:W-:Y:S01]  /*10c70*/  IMAD.HI.U32 R2, R7, R5, RZ ;  /* 0x0000000507027227 */ /* 0x000fe200078e00ff */
[----:B------:R-:W-:-:S03]  /*10c80*/  ISETP.GE.AND P6, PT, R0, RZ, PT ;  /* 0x000000ff0000720c */ /* 0x000fc60003fc6270 */
[----:B------:R-:W-:Y:S02]  /*10c90*/  IMAD.MOV R2, RZ, RZ, -R2 ;  /* 0x000000ffff027224 */ /* 0x000fe400078e0a02 */
[----:B------:R-:W-:Y:S01]  /*10ca0*/  @!P2 IMAD.IADD R12, R12, 0x1, -R11 ;  /* 0x000000010c0ca824 */ /* 0x000fe200078e0a0b */
[C---:B------:R-:W-:Y:S01]  /*10cb0*/  ISETP.GT.U32.AND P2, PT, R11.reuse, R13, PT ;  /* 0x0000000d0b00720c */ /* 0x040fe20003f44070 */
[C---:B0-----:R-:W-:Y:S02]  /*10cc0*/  VIADD R6, R28.reuse, 0xcd ;  /* 0x000000cd1c067836 */ /* 0x041fe40000000000 */
[----:B------:R-:W-:Y:S02]  /*10cd0*/  IMAD.MOV.U32 R8, RZ, RZ, R4 ;  /* 0x000000ffff087224 */ /* 0x000fe400078e0004 */
[----:B------:R-:W-:Y:S01]  /*10ce0*/  IMAD R5, R11, R2, R5 ;  /* 0x000000020b057224 */ /* 0x000fe200078e0205 */
[----:B------:R-:W-:Y:S01]  /*10cf0*/  IABS R9, R6 ;  /* 0x0000000600097213 */ /* 0x000fe20000000000 */
[----:B------:R-:W-:-:S02]  /*10d00*/  VIADD R0, R28, 0xcc ;  /* 0x000000cc1c007836 */ /* 0x000fc40000000000 */
[----:B------:R-:W-:Y:S01]  /*10d10*/  @!P5 IMAD.IADD R14, R14, 0x1, -R11 ;  /* 0x000000010e0ed824 */ /* 0x000fe200078e0a0b */
[----:B------:R-:W-:Y:S01]  /*10d20*/  ISETP.GT.U32.AND P5, PT, R11, R5, PT ;  /* 0x000000050b00720c */ /* 0x000fe20003fa4070 */
[----:B------:R-:W-:Y:S01]  /*10d30*/  IMAD.HI.U32 R4, R7, R9, RZ ;  /* 0x0000000907047227 */ /* 0x000fe200078e00ff */
[----:B------:R-:W-:-:S03]  /*10d40*/  IABS R18, R0 ;  /* 0x0000000000127213 */ /* 0x000fc60000000000 */
[----:B------:R-:W-:Y:S02]  /*10d50*/  IMAD.MOV R4, RZ, RZ, -R4 ;  /* 0x000000ffff047224 */ /* 0x000fe400078e0a04 */
[----:B------:R-:W-:Y:S01]  /*10d60*/  @!P1 IMAD.MOV R8, RZ, RZ, -R8 ;  /* 0x000000ffff089224 */ /* 0x000fe200078e0a08 */
[C---:B------:R-:W-:Y:S01]  /*10d70*/  ISETP.GT.U32.AND P1, PT, R11.reuse, R12, PT ;  /* 0x0000000c0b00720c */ /* 0x040fe20003f24070 */
[----:B------:R-:W-:Y:S02]  /*10d80*/  IMAD R9, R11, R4, R9 ;  /* 0x000000040b097224 */ /* 0x000fe400078e0209 */
[----:B------:R-:W-:Y:S01]  /*10d90*/  @!P2 IMAD.IADD R13, R13, 0x1, -R11 ;  /* 0x000000010d0da824 */ /* 0x000fe200078e0a0b */
[----:B------:R0:W-:Y:S01]  /*10da0*/  STL [R1+0x438], R8 ;  /* 0x0004380801007387 */ /* 0x0001e20000100800 */
[----:B------:R-:W-:Y:S01]  /*10db0*/  VIADD R2, R28, 0xcb ;  /* 0x000000cb1c027836 */ /* 0x000fe20000000000 */
[----:B------:R-:W-:Y:S01]  /*10dc0*/  ISETP.GT.U32.AND P2, PT, R11, R9, PT ;  /* 0x000000090b00720c */ /* 0x000fe20003f44070 */
[----:B------:R-:W-:Y:S01]  /*10dd0*/  IMAD.HI.U32 R19, R7, R18, RZ ;  /* 0x0000001207137227 */ /* 0x000fe200078e00ff */
[----:B------:R-:W-:Y:S03]  /*10de0*/  STL [R1+0x434], R15 ;  /* 0x0004340f01007387 */ /* 0x000fe60000100800 */
[----:B------:R-:W-:-:S02]  /*10df0*/  IMAD.MOV R19, RZ, RZ, -R19 ;  /* 0x000000ffff137224 */ /* 0x000fc400078e0a13 */
[--C-:B------:R-:W-:Y:S01]  /*10e00*/  @!P5 IMAD.IADD R5, R5, 0x1, -R11.reuse ;  /* 0x000000010505d824 */ /* 0x100fe200078e0a0b */
[----:B0-----:R-:W-:Y:S01]  /*10e10*/  IABS R8, R2 ;  /* 0x0000000200087213 */ /* 0x001fe20000000000 */
[----:B------:R-:W-:Y:S01]  /*10e20*/  @!P1 IMAD.IADD R12, R12, 0x1, -R11 ;  /* 0x000000010c0c9824 */ /* 0x000fe200078e0a0b */
[----:B------:R-:W-:Y:S01]  /*10e30*/  ISETP.GE.AND P5, PT, R6, RZ, PT ;  /* 0x000000ff0600720c */ /* 0x000fe20003fa6270 */
[C---:B------:R-:W-:Y:S01]  /*10e40*/  IMAD R6, R11.reuse, R19, R18 ;  /* 0x000000130b067224 */ /* 0x040fe200078e0212 */
[----:B------:R-:W-:Y:S01]  /*10e50*/  ISETP.GE.AND P1, PT, R10, RZ, PT ;  /* 0x000000ff0a00720c */ /* 0x000fe20003f26270 */
[----:B------:R-:W-:Y:S01]  /*10e60*/  IMAD.MOV.U32 R16, RZ, RZ, R14 ;  /* 0x000000ffff107224 */ /* 0x000fe200078e000e */
[----:B------:R-:W-:Y:S01]  /*10e70*/  ISETP.GT.U32.AND P0, PT, R11, R5, PT ;  /* 0x000000050b00720c */ /* 0x000fe20003f04070 */
[----:B------:R-:W-:-:S04]  /*10e80*/  IMAD.HI.U32 R10, R7, R8, RZ ;  /* 0x00000008070a7227 */ /* 0x000fc800078e00ff */
[----:B------:R-:W-:Y:S02]  /*10e90*/  VIADD R4, R28, 0xca ;  /* 0x000000ca1c047836 */ /* 0x000fe40000000000 */
[----:B------:R-:W-:Y:S02]  /*10ea0*/  @!P2 IMAD.IADD R9, R9, 0x1, -R11 ;  /* 0x000000010909a824 */ /* 0x000fe400078e0a0b */
[----:B------:R-:W-:Y:S01]  /*10eb0*/  IMAD.MOV.U32 R14, RZ, RZ, R13 ;  /* 0x000000ffff0e7224 */ /* 0x000fe200078e000d */
[----:B------:R-:W-:Y:S01]  /*10ec0*/  IABS R20, R4 ;  /* 0x0000000400147213 */ /* 0x000fe20000000000 */
[----:B------:R-:W-:Y:S01]  /*10ed0*/  @!P3 IMAD.MOV R16, RZ, RZ, -R16 ;  /* 0x000000ffff10b224 */ /* 0x000fe200078e0a10 */
[C---:B------:R-:W-:Y:S01]  /*10ee0*/  ISETP.GT.U32.AND P3, PT, R11.reuse, R6, PT ;  /* 0x000000060b00720c */ /* 0x040fe20003f64070 */
[----:B------:R-:W-:Y:S01]  /*10ef0*/  IMAD.MOV R10, RZ, RZ, -R10 ;  /* 0x000000ffff0a7224 */ /* 0x000fe200078e0a0a */
[C---:B------:R-:W-:Y:S01]  /*10f00*/  ISETP.GT.U32.AND P2, PT, R11.reuse, R9, PT ;  /* 0x000000090b00720c */ /* 0x040fe20003f44070 */
[----:B------:R-:W-:Y:S01]  /*10f10*/  @!P4 IMAD.MOV R14, RZ, RZ, -R14 ;  /* 0x000000ffff0ec224 */ /* 0x000fe200078e0a0e */
[----:B------:R-:W-:Y:S01]  /*10f20*/  ISETP.GE.AND P4, PT, R0, RZ, PT ;  /* 0x000000ff0000720c */ /* 0x000fe20003f86270 */
[----:B------:R-:W-:Y:S01]  /*10f30*/  IMAD R0, R11, R10, R8 ;  /* 0x0000000a0b007224 */ /* 0x000fe200078e0208 */
[----:B------:R-:W-:Y:S01]  /*10f40*/  STL [R1+0x430], R16 ;  /* 0x0004301001007387 */ /* 0x000fe20000100800 */
[----:B------:R-:W-:-:S02]  /*10f50*/  IMAD.MOV.U32 R13, RZ, RZ, R12 ;  /* 0x000000ffff0d7224 */ /* 0x000fc400078e000c */
[----:B------:R-:W-:Y:S01]  /*10f60*/  IMAD.HI.U32 R12, R7, R20, RZ ;  /* 0x00000014070c7227 */ /* 0x000fe200078e00ff */
[----:B------:R-:W-:Y:S03]  /*10f70*/  STL [R1+0x42c], R14 ;  /* 0x00042c0e01007387 */ /* 0x000fe60000100800 */
[--C-:B------:R-:W-:Y:S01]  /*10f80*/  @!P0 IMAD.IADD R5, R5, 0x1, -R11.reuse ;  /* 0x0000000105058824 */ /* 0x100fe200078e0a0b */
[----:B------:R-:W-:Y:S01]  /*10f90*/  ISETP.GT.U32.AND P0, PT, R11, R0, PT ;  /* 0x000000000b00720c */ /* 0x000fe20003f04070 */
[----:B------:R-:W-:Y:S02]  /*10fa0*/  IMAD.MOV R12, RZ, RZ, -R12 ;  /* 0x000000ffff0c7224 */ /* 0x000fe400078e0a0c */
[----:B------:R-:W-:Y:S02]  /*10fb0*/  @!P3 IMAD.IADD R6, R6, 0x1, -R11 ;  /* 0x000000010606b824 */ /* 0x000fe400078e0a0b */
[----:B------:R-:W-:-:S02]  /*10fc0*/  IMAD.MOV.U32 R10, RZ, RZ, R5 ;  /* 0x000000ffff0a7224 */ /* 0x000fc400078e0005 */
[----:B------:R-:W-:Y:S01]  /*10fd0*/  @!P6 IMAD.MOV R13, RZ, RZ, -R13 ;  /* 0x000000ffff0de224 */ /* 0x000fe200078e0a0d */
[----:B------:R-:W-:Y:S01]  /*10fe0*/  ISETP.GE.AND P6, PT, R2, RZ, PT ;  /* 0x000000ff0200720c */ /* 0x000fe20003fc6270 */
[----:B------:R-:W-:Y:S02]  /*10ff0*/  VIADD R2, R28, 0xc9 ;  /* 0x000000c91c027836 */ /* 0x000fe40000000000 */
[----:B------:R-:W-:Y:S01]  /*11000*/  @!P2 IMAD.IADD R9, R9, 0x1, -R11 ;  /* 0x000000010909a824 */ /* 0x000fe200078e0a0b */
[----:B------:R-:W-:Y:S01]  /*11010*/  ISETP.GE.AND P2, PT, R4, RZ, PT ;  /* 0x000000ff0400720c */ /* 0x000fe20003f46270 */
[C---:B------:R-:W-:Y:S01]  /*11020*/  IMAD R20, R11.reuse, R12, R20 ;  /* 0x0000000c0b147224 */ /* 0x040fe200078e0214 */
[----:B------:R-:W-:Y:S01]  /*11030*/  IABS R19, R2 ;  /* 0x0000000200137213 */ /* 0x000fe20000000000 */
[----:B------:R-:W-:Y:S01]  /*11040*/  @!P1 IMAD.MOV R10, RZ, RZ, -R10 ;  /* 0x000000ffff0a9224 */ /* 0x000fe200078e0a0a */
[C---:B------:R-:W-:Y:S01]  /*11050*/  ISETP.GT.U32.AND P1, PT, R11.reuse, R6, PT ;  /* 0x000000060b00720c */ /* 0x040fe20003f24070 */
[----:B------:R-:W-:Y:S01]  /*11060*/  @!P5 IMAD.MOV R9, RZ, RZ, -R9 ;  /* 0x000000ffff09d224 */ /* 0x000fe200078e0a09 */
[C---:B------:R-:W-:Y:S01]  /*11070*/  ISETP.GT.U32.AND P5, PT, R11.reuse, R20, PT ;  /* 0x000000140b00720c */ /* 0x040fe20003fa4070 */
[----:B------:R-:W-:Y:S01]  /*11080*/  @!P0 IMAD.IADD R0, R0, 0x1, -R11 ;  /* 0x0000000100008824 */ /* 0x000fe200078e0a0b */
[----:B------:R0:W-:Y:S01]  /*11090*/  STL [R1+0x428], R13 ;  /* 0x0004280d01007387 */ /* 0x0001e20000100800 */
[----:B------:R-:W-:Y:S01]  /*110a0*/  VIADD R8, R28, 0xc7 ;  /* 0x000000c71c087836 */ /* 0x000fe20000000000 */
[----:B------:R-:W-:Y:S01]  /*110b0*/  ISETP.GE.AND P3, PT, R2, RZ, PT ;  /* 0x000000ff0200720c */ /* 0x000fe20003f66270 */
[----:B------:R-:W-:Y:S01]  /*110c0*/  VIADD R4, R28, 0xc8 ;  /* 0x000000c81c047836 */ /* 0x000fe20000000000 */
[----:B------:R-:W-:Y:S01]  /*110d0*/  ISETP.GT.U32.AND P0, PT, R11, R0, PT ;  /* 0x000000000b00720c */ /* 0x000fe20003f04070 */
[----:B------:R-:W-:Y:S01]  /*110e0*/  IMAD.HI.U32 R5, R7, R19, RZ ;  /* 0x0000001307057227 */ /* 0x000fe200078e00ff */
[----:B------:R-:W-:Y:S01]  /*110f0*/  IABS R18, R8 ;  /* 0x0000000800127213 */ /* 0x000fe20000000000 */
[----:B------:R1:W-:Y:S02]  /*11100*/  STL [R1+0x424], R10 ;  /* 0x0004240a01007387 */ /* 0x0003e40000100800 */
[----:B------:R-:W-:Y:S01]  /*11110*/  IMAD.MOV R5, RZ, RZ, -R5 ;  /* 0x000000ffff057224 */ /* 0x000fe200078e0a05 */
[----:B0-----:R-:W-:Y:S01]  /*11120*/  IABS R13, R4 ;  /* 0x00000004000d7213 */ /* 0x001fe20000000000 */
[----:B------:R-:W-:Y:S01]  /*11130*/  @!P1 IMAD.IADD R6, R6, 0x1, -R11 ;  /* 0x0000000106069824 */ /* 0x000fe200078e0a0b */
[----:B------:R0:W-:Y:S01]  /*11140*/  STL [R1+0x41c], R9 ;  /* 0x00041c0901007387 */ /* 0x0001e20000100800 */
[----:B------:R-:W-:-:S02]  /*11150*/  IMAD R19, R11, R5, R19 ;  /* 0x000000050b137224 */ /* 0x000fc400078e0213 */
[----:B------:R-:W-:Y:S01]  /*11160*/  @!P5 IMAD.IADD R20, R20, 0x1, -R11 ;  /* 0x000000011414d824 */ /* 0x000fe200078e0a0b */
[----:B------:R-:W-:Y:S01]  /*11170*/  ISETP.GE.AND P5, PT, R8, RZ, PT ;  /* 0x000000ff0800720c */ /* 0x000fe20003fa6270 */
[----:B-1----:R-:W-:Y:S01]  /*11180*/  IMAD.MOV.U32 R10, RZ, RZ, R6 ;  /* 0x000000ffff0a7224 */ /* 0x002fe200078e0006 */
[----:B------:R-:W-:Y:S01]  /*11190*/  ISETP.GT.U32.AND P1, PT, R11, R19, PT ;  /* 0x000000130b00720c */ /* 0x000fe20003f24070 */
[----:B------:R-:W-:-:S04]  /*111a0*/  IMAD.HI.U32 R5, R7, R18, RZ ;  /* 0x0000001207057227 */ /* 0x000fc800078e00ff */
[----:B0-----:R-:W-:-:S04]  /*111b0*/  IMAD.HI.U32 R9, R7, R13, RZ ;  /* 0x0000000d07097227 */ /* 0x001fc800078e00ff */
[----:B------:R-:W-:Y:S01]  /*111c0*/  @!P4 IMAD.MOV R10, RZ, RZ, -R10 ;  /* 0x000000ffff0ac224 */ /* 0x000fe200078e0a0a */
[C---:B------:R-:W-:Y:S01]  /*111d0*/  ISETP.GT.U32.AND P4, PT, R11.reuse, R20, PT ;  /* 0x000000140b00720c */ /* 0x040fe20003f84070 */
[----:B------:R-:W-:Y:S02]  /*111e0*/  IMAD.MOV R5, RZ, RZ, -R5 ;  /* 0x000000ffff057224 */ /* 0x000fe400078e0a05 */
[----:B------:R-:W-:Y:S01]  /*111f0*/  @!P0 IMAD.IADD R0, R0, 0x1, -R11 ;  /* 0x0000000100008824 */ /* 0x000fe200078e0a0b */
[----:B------:R-:W-:Y:S01]  /*11200*/  ISETP.GE.AND P0, PT, R4, RZ, PT ;  /* 0x000000ff0400720c */ /* 0x000fe20003f06270 */
[----:B------:R-:W-:Y:S01]  /*11210*/  IMAD.MOV R9, RZ, RZ, -R9 ;  /* 0x000000ffff097224 */ /* 0x000fe200078e0a09 */
[----:B------:R0:W-:Y:S01]  /*11220*/  STL [R1+0x410], R10 ;  /* 0x0004100a01007387 */ /* 0x0001e20000100800 */
[C---:B------:R-:W-:Y:S02]  /*11230*/  IMAD R18, R11.reuse, R5, R18 ;  /* 0x000000050b127224 */ /* 0x040fe400078e0212 */
[----:B------:R-:W-:-:S02]  /*11240*/  IMAD R13, R11, R9, R13 ;  /* 0x000000090b0d7224 */ /* 0x000fc400078e020d */
[----:B------:R-:W-:Y:S02]  /*11250*/  IMAD.MOV.U32 R5, RZ, RZ, R0 ;  /* 0x000000ffff057224 */ /* 0x000fe400078e0000 */
[----:B------:R-:W-:Y:S02]  /*11260*/  VIADD R2, R28, 0xc6 ;  /* 0x000000c61c027836 */ /* 0x000fe40000000000 */
[----:B------:R-:W-:Y:S01]  /*11270*/  @!P6 IMAD.MOV R5, RZ, RZ, -R5 ;  /* 0x000000ffff05e224 */ /* 0x000fe200078e0a05 */
[C---:B------:R-:W-:Y:S01]  /*11280*/  ISETP.GT.U32.AND P6, PT, R11.reuse, R13, PT ;  /* 0x0000000d0b00720c */ /* 0x040fe20003fc4070 */
[--C-:B------:R-:W-:Y:S01]  /*11290*/  @!P4 IMAD.IADD R20, R20, 0x1, -R11.reuse ;  /* 0x000000011414c824 */ /* 0x100fe200078e0a0b */
[----:B------:R-:W-:Y:S01]  /*112a0*/  ISETP.GT.U32.AND P4, PT, R11, R18, PT ;  /* 0x000000120b00720c */ /* 0x000fe20003f84070 */
[----:B------:R-:W-:Y:S01]  /*112b0*/  @!P1 IMAD.IADD R19, R19, 0x1, -R11 ;  /* 0x0000000113139824 */ /* 0x000fe200078e0a0b */
[----:B------:R-:W-:Y:S01]  /*112c0*/  IABS R15, R2 ;  /* 0x00000002000f7213 */ /* 0x000fe20000000000 */
[C---:B------:R-:W-:Y:S01]  /*112d0*/  VIADD R8, R28.reuse, 0xc5 ;  /* 0x000000c51c087836 */ /* 0x040fe20000000000 */
[----:B------:R1:W-:Y:S01]  /*112e0*/  STL [R1+0x40c], R5 ;  /* 0x00040c0501007387 */ /* 0x0003e20000100800 */
[----:B------:R-:W-:Y:S01]  /*112f0*/  VIADD R0, R28, 0xc4 ;  /* 0x000000c41c007836 */ /* 0x000fe20000000000 */
[----:B------:R-:W-:Y:S01]  /*11300*/  ISETP.GT.U32.AND P1, PT, R11, R19, PT ;  /* 0x000000130b00720c */ /* 0x000fe20003f24070 */
[----:B------:R-:W-:Y:S01]  /*11310*/  IMAD.HI.U32 R4, R7, R15, RZ ;  /* 0x0000000f07047227 */ /* 0x000fe200078e00ff */
[----:B0-----:R-:W-:-:S02]  /*11320*/  IABS R10, R8 ;  /* 0x00000008000a7213 */ /* 0x001fc40000000000 */
[----:B------:R-:W-:Y:S01]  /*11330*/  IABS R6, R0 ;  /* 0x0000000000067213 */ /* 0x000fe20000000000 */
[--C-:B------:R-:W-:Y:S01]  /*11340*/  @!P6 IMAD.IADD R13, R13, 0x1, -R11.reuse ;  /* 0x000000010d0de824 */ /* 0x100fe200078e0a0b */
[----:B------:R-:W-:Y:S01]  /*11350*/  ISETP.GE.AND P6, PT, R2, RZ, PT ;  /* 0x000000ff0200720c */ /* 0x000fe20003fc6270 */
[----:B------:R-:W-:Y:S02]  /*11360*/  IMAD.MOV R4, RZ, RZ, -R4 ;  /* 0x000000ffff047224 */ /* 0x000fe400078e0a04 */
[----:B------:R-:W-:Y:S01]  /*11370*/  @!P4 IMAD.IADD R18, R18, 0x1, -R11 ;  /* 0x000000011212c824 */ /* 0x000fe200078e0a0b */
[----:B------:R-:W-:Y:S01]  /*11380*/  ISETP.GT.U32.AND P4, PT, R11, R13, PT ;  /* 0x0000000d0b00720c */ /* 0x000fe20003f84070 */
[----:B------:R-:W-:Y:S02]  /*11390*/  IMAD.MOV.U32 R17, RZ, RZ, R20 ;  /* 0x000000ffff117224 */ /* 0x000fe400078e0014 */
[----:B------:R-:W-:-:S04]  /*113a0*/  IMAD.HI.U32 R14, R7, R10, RZ ;  /* 0x0000000a070e7227 */ /* 0x000fc800078e00ff */
[C---:B------:R-:W-:Y:S02]  /*113b0*/  IMAD R15, R11.reuse, R4, R15 ;  /* 0x000000040b0f7224 */ /* 0x040fe400078e020f */
[----:B------:R-:W-:Y:S01]  /*113c0*/  @!P2 IMAD.MOV R17, RZ, RZ, -R17 ;  /* 0x000000ffff11a224 */ /* 0x000fe200078e0a11 */
[----:B------:R-:W-:Y:S01]  /*113d0*/  ISETP.GT.U32.AND P2, PT, R11, R18, PT ;  /* 0x000000120b00720c */ /* 0x000fe20003f44070 */
[----:B------:R-:W-:-:S03]  /*113e0*/  IMAD.HI.U32 R2, R7, R6, RZ ;  /* 0x0000000607027227 */ /* 0x000fc600078e00ff */
[----:B------:R-:W-:Y:S01]  /*113f0*/  STL [R1+0x408], R17 ;  /* 0x0004081101007387 */ /* 0x000fe20000100800 */
[----:B------:R-:W-:Y:S02]  /*11400*/  IMAD.MOV R14, RZ, RZ, -R14 ;  /* 0x000000ffff0e7224 */ /* 0x000fe400078e0a0e */
[----:B------:R-:W-:Y:S01]  /*11410*/  @!P1 IMAD.IADD R19, R19, 0x1, -R11 ;  /* 0x0000000113139824 */ /* 0x000fe200078e0a0b */
[C---:B------:R-:W-:Y:S01]  /*11420*/  ISETP.GT.U32.AND P1, PT, R11.reuse, R15, PT ;  /* 0x0000000f0b00720c */ /* 0x040fe20003f24070 */
[----:B------:R-:W-:Y:S02]  /*11430*/  IMAD.MOV R2, RZ, RZ, -R2 ;  /* 0x000000ffff027224 */ /* 0x000fe400078e0a02 */
[----:B------:R-:W-:Y:S02]  /*11440*/  IMAD R10, R11, R14, R10 ;  /* 0x0000000e0b0a7224 */ /* 0x000fe400078e020a */
[----:B------:R-:W-:Y:S02]  /*11450*/  IMAD.MOV.U32 R16, RZ, RZ, R19 ;  /* 0x000000ffff107224 */ /* 0x000fe400078e0013 */
[----:B------:R-:W-:-:S02]  /*11460*/  VIADD R9, R28, 0xc3 ;  /* 0x000000c31c097836 */ /* 0x000fc40000000000 */
[----:B------:R-:W-:Y:S02]  /*11470*/  VIADD R12, R28, 0xc2 ;  /* 0x000000c21c0c7836 */ /* 0x000fe40000000000 */
[----:B------:R-:W-:Y:S01]  /*11480*/  IMAD R6, R11, R2, R6 ;  /* 0x000000020b067224 */ /* 0x000fe200078e0206 */
[----:B-1----:R-:W-:Y:S01]  /*11490*/  IABS R5, R9 ;  /* 0x0000000900057213 */ /* 0x002fe20000000000 */
[--C-:B------:R-:W-:Y:S01]  /*114a0*/  @!P4 IMAD.IADD R13, R13, 0x1, -R11.reuse ;  /* 0x000000010d0dc824 */ /* 0x100fe200078e0a0b */
[C---:B------:R-:W-:Y:S01]  /*114b0*/  ISETP.GT.U32.AND P4, PT, R11.reuse, R10, PT ;  /* 0x0000000a0b00720c */ /* 0x040fe20003f84070 */
[----:B------:R-:W-:Y:S01]  /*114c0*/  @!P3 IMAD.MOV R16, RZ, RZ, -R16 ;  /* 0x000000ffff10b224 */ /* 0x000fe200078e0a10 */
[----:B------:R-:W-:Y:S01]  /*114d0*/  IABS R4, R12 ;  /* 0x0000000c00047213 */ /* 0x000fe20000000000 */
[--C-:B------:R-:W-:Y:S01]  /*114e0*/  @!P2 IMAD.IADD R18, R18, 0x1, -R11.reuse ;  /* 0x000000011212a824 */ /* 0x100fe200078e0a0b */
[----:B------:R-:W-:Y:S01]  /*114f0*/  ISETP.GT.U32.AND P2, PT, R11, R6, PT ;  /* 0x000000060b00720c */ /* 0x000fe20003f44070 */
[----:B------:R-:W-:Y:S01]  /*11500*/  @!P1 IMAD.IADD R15, R15, 0x1, -R11 ;  /* 0x000000010f0f9824 */ /* 0x000fe200078e0a0b */
[----:B------:R0:W-:Y:S01]  /*11510*/  STL [R1+0x404], R16 ;  /* 0x0004041001007387 */ /* 0x0001e20000100800 */
[----:B------:R-:W-:Y:S01]  /*11520*/  ISETP.GE.AND P3, PT, R8, RZ, PT ;  /* 0x000000ff0800720c */ /* 0x000fe20003f66270 */
[----:B------:R-:W-:-:S02]  /*11530*/  IMAD.HI.U32 R14, R7, R5, RZ ;  /* 0x00000005070e7227 */ /* 0x000fc400078e00ff */
[----:B------:R-:W-:Y:S02]  /*11540*/  ISETP.GT.U32.AND P1, PT, R11, R15, PT ;  /* 0x0000000f0b00720c */ /* 0x000fe40003f24070 */
[----:B------:R-:W-:-:S04]  /*11550*/  IMAD.HI.U32 R8, R7, R4, RZ ;  /* 0x0000000407087227 */ /* 0x000fc800078e00ff */
[----:B0-----:R-:W-:Y:S02]  /*11560*/  IMAD.MOV.U32 R16, RZ, RZ, R13 ;  /* 0x000000ffff107224 */ /* 0x001fe400078e000d */
[----:B------:R-:W-:Y:S02]  /*11570*/  IMAD.MOV R14, RZ, RZ, -R14 ;  /* 0x000000ffff0e7224 */ /* 0x000fe400078e0a0e */
[----:B------:R-:W-:Y:S02]  /*11580*/  @!P0 IMAD.MOV R16, RZ, RZ, -R16 ;  /* 0x000000ffff108224 */ /* 0x000fe400078e0a10 */
[----:B------:R-:W-:Y:S02]  /*11590*/  IMAD.MOV R8, RZ, RZ, -R8 ;  /* 0x000000ffff087224 */ /* 0x000fe400078e0a08 */
[----:B------:R-:W-:Y:S01]  /*115a0*/  @!P4 IMAD.IADD R10, R10, 0x1, -R11 ;  /* 0x000000010a0ac824 */ /* 0x000fe200078e0a0b */
[----:B------:R0:W-:Y:S01]  /*115b0*/  STL [R1+0x3fc], R16 ;  /* 0x0003fc1001007387 */ /* 0x0001e20000100800 */
[----:B------:R-:W-:-:S02]  /*115c0*/  IMAD R5, R11, R14, R5 ;  /* 0x0000000e0b057224 */ /* 0x000fc400078e0205 */
[C---:B------:R-:W-:Y:S02]  /*115d0*/  IMAD R4, R11.reuse, R8, R4 ;  /* 0x000000080b047224 */ /* 0x040fe400078e0204 */
[--C-:B------:R-:W-:Y:S01]  /*115e0*/  @!P2 IMAD.IADD R6, R6, 0x1, -R11.reuse ;  /* 0x000000010606a824 */ /* 0x100fe200078e0a0b */
[C---:B------:R-:W-:Y:S01]  /*115f0*/  ISETP.GT.U32.AND P2, PT, R11.reuse, R10, PT ;  /* 0x0000000a0b00720c */ /* 0x040fe20003f44070 */
[----:B------:R-:W-:Y:S01]  /*11600*/  VIADD R2, R28, 0xc1 ;  /* 0x000000c11c027836 */ /* 0x000fe20000000000 */
[----:B------:R-:W-:Y:S01]  /*11610*/  ISETP.GT.U32.AND P4, PT, R11, R5, PT ;  /* 0x000000050b00720c */ /* 0x000fe20003f84070 */
[----:B------:R-:W-:Y:S01]  /*11620*/  @!P1 IMAD.IADD R15, R15, 0x1, -R11 ;  /* 0x000000010f0f9824 */ /* 0x000fe200078e0a0b */
[----:B------:R-:W-:Y:S01]  /*11630*/  ISETP.GE.AND P1, PT, R0, RZ, PT ;  /* 0x000000ff0000720c */ /* 0x000fe20003f26270 */
[----:B0-----:R-:W-:Y:S01]  /*11640*/  IMAD.MOV.U32 R16, RZ, RZ, R18 ;  /* 0x000000ffff107224 */ /* 0x001fe200078e0012 */
[----:B------:R-:W-:Y:S01]  /*11650*/  IABS R0, R2 ;  /* 0x0000000200007213 */ /* 0x000fe20000000000 */
[----:B------:R-:W-:Y:S01]  /*11660*/  VIADD R8, R28, 0xc0 ;  /* 0x000000c01c087836 */ /* 0x000fe20000000000 */
[C---:B------:R-:W-:Y:S01]  /*11670*/  ISETP.GT.U32.AND P0, PT, R11.reuse, R6, PT ;  /* 0x000000060b00720c */ /* 0x040fe20003f04070 */
[----:B------:R-:W-:Y:S01]  /*11680*/  @!P5 IMAD.MOV R16, RZ, RZ, -R16 ;  /* 0x000000ffff10d224 */ /* 0x000fe200078e0a10 */
[----:B------:R-:W-:Y:S01]  /*11690*/  ISETP.GT.U32.AND P5, PT, R11, R4, PT ;  /* 0x000000040b00720c */ /* 0x000fe20003fa4070 */
[----:B------:R-:W-:Y:S01]  /*116a0*/  @!P6 IMAD.MOV R15, RZ, RZ, -R15 ;  /* 0x000000ffff0fe224 */ /* 0x000fe200078e0a0f */
[----:B------:R-:W-:Y:S01]  /*116b0*/  IABS R14, R8 ;  /* 0x00000008000e7213 */ /* 0x000fe20000000000 */
[----:B------:R-:W-:Y:S01]  /*116c0*/  @!P2 IMAD.IADD R10, R10, 0x1, -R11 ;  /* 0x000000010a0aa824 */ /* 0x000fe200078e0a0b */
[----:B------:R-:W-:Y:S01]  /*116d0*/  STL [R1+0x3f4], R16 ;  /* 0x0003f41001007387 */ /* 0x000fe20000100800 */
[----:B------:R-:W-:Y:S01]  /*116e0*/  IMAD.HI.U32 R13, R7, R0, RZ ;  /* 0x00000000070d7227 */ /* 0x000fe200078e00ff */
[----:B------:R-:W-:-:S02]  /*116f0*/  ISETP.GE.AND P2, PT, R12, RZ, PT ;  /* 0x000000ff0c00720c */ /* 0x000fc40003f46270 */
[----:B------:R0:W-:Y:S01]  /*11700*/  STL [R1+0x3f0], R15 ;  /* 0x0003f00f01007387 */ /* 0x0001e20000100800 */
[--C-:B------:R-:W-:Y:S01]  /*11710*/  @!P4 IMAD.IADD R5, R5, 0x1, -R11.reuse ;  /* 0x000000010505c824 */ /* 0x100fe200078e0a0b */
[----:B------:R-:W-:Y:S01]  /*11720*/  ISETP.GE.AND P4, PT, R9, RZ, PT ;  /* 0x000000ff0900720c */ /* 0x000fe20003f86270 */
[----:B------:R-:W-:Y:S02]  /*11730*/  IMAD.MOV.U32 R9, RZ, RZ, R14 ;  /* 0x000000ffff097224 */ /* 0x000fe400078e000e */
[----:B------:R-:W-:Y:S01]  /*11740*/  @!P5 IMAD.IADD R4, R4, 0x1, -R11 ;  /* 0x000000010404d824 */ /* 0x000fe200078e0a0b */
[----:B------:R-:W-:Y:S01]  /*11750*/  ISETP.GE.AND P5, PT, R2, RZ, PT ;  /* 0x000000ff0200720c */ /* 0x000fe20003fa6270 */
[----:B------:R-:W-:Y:S01]  /*11760*/  IMAD.MOV R13, RZ, RZ, -R13 ;  /* 0x000000ffff0d7224 */ /* 0x000fe200078e0a0d */
[----:B------:R-:W-:Y:S01]  /*11770*/  ISETP.GT.U32.AND P6, PT, R11, R5, PT ;  /* 0x000000050b00720c */ /* 0x000fe20003fc4070 */
[----:B------:R-:W-:-:S04]  /*11780*/  IMAD.HI.U32 R12, R7, R9, RZ ;  /* 0x00000009070c7227 */ /* 0x000fc800078e00ff */
[----:B0-----:R-:W-:Y:S02]  /*11790*/  IMAD.MOV.U32 R15, RZ, RZ, R10 ;  /* 0x000000ffff0f7224 */ /* 0x001fe400078e000a */
[C---:B------:R-:W-:Y:S02]  /*117a0*/  IMAD R0, R11.reuse, R13, R0 ;  /* 0x0000000d0b007224 */ /* 0x040fe400078e0200 */
[----:B------:R-:W-:Y:S01]  /*117b0*/  @!P3 IMAD.MOV R15, RZ, RZ, -R15 ;  /* 0x000000ffff0fb224 */ /* 0x000fe200078e0a0f */
[C---:B------:R-:W-:Y:S01]  /*117c0*/  ISETP.GT.U32.AND P3, PT, R11.reuse, R4, PT ;  /* 0x000000040b00720c */ /* 0x040fe20003f64070 */
[----:B------:R-:W-:Y:S02]  /*117d0*/  IMAD.MOV R12, RZ, RZ, -R12 ;  /* 0x000000ffff0c7224 */ /* 0x000fe400078e0a0c */
[----:B------:R-:W-:Y:S01]  /*117e0*/  @!P0 IMAD.IADD R6, R6, 0x1, -R11 ;  /* 0x0000000106068824 */ /* 0x000fe200078e0a0b */
[C---:B------:R-:W-:Y:S01]  /*117f0*/  ISETP.GT.U32.AND P0, PT, R11.reuse, R0, PT ;  /* 0x000000000b00720c */ /* 0x040fe20003f04070 */
[----:B------:R-:W-:Y:S01]  /*11800*/  IMAD R2, R11, R12, R9 ;  /* 0x0000000c0b027224 */ /* 0x000fe200078e0209 */
[----:B------:R-:W-:Y:S01]  /*11810*/  STL [R1+0x3e4], R15 ;  /* 0x0003e40f01007387 */ /* 0x000fe20000100800 */
[----:B------:R-:W-:-:S02]  /*11820*/  IMAD.MOV.U32 R13, RZ, RZ, R6 ;  /* 0x000000ffff0d7224 */ /* 0x000fc400078e0006 */
[--C-:B------:R-:W-:Y:S01]  /*11830*/  @!P6 IMAD.IADD R5, R5, 0x1, -R11.reuse ;  /* 0x000000010505e824 */ /* 0x100fe200078e0a0b */
[----:B------:R-:W-:Y:S01]  /*11840*/  ISETP.GE.AND P6, PT, R8, RZ, PT ;  /* 0x000000ff0800720c */ /* 0x000fe20003fc6270 */
[----:B------:R-:W-:Y:S02]  /*11850*/  VIADD R20, R28, 0xbf ;  /* 0x000000bf1c147836 */ /* 0x000fe40000000000 */
[----:B------:R-:W-:Y:S01]  /*11860*/  @!P3 IMAD.IADD R4, R4, 0x1, -R11 ;  /* 0x000000010404b824 */ /* 0x000fe200078e0a0b */
[C---:B------:R-:W-:Y:S01]  /*11870*/  ISETP.GT.U32.AND P3, PT, R11.reuse, R2, PT ;  /* 0x000000020b00720c */ /* 0x040fe20003f64070 */
[----:B------:R-:W-:Y:S01]  /*11880*/  @!P1 IMAD.MOV R13, RZ, RZ, -R13 ;  /* 0x000000ffff0d9224 */ /* 0x000fe200078e0a0d */
[----:B------:R-:W-:Y:S01]  /*11890*/  ISETP.GE.AND P1, PT, R20, RZ, PT ;  /* 0x000000ff1400720c */ /* 0x000fe20003f26270 */
[----:B------:R-:W-:Y:S01]  /*118a0*/  @!P0 IMAD.IADD R0, R0, 0x1, -R11 ;  /* 0x0000000100008824 */ /* 0x000fe200078e0a0b */
[----:B------:R-:W-:Y:S01]  /*118b0*/  IABS R20, R20 ;  /* 0x0000001400147213 */ /* 0x000fe20000000000 */
[----:B------:R-:W-:Y:S01]  /*118c0*/  IMAD.MOV.U32 R9, RZ, RZ, R4 ;  /* 0x000000ffff097224 */ /* 0x000fe200078e0004 */
[----:B------:R-:W-:Y:S01]  /*118d0*/  STL [R1+0x3dc], R13 ;  /* 0x0003dc0d01007387 */ /* 0x000fe20000100800 */
[----:B------:R-:W-:Y:S01]  /*118e0*/  @!P4 IMAD.MOV R5, RZ, RZ, -R5 ;  /* 0x000000ffff05c224 */ /* 0x000fe200078e0a05 */
[----:B------:R-:W-:Y:S01]  /*118f0*/  ISETP.GT.U32.AND P0, PT, R11, R0, PT ;  /* 0x000000000b00720c */ /* 0x000fe20003f04070 */
[----:B------:R-:W-:-:S02]  /*11900*/  @!P2 IMAD.MOV R9, RZ, RZ, -R9 ;  /* 0x000000ffff09a224 */ /* 0x000fc400078e0a09 */
[----:B------:R-:W-:Y:S01]  /*11910*/  VIADD R10, R28, 0xbe ;  /* 0x000000be1c0a7836 */ /* 0x000fe20000000000 */
[----:B------:R-:W-:Y:S01]  /*11920*/  STL [R1+0x3d4], R5 ;  /* 0x0003d40501007387 */ /* 0x000fe20000100800 */
[--C-:B------:R-:W-:Y:S02]  /*11930*/  @!P3 IMAD.IADD R2, R2, 0x1, -R11.reuse ;  /* 0x000000010202b824 */ /* 0x100fe400078e0a0b */
[----:B------:R-:W-:Y:S01]  /*11940*/  VIADD R8, R28, 0xbd ;  /* 0x000000bd1c087836 */ /* 0x000fe20000000000 */
[----:B------:R0:W-:Y:S01]  /*11950*/  STL [R1+0x3d0], R9 ;  /* 0x0003d00901007387 */ /* 0x0001e20000100800 */
[----:B------:R-:W-:Y:S01]  /*11960*/  ISETP.GE.AND P4, PT, R10, RZ, PT ;  /* 0x000000ff0a00720c */ /* 0x000fe20003f86270 */
[C---:B------:R-:W-:Y:S01]  /*11970*/  VIADD R6, R28.reuse, 0xbc ;  /* 0x000000bc1c067836 */ /* 0x040fe20000000000 */
[----:B------:R-:W-:Y:S01]  /*11980*/  ISETP.GT.U32.AND P3, PT, R11, R2, PT ;  /* 0x000000020b00720c */ /* 0x000fe20003f64070 */
[----:B------:R-:W-:Y:S01]  /*11990*/  VIADD R19, R28, 0xbb ;  /* 0x000000bb1c137836 */ /* 0x000fe20000000000 */
[----:B------:R-:W-:Y:S01]  /*119a0*/  ISETP.GE.AND P2, PT, R8, RZ, PT ;  /* 0x000000ff0800720c */ /* 0x000fe20003f46270 */
[----:B------:R-:W-:Y:S01]  /*119b0*/  @!P0 IMAD.IADD R0, R0, 0x1, -R11 ;  /* 0x0000000100008824 */ /* 0x000fe200078e0a0b */
[----:B------:R-:W-:Y:S01]  /*119c0*/  IABS R10, R10 ;  /* 0x0000000a000a7213 */ /* 0x000fe20000000000 */
[----:B------:R-:W-:Y:S01]  /*119d0*/  VIADD R14, R28, 0xba ;  /* 0x000000ba1c0e7836 */ /* 0x000fe20000000000 */
[----:B------:R-:W-:Y:S01]  /*119e0*/  IABS R8, R8 ;  /* 0x0000000800087213 */ /* 0x000fe20000000000 */
[----:B0-----:R-:W-:Y:S01]  /*119f0*/  IMAD.HI.U32 R9, R7, R20, RZ ;  /* 0x0000001407097227 */ /* 0x001fe200078e00ff */
[----:B------:R-:W-:-:S02]  /*11a00*/  ISETP.GE.AND P0, PT, R6, RZ, PT ;  /* 0x000000ff0600720c */ /* 0x000fc40003f06270 */
[----:B------:R-:W-:Y:S01]  /*11a10*/  IABS R6, R6 ;  /* 0x0000000600067213 */ /* 0x000fe20000000000 */
[----:B------:R-:W-:Y:S01]  /*11a20*/  IMAD.MOV R9, RZ, RZ, -R9 ;  /* 0x000000ffff097224 */ /* 0x000fe200078e0a09 */
[----:B------:R-:W-:Y:S01]  /*11a30*/  IABS R18, R14 ;  /* 0x0000000e00127213 */ /* 0x000fe20000000000 */
[----:B------:R-:W-:-:S04]  /*11a40*/  IMAD.HI.U32 R5, R7, R10, RZ ;  /* 0x0000000a07057227 */ /* 0x000fc800078e00ff */
[----:B------:R-:W-:-:S04]  /*11a50*/  IMAD.HI.U32 R4, R7, R8, RZ ;  /* 0x0000000807047227 */ /* 0x000fc800078e00ff */
[C---:B------:R-:W-:Y:S02]  /*11a60*/  IMAD R20, R11.reuse, R9, R20 ;  /* 0x000000090b147224 */ /* 0x040fe400078e0214 */
[----:B------:R-:W-:Y:S02]  /*11a70*/  IMAD.MOV.U32 R12, RZ, RZ, R0 ;  /* 0x000000ffff0c7224 */ /* 0x000fe400078e0000 */
[----:B------:R-:W-:Y:S02]  /*11a80*/  IMAD.MOV R5, RZ, RZ, -R5 ;  /* 0x000000ffff057224 */ /* 0x000fe400078e0a05 */
[----:B------:R-:W-:Y:S02]  /*11a90*/  IMAD.MOV R4, RZ, RZ, -R4 ;  /* 0x000000ffff047224 */ /* 0x000fe400078e0a04 */
[----:B------:R-:W-:Y:S02]  /*11aa0*/  @!P3 IMAD.IADD R2, R2, 0x1, -R11 ;  /* 0x000000010202b824 */ /* 0x000fe400078e0a0b */
[----:B------:R-:W-:Y:S01]  /*11ab0*/  @!P5 IMAD.MOV R12, RZ, RZ, -R12 ;  /* 0x000000ffff0cd224 */ /* 0x000fe200078e0a0c */
[C---:B------:R-:W-:Y:S01]  /*11ac0*/  ISETP.GT.U32.AND P5, PT, R11.reuse, R20, PT ;  /* 0x000000140b00720c */ /* 0x040fe20003fa4070 */
[----:B------:R-:W-:-:S02]  /*11ad0*/  IMAD R10, R11, R5, R10 ;  /* 0x000000050b0a7224 */ /* 0x000fc400078e020a */
[C---:B------:R-:W-:Y:S01]  /*11ae0*/  IMAD R8, R11.reuse, R4, R8 ;  /* 0x000000040b087224 */ /* 0x040fe200078e0208 */
[----:B------:R-:W-:Y:S01]  /*11af0*/  IABS R4, R19 ;  /* 0x0000001300047213 */ /* 0x000fe20000000000 */
[----:B------:R-:W-:Y:S01]  /*11b00*/  IMAD.MOV.U32 R9, RZ, RZ, R2 ;  /* 0x000000ffff097224 */ /* 0x000fe200078e0002 */
[----:B------:R-:W-:Y:S01]  /*11b10*/  ISETP.GT.U32.AND P3, PT, R11, R10, PT ;  /* 0x0000000a0b00720c */ /* 0x000fe20003f64070 */
[----:B------:R-:W-:Y:S01]  /*11b20*/  IMAD.HI.U32 R0, R7, R6, RZ ;  /* 0x0000000607007227 */ /* 0x000fe200078e00ff */
[----:B------:R-:W-:Y:S03]  /*11b30*/  STL [R1+0x3cc], R12 ;  /* 0x0003cc0c01007387 */ /* 0x000fe60000100800 */
[----:B------:R-:W-:Y:S01]  /*11b40*/  @!P6 IMAD.MOV R9, RZ, RZ, -R9 ;  /* 0x000000ffff09e224 */ /* 0x000fe200078e0a09 */
[----:B------:R-:W-:Y:S01]  /*11b50*/  ISETP.GT.U32.AND P6, PT, R11, R8, PT ;  /* 0x000000080b00720c */ /* 0x000fe20003fc4070 */
[----:B------:R-:W-:-:S02]  /*11b60*/  @!P5 IMAD.IADD R20, R20, 0x1, -R11 ;  /* 0x000000011414d824 */ /* 0x000fc400078e0a0b */
[----:B------:R-:W-:Y:S01]  /*11b70*/  IMAD.MOV R0, RZ, RZ, -R0 ;  /* 0x000000ffff007224 */ /* 0x000fe200078e0a00 */
[----:B------:R0:W-:Y:S01]  /*11b80*/  STL [R1+0x3c8], R9 ;  /* 0x0003c80901007387 */ /* 0x0001e20000100800 */
[----:B------:R-:W-:Y:S01]  /*11b90*/  VIADD R2, R28, 0xb8 ;  /* 0x000000b81c027836 */ /* 0x000fe20000000000 */
[C---:B------:R-:W-:Y:S01]  /*11ba0*/  ISETP.GT.U32.AND P5, PT, R11.reuse, R20, PT ;  /* 0x000000140b00720c */ /* 0x040fe20003fa4070 */
[----:B------:R-:W-:Y:S02]  /*11bb0*/  @!P3 IMAD.IADD R10, R10, 0x1, -R11 ;  /* 0x000000010a0ab824 */ /* 0x000fe400078e0a0b */
[----:B------:R-:W-:Y:S01]  /*11bc0*/  IMAD R6, R11, R0, R6 ;  /* 0x000000000b067224 */ /* 0x000fe200078e0206 */
[----:B------:R-:W-:Y:S01]  /*11bd0*/  IABS R15, R2 ;  /* 0x00000002000f7213 */ /* 0x000fe20000000000 */
[----:B------:R-:W-:Y:S01]  /*11be0*/  IMAD.HI.U32 R0, R7, R18, RZ ;  /* 0x0000001207007227 */ /* 0x000fe200078e00ff */
[----:B------:R-:W-:-:S03]  /*11bf0*/  ISETP.GT.U32.AND P3, PT, R11, R10, PT ;  /* 0x0000000a0b00720c */ /* 0x000fc60003f64070 */
[----:B------:R-:W-:Y:S02]  /*11c00*/  @!P6 IMAD.IADD R8, R8, 0x1, -R11 ;  /* 0x000000010808e824 */ /* 0x000fe400078e0a0b */
[----:B0-----:R-:W-:-:S03]  /*11c10*/  IMAD.HI.U32 R9, R7, R4, RZ ;  /* 0x0000000407097227 */ /* 0x001fc600078e00ff */
[C---:B------:R-:W-:Y:S01]  /*11c20*/  ISETP.GT.U32.AND P6, PT, R11.reuse, R8, PT ;  /* 0x000000080b00720c */ /* 0x040fe20003fc4070 */
[----:B------:R-:W-:Y:S02]  /*11c30*/  IMAD.MOV R9, RZ, RZ, -R9 ;  /* 0x000000ffff097224 */ /* 0x000fe400078e0a09 */
[----:B------:R-:W-:Y:S02]  /*11c40*/  IMAD.MOV R0, RZ, RZ, -R0 ;  /* 0x000000ffff007224 */ /* 0x000fe400078e0a00 */
[--C-:B------:R-:W-:Y:S01]  /*11c50*/  @!P5 IMAD.IADD R20, R20, 0x1, -R11.reuse ;  /* 0x000000011414d824 */ /* 0x100fe200078e0a0b */
[C---:B------:R-:W-:Y:S01]  /*11c60*/  ISETP.GT.U32.AND P5, PT, R11.reuse, R6, PT ;  /* 0x000000060b00720c */ /* 0x040fe20003fa4070 */
[C---:B------:R-:W-:Y:S02]  /*11c70*/  IMAD R4, R11.reuse, R9, R4 ;  /* 0x000000090b047224 */ /* 0x040fe400078e0204 */
[C---:B------:R-:W-:Y:S02]  /*11c80*/  IMAD R18, R11.reuse, R0, R18 ;  /* 0x000000000b127224 */ /* 0x040fe400078e0212 */
[--C-:B------:R-:W-:Y:S01]  /*11c90*/  @!P3 IMAD.IADD R10, R10, 0x1, -R11.reuse ;  /* 0x000000010a0ab824 */ /* 0x100fe200078e0a0b */
[C---:B------:R-:W-:Y:S01]  /*11ca0*/  ISETP.GT.U32.AND P3, PT, R11.reuse, R4, PT ;  /* 0x000000040b00720c */ /* 0x040fe20003f64070 */
[----:B------:R-:W-:Y:S01]  /*11cb0*/  @!P6 IMAD.IADD R8, R8, 0x1, -R11 ;  /* 0x000000010808e824 */ /* 0x000fe200078e0a0b */
[----:B------:R-:W-:Y:S01]  /*11cc0*/  ISETP.GT.U32.AND P6, PT, R11, R18, PT ;  /* 0x000000120b00720c */ /* 0x000fe20003fc4070 */
[----:B------:R-:W-:-:S02]  /*11cd0*/  VIADD R0, R28, 0xb7 ;  /* 0x000000b71c007836 */ /* 0x000fc40000000000 */
[----:B------:R-:W-:Y:S02]  /*11ce0*/  VIADD R5, R28, 0xb9 ;  /* 0x000000b91c057836 */ /* 0x000fe40000000000 */
[----:B------:R-:W-:Y:S02]  /*11cf0*/  IMAD.MOV.U32 R16, RZ, RZ, R20 ;  /* 0x000000ffff107224 */ /* 0x000fe400078e0014 */
[--C-:B------:R-:W-:Y:S01]  /*11d00*/  @!P5 IMAD.IADD R6, R6, 0x1, -R11.reuse ;  /* 0x000000010606d824 */ /* 0x100fe200078e0a0b */
[----:B------:R-:W-:Y:S01]  /*11d10*/  ISETP.GE.AND P5, PT, R19, RZ, PT ;  /* 0x000000ff1300720c */ /* 0x000fe20003fa6270 */
[----:B------:R-:W-:Y:S01]  /*11d20*/  IMAD.HI.U32 R9, R7, R15, RZ ;  /* 0x0000000f07097227 */ /* 0x000fe200078e00ff */
[----:B------:R-:W-:Y:S02]  /*11d30*/  IABS R19, R0 ;  /* 0x0000000000137213 */ /* 0x000fe40000000000 */
[----:B------:R-:W-:Y:S01]  /*11d40*/  IABS R13, R5 ;  /* 0x00000005000d7213 */ /* 0x000fe20000000000 */
[----:B------:R-:W-:Y:S01]  /*11d50*/  @!P1 IMAD.MOV R16, RZ, RZ, -R16 ;  /* 0x000000ffff109224 */ /* 0x000fe200078e0a10 */
[C---:B------:R-:W-:Y:S01]  /*11d60*/  ISETP.GT.U32.AND P1, PT, R11.reuse, R6, PT ;  /* 0x000000060b00720c */ /* 0x040fe20003f24070 */
[--C-:B------:R-:W-:Y:S01]  /*11d70*/  @!P3 IMAD.IADD R4, R4, 0x1, -R11.reuse ;  /* 0x000000010404b824 */ /* 0x100fe200078e0a0b */
[----:B------:R-:W-:Y:S01]  /*11d80*/  ISETP.GE.AND P3, PT, R14, RZ, PT ;  /* 0x000000ff0e00720c */ /* 0x000fe20003f66270 */
[----:B------:R-:W-:Y:S01]  /*11d90*/  @!P6 IMAD.IADD R18, R18, 0x1, -R11 ;  /* 0x000000011212e824 */ /* 0x000fe200078e0a0b */
[----:B------:R-:W-:Y:S01]  /*11da0*/  STL [R1+0x3c4], R16 ;  /* 0x0003c41001007387 */ /* 0x000fe20000100800 */
[----:B------:R-:W-:Y:S01]  /*11db0*/  IMAD.MOV R9, RZ, RZ, -R9 ;  /* 0x000000ffff097224 */ /* 0x000fe200078e0a09 */
[----:B------:R-:W-:Y:S01]  /*11dc0*/  ISETP.GT.U32.AND P6, PT, R11, R4, PT ;  /* 0x000000040b00720c */ /* 0x000fe20003fc4070 */
[----:B------:R-:W-:-:S02]  /*11dd0*/  IMAD.MOV.U32 R14, RZ, RZ, R19 ;  /* 0x000000ffff0e7224 */ /* 0x000fc400078e0013 */
[----:B------:R-:W-:-:S04]  /*11de0*/  IMAD.HI.U32 R12, R7, R13, RZ ;  /* 0x0000000d070c7227 */ /* 0x000fc800078e00ff */
[----:B------:R-:W-:Y:S01]  /*11df0*/  @!P4 IMAD.MOV R10, RZ, RZ, -R10 ;  /* 0x000000ffff0ac224 */ /* 0x000fe200078e0a0a */
[C---:B------:R-:W-:Y:S01]  /*11e00*/  ISETP.GT.U32.AND P4, PT, R11.reuse, R18, PT ;  /* 0x000000120b00720c */ /* 0x040fe20003f84070 */
[----:B------:R-:W-:Y:S02]  /*11e10*/  IMAD R15, R11, R9, R15 ;  /* 0x000000090b0f7224 */ /* 0x000fe400078e020f */
[----:B------:R-:W-:Y:S01]  /*11e20*/  IMAD.HI.U32 R9, R7, R14, RZ ;  /* 0x0000000e07097227 */ /* 0x000fe200078e00ff */
[----:B------:R0:W-:Y:S03]  /*11e30*/  STL [R1+0x3c0], R10 ;  /* 0x0003c00a01007387 */ /* 0x0001e60000100800 */
[----:B------:R-:W-:Y:S02]  /*11e40*/  IMAD.MOV R12, RZ, RZ, -R12 ;  /* 0x000000ffff0c7224 */ /* 0x000fe400078e0a0c */
[----:B------:R-:W-:-:S02]  /*11e50*/  IMAD.MOV R9, RZ, RZ, -R9 ;  /* 0x000000ffff097224 */ /* 0x000fc400078e0a09 */
[C---:B------:R-:W-:Y:S02]  /*11e60*/  IMAD R13, R11.reuse, R12, R13 ;  /* 0x0000000c0b0d7224 */ /* 0x040fe400078e020d */
[--C-:B------:R-:W-:Y:S02]  /*11e70*/  @!P1 IMAD.IADD R6, R6, 0x1, -R11.reuse ;  /* 0x0000000106069824 */ /* 0x100fe400078e0a0b */
[C---:B------:R-:W-:Y:S01]  /*11e80*/  IMAD R14, R11.reuse, R9, R14 ;  /* 0x000000090b0e7224 */ /* 0x040fe200078e020e */
[C---:B------:R-:W-:Y:S01]  /*11e90*/  ISETP.GT.U32.AND P1, PT, R11.reuse, R13, PT ;  /* 0x0000000d0b00720c */ /* 0x040fe20003f24070 */
[----:B0-----:R-:W-:Y:S02]  /*11ea0*/  IMAD.MOV.U32 R10, RZ, RZ, R6 ;  /* 0x000000ffff0a7224 */ /* 0x001fe400078e0006 */
[--C-:B------:R-:W-:Y:S01]  /*11eb0*/  @!P4 IMAD.IADD R18, R18, 0x1, -R11.reuse ;  /* 0x000000011212c824 */ /* 0x100fe200078e0a0b */
[C---:B------:R-:W-:Y:S01]  /*11ec0*/  ISETP.GT.U32.AND P4, PT, R11.reuse, R14, PT ;  /* 0x0000000e0b00720c */ /* 0x040fe20003f84070 */
[----:B------:R-:W-:Y:S01]  /*11ed0*/  @!P0 IMAD.MOV R10, RZ, RZ, -R10 ;  /* 0x000000ffff0a8224 */ /* 0x000fe200078e0a0a */
[----:B------:R-:W-:Y:S01]  /*11ee0*/  ISETP.GT.U32.AND P0, PT, R11, R15, PT ;  /* 0x0000000f0b00720c */ /* 0x000fe20003f04070 */
[----:B------:R-:W-:Y:S01]  /*11ef0*/  @!P2 IMAD.MOV R8, RZ, RZ, -R8 ;  /* 0x000000ffff08a224 */ /* 0x000fe200078e0a08 */
[----:B------:R-:W-:Y:S01]  /*11f00*/  ISETP.GE.AND P2, PT, R5, RZ, PT ;  /* 0x000000ff0500720c */ /* 0x000fe20003f46270 */
[----:B------:R-:W-:Y:S01]  /*11f10*/  @!P6 IMAD.IADD R4, R4, 0x1, -R11 ;  /* 0x000000010404e824 */ /* 0x000fe200078e0a0b */
[----:B------:R-:W-:Y:S01]  /*11f20*/  ISETP.GE.AND P6, PT, R2, RZ, PT ;  /* 0x000000ff0200720c */ /* 0x000fe20003fc6270 */
[C---:B------:R-:W-:Y:S01]  /*11f30*/  VIADD R9, R28.reuse, 0xb6 ;  /* 0x000000b61c097836 */ /* 0x040fe20000000000 */
[----:B------:R0:W-:Y:S01]  /*11f40*/  STL [R1+0x3b4], R8 ;  /* 0x0003b40801007387 */ /* 0x0001e20000100800 */
[----:B------:R-:W-:-:S02]  /*11f50*/  VIADD R5, R28, 0xb5 ;  /* 0x000000b51c057836 */ /* 0x000fc40000000000 */
[--C-:B------:R-:W-:Y:S01]  /*11f60*/  @!P1 IMAD.IADD R13, R13, 0x1, -R11.reuse ;  /* 0x000000010d0d9824 */ /* 0x100fe200078e0a0b */
[----:B------:R1:W-:Y:S01]  /*11f70*/  STL [R1+0x3a8], R10 ;  /* 0x0003a80a01007387 */ /* 0x0003e20000100800 */
[----:B------:R-:W-:Y:S01]  /*11f80*/  IABS R6, R9 ;  /* 0x0000000900067213 */ /* 0x000fe20000000000 */
[--C-:B------:R-:W-:Y:S01]  /*11f90*/  @!P4 IMAD.IADD R14, R14, 0x1, -R11.reuse ;  /* 0x000000010e0ec824 */ /* 0x100fe200078e0a0b */
[----:B------:R-:W-:Y:S01]  /*11fa0*/  IABS R2, R5 ;  /* 0x0000000500027213 */ /* 0x000fe20000000000 */
[----:B------:R-:W-:Y:S01]  /*11fb0*/  @!P0 IMAD.IADD R15, R15, 0x1, -R11 ;  /* 0x000000010f0f8824 */ /* 0x000fe200078e0a0b */
[----:B------:R-:W-:Y:S01]  /*11fc0*/  ISETP.GT.U32.AND P0, PT, R11, R13, PT ;  /* 0x0000000d0b00720c */ /* 0x000fe20003f04070 */
[----:B0-----:R-:W-:Y:S01]  /*11fd0*/  IMAD.HI.U32 R8, R7, R6, RZ ;  /* 0x0000000607087227 */ /* 0x001fe200078e00ff */
[----:B------:R-:W-:Y:S02]  /*11fe0*/  ISETP.GT.U32.AND P4, PT, R11, R14, PT ;  /* 0x0000000e0b00720c */ /* 0x000fe40003f84070 */
[----:B------:R-:W-:Y:S01]  /*11ff0*/  ISETP.GE.AND P1, PT, R0, RZ, PT ;  /* 0x000000ff0000720c */ /* 0x000fe20003f26270 */
[----:B-1----:R-:W-:-:S02]  /*12000*/  IMAD.MOV.U32 R10, RZ, RZ, R4 ;  /* 0x000000ffff0a7224 */ /* 0x002fc400078e0004 */
[----:B------:R-:W-:Y:S02]  /*12010*/  IMAD.MOV R8, RZ, RZ, -R8 ;  /* 0x000000ffff087224 */ /* 0x000fe400078e0a08 */
[----:B------:R-:W-:Y:S01]  /*12020*/  @!P5 IMAD.MOV R10, RZ, RZ, -R10 ;  /* 0x000000ffff0ad224 */ /* 0x000fe200078e0a0a */
[C---:B------:R-:W-:Y:S01]  /*12030*/  ISETP.GT.U32.AND P5, PT, R11.reuse, R15, PT ;  /* 0x0000000f0b00720c */ /* 0x040fe20003fa4070 */
[----:B------:R-:W-:Y:S02]  /*12040*/  IMAD R6, R11, R8, R6 ;  /* 0x000000080b067224 */ /* 0x000fe400078e0206 */
[--C-:B------:R-:W-:Y:S01]  /*12050*/  @!P0 IMAD.IADD R13, R13, 0x1, -R11.reuse ;  /* 0x000000010d0d8824 */ /* 0x100fe200078e0a0b */
[----:B------:R0:W-:Y:S01]  /*12060*/  STL [R1+0x3a4], R10 ;  /* 0x0003a40a01007387 */ /* 0x0001e20000100800 */
[----:B------:R-:W-:Y:S01]  /*12070*/  @!P4 IMAD.IADD R14, R14, 0x1, -R11 ;  /* 0x000000010e0ec824 */ /* 0x000fe200078e0a0b */
[----:B------:R-:W-:Y:S01]  /*12080*/  ISETP.GT.U32.AND P0, PT, R11, R6, PT ;  /* 0x000000060b00720c */ /* 0x000fe20003f04070 */
[----:B------:R-:W-:-:S02]  /*12090*/  VIADD R0, R28, 0xb4 ;  /* 0x000000b41c007836 */ /* 0x000fc40000000000 */
[----:B------:R-:W-:Y:S02]  /*120a0*/  IMAD.MOV.U32 R17, RZ, RZ, R18 ;  /* 0x000000ffff117224 */ /* 0x000fe400078e0012 */
[----:B------:R-:W-:Y:S01]  /*120b0*/  IMAD.MOV.U32 R16, RZ, RZ, R13 ;  /* 0x000000ffff107224 */ /* 0x000fe200078e000d */
        /* <DEDUP_REMOVED lines=9> */
[----:B------:R-:W-:Y:S01]  /*12150*/  VIADD R9, R28, 0xb2 ;  /* 0x000000b21c097836 */ /* 0x000fe20000000000 */
[C---:B------:R-:W-:Y:S01]  /*12160*/  ISETP.GT.U32.AND P4, PT, R11.reuse, R2, PT ;  /* 0x000000020b00720c */ /* 0x040fe20003f84070 */
[----:B------:R-:W-:Y:S02]  /*12170*/  IMAD.MOV R12, RZ, RZ, -R12 ;  /* 0x000000ffff0c7224 */ /* 0x000fe400078e0a0c */
[----:B------:R-:W-:Y:S01]  /*12180*/  @!P3 IMAD.MOV R17, RZ, RZ, -R17 ;  /* 0x000000ffff11b224 */ /* 0x000fe200078e0a11 */
[----:B------:R-:W-:Y:S01]  /*12190*/  ISETP.GT.U32.AND P3, PT, R11, R6, PT ;  /* 0x000000060b00720c */ /* 0x000fe20003f64070 */
[----:B------:R-:W-:-:S02]  /*121a0*/  @!P2 IMAD.MOV R16, RZ, RZ, -R16 ;  /* 0x000000ffff10a224 */ /* 0x000fc400078e0a10 */
[----:B------:R-:W-:Y:S01]  /*121b0*/  IMAD R8, R11, R12, R8 ;  /* 0x0000000c0b087224 */ /* 0x000fe200078e0208 */
[----:B------:R-:W-:Y:S01]  /*121c0*/  IABS R12, R9 ;  /* 0x00000009000c7213 */ /* 0x000fe20000000000 */
[----:B------:R-:W-:Y:S01]  /*121d0*/  STL [R1+0x3a0], R17 ;  /* 0x0003a01101007387 */ /* 0x000fe20000100800 */
[----:B------:R-:W-:Y:S02]  /*121e0*/  VIADD R4, R28, 0xb3 ;  /* 0x000000b31c047836 */ /* 0x000fe40000000000 */
[----:B------:R-:W-:Y:S01]  /*121f0*/  @!P6 IMAD.MOV R15, RZ, RZ, -R15 ;  /* 0x000000ffff0fe224 */ /* 0x000fe200078e0a0f */
[----:B------:R0:W-:Y:S01]  /*12200*/  STL [R1+0x39c], R16 ;  /* 0x00039c1001007387 */ /* 0x0001e20000100800 */
[----:B------:R-:W-:Y:S01]  /*12210*/  @!P4 IMAD.IADD R2, R2, 0x1, -R11 ;  /* 0x000000010202c824 */ /* 0x000fe200078e0a0b */
[----:B------:R-:W-:Y:S01]  /*12220*/  IABS R21, R4 ;  /* 0x0000000400157213 */ /* 0x000fe20000000000 */
[----:B------:R-:W-:Y:S01]  /*12230*/  IMAD.HI.U32 R13, R7, R12, RZ ;  /* 0x0000000c070d7227 */ /* 0x000fe200078e00ff */
[----:B------:R-:W-:Y:S01]  /*12240*/  STL [R1+0x398], R15 ;  /* 0x0003980f01007387 */ /* 0x000fe20000100800 */
[----:B------:R-:W-:-:S02]  /*12250*/  ISETP.GT.U32.AND P2, PT, R11, R8, PT ;  /* 0x000000080b00720c */ /* 0x000fc40003f44070 */
[----:B------:R-:W-:Y:S01]  /*12260*/  ISETP.GT.U32.AND P4, PT, R11, R2, PT ;  /* 0x000000020b00720c */ /* 0x000fe20003f84070 */
[----:B------:R-:W-:Y:S01]  /*12270*/  @!P3 IMAD.IADD R6, R6, 0x1, -R11 ;  /* 0x000000010606b824 */ /* 0x000fe200078e0a0b */
[----:B------:R-:W-:Y:S01]  /*12280*/  ISETP.GE.AND P3, PT, R4, RZ, PT ;  /* 0x000000ff0400720c */ /* 0x000fe20003f66270 */
[----:B0-----:R-:W-:Y:S02]  /*12290*/  IMAD.MOV.U32 R16, RZ, RZ, R14 ;  /* 0x000000ffff107224 */ /* 0x001fe400078e000e */
[----:B------:R-:W-:Y:S02]  /*122a0*/  IMAD.MOV R13, RZ, RZ, -R13 ;  /* 0x000000ffff0d7224 */ /* 0x000fe400078e0a0d */
[----:B------:R-:W-:Y:S01]  /*122b0*/  @!P1 IMAD.MOV R16, RZ, RZ, -R16 ;  /* 0x000000ffff109224 */ /* 0x000fe200078e0a10 */
[----:B------:R-:W-:Y:S01]  /*122c0*/  ISETP.GE.AND P1, PT, R0, RZ, PT ;  /* 0x000000ff0000720c */ /* 0x000fe20003f26270 */
[----:B------:R-:W-:-:S03]  /*122d0*/  IMAD.HI.U32 R10, R7, R21, RZ ;  /* 0x00000015070a7227 */ /* 0x000fc600078e00ff */
[----:B------:R0:W-:Y:S01]  /*122e0*/  STL [R1+0x390], R16 ;  /* 0x0003901001007387 */ /* 0x0001e20000100800 */
[----:B------:R-:W-:Y:S01]  /*122f0*/  @!P4 IMAD.IADD R2, R2, 0x1, -R11 ;  /* 0x000000010202c824 */ /* 0x000fe200078e0a0b */
[----:B------:R-:W-:Y:S01]  /*12300*/  ISETP.GE.AND P4, PT, R9, RZ, PT ;  /* 0x000000ff0900720c */ /* 0x000fe20003f86270 */
[C---:B------:R-:W-:Y:S02]  /*12310*/  IMAD R9, R11.reuse, R13, R12 ;  /* 0x0000000d0b097224 */ /* 0x040fe400078e020c */
[----:B------:R-:W-:Y:S02]  /*12320*/  IMAD.MOV R10, RZ, RZ, -R10 ;  /* 0x000000ffff0a7224 */ /* 0x000fe400078e0a0a */
[C---:B------:R-:W-:Y:S02]  /*12330*/  VIADD R5, R28.reuse, 0xb1 ;  /* 0x000000b11c057836 */ /* 0x040fe40000000000 */
[C---:B------:R-:W-:Y:S02]  /*12340*/  IMAD R21, R11.reuse, R10, R21 ;  /* 0x0000000a0b157224 */ /* 0x040fe400078e0215 */
[----:B0-----:R-:W-:Y:S01]  /*12350*/  IMAD.MOV.U32 R16, RZ, RZ, R6 ;  /* 0x000000ffff107224 */ /* 0x001fe200078e0006 */
[----:B------:R-:W-:Y:S01]  /*12360*/  IABS R10, R5 ;  /* 0x00000005000a7213 */ /* 0x000fe20000000000 */
[----:B------:R-:W-:Y:S01]  /*12370*/  VIADD R0, R28, 0xb0 ;  /* 0x000000b01c007836 */ /* 0x000fe20000000000 */
[C---:B------:R-:W-:Y:S01]  /*12380*/  ISETP.GT.U32.AND P6, PT, R11.reuse, R21, PT ;  /* 0x000000150b00720c */ /* 0x040fe20003fc4070 */
[----:B------:R-:W-:Y:S01]  /*12390*/  @!P5 IMAD.MOV R16, RZ, RZ, -R16 ;  /* 0x000000ffff10d224 */ /* 0x000fe200078e0a10 */
[----:B------:R-:W-:Y:S01]  /*123a0*/  ISETP.GT.U32.AND P5, PT, R11, R9, PT ;  /* 0x000000090b00720c */ /* 0x000fe20003fa4070 */
[----:B------:R-:W-:Y:S01]  /*123b0*/  IMAD.HI.U32 R14, R7, R10, RZ ;  /* 0x0000000a070e7227 */ /* 0x000fe200078e00ff */
[----:B------:R-:W-:-:S02]  /*123c0*/  IABS R12, R0 ;  /* 0x00000000000c7213 */ /* 0x000fc40000000000 */
[----:B------:R0:W-:Y:S01]  /*123d0*/  STL [R1+0x388], R16 ;  /* 0x0003881001007387 */ /* 0x0001e20000100800 */
[----:B------:R-:W-:Y:S02]  /*123e0*/  IMAD.MOV R14, RZ, RZ, -R14 ;  /* 0x000000ffff0e7224 */ /* 0x000fe400078e0a0e */
[----:B------:R-:W-:Y:S02]  /*123f0*/  @!P2 IMAD.IADD R8, R8, 0x1, -R11 ;  /* 0x000000010808a824 */ /* 0x000fe400078e0a0b */
[----:B------:R-:W-:-:S03]  /*12400*/  IMAD.HI.U32 R6, R7, R12, RZ ;  /* 0x0000000c07067227 */ /* 0x000fc600078e00ff */
[----:B------:R-:W-:Y:S01]  /*12410*/  ISETP.GT.U32.AND P2, PT, R11, R8, PT ;  /* 0x000000080b00720c */ /* 0x000fe20003f44070 */
[--C-:B------:R-:W-:Y:S02]  /*12420*/  @!P5 IMAD.IADD R9, R9, 0x1, -R11.reuse ;  /* 0x000000010909d824 */ /* 0x100fe400078e0a0b */
[----:B------:R-:W-:Y:S02]  /*12430*/  @!P6 IMAD.IADD R21, R21, 0x1, -R11 ;  /* 0x000000011515e824 */ /* 0x000fe400078e0a0b */
[C---:B------:R-:W-:Y:S01]  /*12440*/  IMAD R10, R11.reuse, R14, R10 ;  /* 0x0000000e0b0a7224 */ /* 0x040fe200078e020a */
[C---:B------:R-:W-:Y:S01]  /*12450*/  ISETP.GT.U32.AND P5, PT, R11.reuse, R9, PT ;  /* 0x000000090b00720c */ /* 0x040fe20003fa4070 */
[----:B------:R-:W-:Y:S01]  /*12460*/  IMAD.MOV.U32 R15, RZ, RZ, R2 ;  /* 0x000000ffff0f7224 */ /* 0x000fe200078e0002 */
[C---:B------:R-:W-:Y:S01]  /*12470*/  ISETP.GT.U32.AND P6, PT, R11.reuse, R21, PT ;  /* 0x000000150b00720c */ /* 0x040fe20003fc4070 */
[----:B------:R-:W-:Y:S02]  /*12480*/  IMAD.MOV R6, RZ, RZ, -R6 ;  /* 0x000000ffff067224 */ /* 0x000fe400078e0a06 */
[----:B------:R-:W-:Y:S01]  /*12490*/  @!P0 IMAD.MOV R15, RZ, RZ, -R15 ;  /* 0x000000ffff0f8224 */ /* 0x000fe200078e0a0f */
[C---:B------:R-:W-:Y:S01]  /*124a0*/  ISETP.GT.U32.AND P0, PT, R11.reuse, R10, PT ;  /* 0x0000000a0b00720c */ /* 0x040fe20003f04070 */
[----:B------:R-:W-:-:S02]  /*124b0*/  IMAD R12, R11, R6, R12 ;  /* 0x000000060b0c7224 */ /* 0x000fc400078e020c */
[----:B------:R-:W-:Y:S01]  /*124c0*/  VIADD R4, R28, 0xaf ;  /* 0x000000af1c047836 */ /* 0x000fe20000000000 */
[----:B------:R1:W-:Y:S01]  /*124d0*/  STL [R1+0x380], R15 ;  /* 0x0003800f01007387 */ /* 0x0003e20000100800 */
[--C-:B------:R-:W-:Y:S01]  /*124e0*/  @!P2 IMAD.IADD R8, R8, 0x1, -R11.reuse ;  /* 0x000000010808a824 */ /* 0x100fe200078e0a0b */
[----:B------:R-:W-:Y:S01]  /*124f0*/  ISETP.GE.AND P2, PT, R5, RZ, PT ;  /* 0x000000ff0500720c */ /* 0x000fe20003f46270 */
[--C-:B------:R-:W-:Y:S01]  /*12500*/  @!P5 IMAD.IADD R9, R9, 0x1, -R11.reuse ;  /* 0x000000010909d824 */ /* 0x100fe200078e0a0b */
[----:B------:R-:W-:Y:S01]  /*12510*/  ISETP.GT.U32.AND P5, PT, R11, R12, PT ;  /* 0x0000000c0b00720c */ /* 0x000fe20003fa4070 */
[----:B------:R-:W-:Y:S01]  /*12520*/  @!P6 IMAD.IADD R21, R21, 0x1, -R11 ;  /* 0x000000011515e824 */ /* 0x000fe200078e0a0b */
[----:B------:R-:W-:Y:S01]  /*12530*/  IABS R2, R4 ;  /* 0x0000000400027213 */ /* 0x000fe20000000000 */
[----:B------:R-:W-:Y:S01]  /*12540*/  VIADD R5, R28, 0xae ;  /* 0x000000ae1c057836 */ /* 0x000fe20000000000 */
[----:B------:R-:W-:Y:S01]  /*12550*/  ISETP.GE.AND P6, PT, R0, RZ, PT ;  /* 0x000000ff0000720c */ /* 0x000fe20003fc6270 */
[----:B------:R-:W-:-:S02]  /*12560*/  IMAD.MOV.U32 R14, RZ, RZ, R8 ;  /* 0x000000ffff0e7224 */ /* 0x000fc400078e0008 */
[----:B------:R-:W-:Y:S01]  /*12570*/  @!P0 IMAD.IADD R10, R10, 0x1, -R11 ;  /* 0x000000010a0a8824 */ /* 0x000fe200078e0a0b */
[----:B------:R-:W-:Y:S01]  /*12580*/  IABS R13, R5 ;  /* 0x00000005000d7213 */ /* 0x000fe20000000000 */
[----:B------:R-:W-:Y:S01]  /*12590*/  IMAD.HI.U32 R0, R7, R2, RZ ;  /* 0x0000000207007227 */ /* 0x000fe200078e00ff */
[----:B------:R-:W-:-:S03]  /*125a0*/  ISETP.GE.AND P0, PT, R4, RZ, PT ;  /* 0x000000ff0400720c */ /* 0x000fc60003f06270 */
[----:B------:R-:W-:Y:S01]  /*125b0*/  @!P1 IMAD.MOV R14, RZ, RZ, -R14 ;  /* 0x000000ffff0e9224 */ /* 0x000fe200078e0a0e */
[C---:B------:R-:W-:Y:S01]  /*125c0*/  ISETP.GT.U32.AND P1, PT, R11.reuse, R10, PT ;  /* 0x0000000a0b00720c */ /* 0x040fe20003f24070 */
[----:B------:R-:W-:Y:S02]  /*125d0*/  IMAD.MOV R0, RZ, RZ, -R0 ;  /* 0x000000ffff007224 */ /* 0x000fe400078e0a00 */
[----:B------:R-:W-:Y:S01]  /*125e0*/  VIADD R6, R28, 0xad ;  /* 0x000000ad1c067836 */ /* 0x000fe20000000000 */
[----:B------:R2:W-:Y:S01]  /*125f0*/  STL [R1+0x374], R14 ;  /* 0x0003740e01007387 */ /* 0x0005e20000100800 */
[----:B------:R-:W-:Y:S02]  /*12600*/  @!P5 IMAD.IADD R12, R12, 0x1, -R11 ;  /* 0x000000010c0cd824 */ /* 0x000fe400078e0a0b */
[----:B0-----:R-:W-:Y:S01]  /*12610*/  IMAD.MOV.U32 R16, RZ, RZ, R21 ;  /* 0x000000ffff107224 */ /* 0x001fe200078e0015 */
[----:B------:R-:W-:Y:S01]  /*12620*/  IABS R18, R6 ;  /* 0x0000000600127213 */ /* 0x000fe20000000000 */
[----:B------:R-:W-:-:S02]  /*12630*/  IMAD R2, R11, R0, R2 ;  /* 0x000000000b027224 */ /* 0x000fc400078e0202 */
[----:B------:R-:W-:Y:S02]  /*12640*/  VIADD R8, R28, 0xac ;  /* 0x000000ac1c087836 */ /* 0x000fe40000000000 */
[----:B------:R-:W-:-:S03]  /*12650*/  IMAD.HI.U32 R0, R7, R13, RZ ;  /* 0x0000000d07007227 */ /* 0x000fc600078e00ff */
[----:B------:R-:W-:Y:S01]  /*12660*/  IABS R19, R8 ;  /* 0x0000000800137213 */ /* 0x000fe20000000000 */
[----:B------:R-:W-:Y:S01]  /*12670*/  @!P3 IMAD.MOV R16, RZ, RZ, -R16 ;  /* 0x000000ffff10b224 */ /* 0x000fe200078e0a10 */
[----:B------:R-:W-:Y:S01]  /*12680*/  ISETP.GT.U32.AND P3, PT, R11, R12, PT ;  /* 0x0000000c0b00720c */ /* 0x000fe20003f64070 */
[----:B------:R-:W-:Y:S02]  /*12690*/  IMAD.MOV R0, RZ, RZ, -R0 ;  /* 0x000000ffff007224 */ /* 0x000fe400078e0a00 */
[----:B------:R-:W-:Y:S01]  /*126a0*/  IMAD.HI.U32 R20, R7, R18, RZ ;  /* 0x0000001207147227 */ /* 0x000fe200078e00ff */
[----:B------:R0:W-:Y:S03]  /*126b0*/  STL [R1+0x36c], R16 ;  /* 0x00036c1001007387 */ /* 0x0001e60000100800 */
[----:B------:R-:W-:Y:S01]  /*126c0*/  @!P1 IMAD.IADD R10, R10, 0x1, -R11 ;  /* 0x000000010a0a9824 */ /* 0x000fe200078e0a0b */
[C---:B------:R-:W-:Y:S01]  /*126d0*/  ISETP.GT.U32.AND P1, PT, R11.reuse, R2, PT ;  /* 0x000000020b00720c */ /* 0x040fe20003f24070 */
[----:B------:R-:W-:-:S02]  /*126e0*/  IMAD R13, R11, R0, R13 ;  /* 0x000000000b0d7224 */ /* 0x000fc400078e020d */
[----:B-1----:R-:W-:-:S03]  /*126f0*/  IMAD.HI.U32 R15, R7, R19, RZ ;  /* 0x00000013070f7227 */ /* 0x002fc600078e00ff */
[C---:B------:R-:W-:Y:S01]  /*12700*/  ISETP.GT.U32.AND P5, PT, R11.reuse, R13, PT ;  /* 0x0000000d0b00720c */ /* 0x040fe20003fa4070 */
[----:B------:R-:W-:Y:S02]  /*12710*/  IMAD.MOV R20, RZ, RZ, -R20 ;  /* 0x000000ffff147224 */ /* 0x000fe400078e0a14 */
[----:B------:R-:W-:Y:S02]  /*12720*/  VIADD R4, R28, 0xab ;  /* 0x000000ab1c047836 */ /* 0x000fe40000000000 */
[----:B------:R-:W-:Y:S02]  /*12730*/  IMAD.MOV R15, RZ, RZ, -R15 ;  /* 0x000000ffff0f7224 */ /* 0x000fe400078e0a0f */
[C---:B------:R-:W-:Y:S01]  /*12740*/  IMAD R18, R11.reuse, R20, R18 ;  /* 0x000000140b127224 */ /* 0x040fe200078e0212 */
[----:B--2---:R-:W-:Y:S01]  /*12750*/  IABS R14, R4 ;  /* 0x00000004000e7213 */ /* 0x004fe20000000000 */
[----:B------:R-:W-:Y:S02]  /*12760*/  @!P3 IMAD.IADD R12, R12, 0x1, -R11 ;  /* 0x000000010c0cb824 */ /* 0x000fe400078e0a0b */
[C---:B------:R-:W-:Y:S01]  /*12770*/  IMAD R19, R11.reuse, R15, R19 ;  /* 0x0000000f0b137224 */ /* 0x040fe200078e0213 */
[----:B------:R-:W-:Y:S01]  /*12780*/  ISETP.GT.U32.AND P3, PT, R11, R18, PT ;  /* 0x000000120b00720c */ /* 0x000fe20003f64070 */
[----:B------:R-:W-:-:S02]  /*12790*/  IMAD.MOV.U32 R15, RZ, RZ, R12 ;  /* 0x000000ffff0f7224 */ /* 0x000fc400078e000c */
[----:B0-----:R-:W-:Y:S02]  /*127a0*/  IMAD.MOV.U32 R16, RZ, RZ, R9 ;  /* 0x000000ffff107224 */ /* 0x001fe400078e0009 */
[----:B------:R-:W-:Y:S01]  /*127b0*/  @!P1 IMAD.IADD R2, R2, 0x1, -R11 ;  /* 0x0000000102029824 */ /* 0x000fe200078e0a0b */
[----:B------:R-:W-:Y:S01]  /*127c0*/  ISETP.GE.AND P1, PT, R5, RZ, PT ;  /* 0x000000ff0500720c */ /* 0x000fe20003f26270 */
[----:B------:R-:W-:-:S04]  /*127d0*/  IMAD.HI.U32 R9, R7, R14, RZ ;  /* 0x0000000e07097227 */ /* 0x000fc800078e00ff */
[----:B------:R-:W-:Y:S01]  /*127e0*/  @!P6 IMAD.MOV R15, RZ, RZ, -R15 ;  /* 0x000000ffff0fe224 */ /* 0x000fe200078e0a0f */
[----:B------:R-:W-:Y:S01]  /*127f0*/  ISETP.GT.U32.AND P6, PT, R11, R19, PT ;  /* 0x000000130b00720c */ /* 0x000fe20003fc4070 */
[----:B------:R-:W-:Y:S01]  /*12800*/  @!P5 IMAD.IADD R13, R13, 0x1, -R11 ;  /* 0x000000010d0dd824 */ /* 0x000fe200078e0a0b */
[C---:B------:R-:W-:Y:S01]  /*12810*/  ISETP.GT.U32.AND P5, PT, R11.reuse, R2, PT ;  /* 0x000000020b00720c */ /* 0x040fe20003fa4070 */
[----:B------:R-:W-:Y:S02]  /*12820*/  IMAD.MOV R9, RZ, RZ, -R9 ;  /* 0x000000ffff097224 */ /* 0x000fe400078e0a09 */
[----:B------:R-:W-:Y:S01]  /*12830*/  @!P4 IMAD.MOV R16, RZ, RZ, -R16 ;  /* 0x000000ffff10c224 */ /* 0x000fe200078e0a10 */
[C---:B------:R-:W-:Y:S01]  /*12840*/  ISETP.GT.U32.AND P4, PT, R11.reuse, R13, PT ;  /* 0x0000000d0b00720c */ /* 0x040fe20003f84070 */
[----:B------:R-:W-:Y:S02]  /*12850*/  VIADD R0, R28, 0xaa ;  /* 0x000000aa1c007836 */ /* 0x000fe40000000000 */
[----:B------:R-:W-:Y:S01]  /*12860*/  IMAD R14, R11, R9, R14 ;  /* 0x000000090b0e7224 */ /* 0x000fe200078e020e */
[----:B------:R0:W-:Y:S01]  /*12870*/  STL [R1+0x364], R16 ;  /* 0x0003641001007387 */ /* 0x0001e20000100800 */
[--C-:B------:R-:W-:Y:S01]  /*12880*/  @!P3 IMAD.IADD R18, R18, 0x1, -R11.reuse ;  /* 0x000000011212b824 */ /* 0x100fe200078e0a0b */
[----:B------:R-:W-:Y:S01]  /*12890*/  IABS R5, R0 ;  /* 0x0000000000057213 */ /* 0x000fe20000000000 */
[--C-:B------:R-:W-:Y:S01]  /*128a0*/  @!P6 IMAD.IADD R19, R19, 0x1, -R11.reuse ;  /* 0x000000011313e824 */ /* 0x100fe200078e0a0b */
[C---:B------:R-:W-:Y:S01]  /*128b0*/  ISETP.GT.U32.AND P3, PT, R11.reuse, R14, PT ;  /* 0x0000000e0b00720c */ /* 0x040fe20003f64070 */
[--C-:B------:R-:W-:Y:S01]  /*128c0*/  @!P5 IMAD.IADD R2, R2, 0x1, -R11.reuse ;  /* 0x000000010202d824 */ /* 0x100fe200078e0a0b */
[----:B------:R-:W-:Y:S01]  /*128d0*/  ISETP.GT.U32.AND P6, PT, R11, R18, PT ;  /* 0x000000120b00720c */ /* 0x000fe20003fc4070 */
[----:B------:R-:W-:Y:S01]  /*128e0*/  VIADD R9, R28, 0xa7 ;  /* 0x000000a71c097836 */ /* 0x000fe20000000000 */
[----:B------:R-:W-:Y:S01]  /*128f0*/  ISETP.GE.AND P5, PT, R8, RZ, PT ;  /* 0x000000ff0800720c */ /* 0x000fe20003fa6270 */
[----:B------:R-:W-:Y:S01]  /*12900*/  @!P4 IMAD.IADD R13, R13, 0x1, -R11 ;  /* 0x000000010d0dc824 */ /* 0x000fe200078e0a0b */
[----:B------:R-:W-:Y:S01]  /*12910*/  ISETP.GE.AND P4, PT, R4, RZ, PT ;  /* 0x000000ff0400720c */ /* 0x000fe20003f86270 */
[----:B0-----:R-:W-:Y:S01]  /*12920*/  IMAD.MOV.U32 R16, RZ, RZ, R10 ;  /* 0x000000ffff107224 */ /* 0x001fe200078e000a */
[----:B------:R-:W-:Y:S01]  /*12930*/  IABS R12, R9 ;  /* 0x00000009000c7213 */ /* 0x000fe20000000000 */
[----:B------:R-:W-:-:S04]  /*12940*/  IMAD.HI.U32 R10, R7, R5, RZ ;  /* 0x00000005070a7227 */ /* 0x000fc800078e00ff */
[----:B------:R-:W-:Y:S01]  /*12950*/  @!P2 IMAD.MOV R16, RZ, RZ, -R16 ;  /* 0x000000ffff10a224 */ /* 0x000fe200078e0a10 */
[----:B------:R-:W-:Y:S01]  /*12960*/  ISETP.GE.AND P2, PT, R6, RZ, PT ;  /* 0x000000ff0600720c */ /* 0x000fe20003f46270 */
[----:B------:R-:W-:Y:S02]  /*12970*/  IMAD.MOV R10, RZ, RZ, -R10 ;  /* 0x000000ffff0a7224 */ /* 0x000fe400078e0a0a */
[----:B------:R-:W-:Y:S01]  /*12980*/  IMAD.MOV.U32 R6, RZ, RZ, R2 ;  /* 0x000000ffff067224 */ /* 0x000fe200078e0002 */
[----:B------:R-:W-:Y:S01]  /*12990*/  STL [R1+0x35c], R16 ;  /* 0x00035c1001007387 */ /* 0x000fe20000100800 */
[C---:B------:R-:W-:Y:S02]  /*129a0*/  IMAD R4, R11.reuse, R10, R5 ;  /* 0x0000000a0b047224 */ /* 0x040fe400078e0205 */
[----:B------:R-:W-:Y:S01]  /*129b0*/  @!P0 IMAD.MOV R6, RZ, RZ, -R6 ;  /* 0x000000ffff068224 */ /* 0x000fe200078e0a06 */
[----:B------:R0:W-:Y:S01]  /*129c0*/  STL [R1+0x358], R15 ;  /* 0x0003580f01007387 */ /* 0x0001e20000100800 */
[--C-:B------:R-:W-:Y:S01]  /*129d0*/  @!P3 IMAD.IADD R14, R14, 0x1, -R11.reuse ;  /* 0x000000010e0eb824 */ /* 0x100fe200078e0a0b */
[C---:B------:R-:W-:Y:S01]  /*129e0*/  ISETP.GT.U32.AND P0, PT, R11.reuse, R19, PT ;  /* 0x000000130b00720c */ /* 0x040fe20003f04070 */
[----:B------:R-:W-:Y:S01]  /*129f0*/  @!P6 IMAD.IADD R18, R18, 0x1, -R11 ;  /* 0x000000011212e824 */ /* 0x000fe200078e0a0b */
[C---:B------:R-:W-:Y:S01]  /*12a00*/  ISETP.GT.U32.AND P6, PT, R11.reuse, R4, PT ;  /* 0x000000040b00720c */ /* 0x040fe20003fc4070 */
[----:B------:R1:W-:Y:S01]  /*12a10*/  STL [R1+0x354], R6 ;  /* 0x0003540601007387 */ /* 0x0003e20000100800 */
[----:B------:R-:W-:Y:S01]  /*12a20*/  ISETP.GT.U32.AND P3, PT, R11, R14, PT ;  /* 0x0000000e0b00720c */ /* 0x000fe20003f64070 */
[----:B------:R-:W-:-:S02]  /*12a30*/  VIADD R5, R28, 0xa8 ;  /* 0x000000a81c057836 */ /* 0x000fc40000000000 */
[C---:B------:R-:W-:Y:S02]  /*12a40*/  VIADD R10, R28.reuse, 0xa6 ;  /* 0x000000a61c0a7836 */ /* 0x040fe40000000000 */
[----:B0-----:R-:W-:Y:S01]  /*12a50*/  VIADD R15, R28, 0xa9 ;  /* 0x000000a91c0f7836 */ /* 0x001fe20000000000 */
[----:B------:R-:W-:Y:S01]  /*12a60*/  IABS R20, R5 ;  /* 0x0000000500147213 */ /* 0x000fe20000000000 */
[----:B------:R-:W-:Y:S01]  /*12a70*/  IMAD.MOV.U32 R17, RZ, RZ, R13 ;  /* 0x000000ffff117224 */ /* 0x000fe200078e000d */
[----:B------:R-:W-:Y:S01]  /*12a80*/  IABS R8, R10 ;  /* 0x0000000a00087213 */ /* 0x000fe20000000000 */
[--C-:B------:R-:W-:Y:S01]  /*12a90*/  @!P0 IMAD.IADD R19, R19, 0x1, -R11.reuse ;  /* 0x0000000113138824 */ /* 0x100fe200078e0a0b */
[----:B------:R-:W-:Y:S01]  /*12aa0*/  IABS R2, R15 ;  /* 0x0000000f00027213 */ /* 0x000fe20000000000 */
[----:B------:R-:W-:Y:S01]  /*12ab0*/  @!P6 IMAD.IADD R4, R4, 0x1, -R11 ;  /* 0x000000010404e824 */ /* 0x000fe200078e0a0b */
[----:B------:R-:W-:Y:S01]  /*12ac0*/  ISETP.GE.AND P0, PT, R0, RZ, PT ;  /* 0x000000ff0000720c */ /* 0x000fe20003f06270 */
[----:B------:R-:W-:Y:S01]  /*12ad0*/  IMAD.HI.U32 R0, R7, R12, RZ ;  /* 0x0000000c07007227 */ /* 0x000fe200078e00ff */
[----:B------:R-:W-:-:S03]  /*12ae0*/  ISETP.GE.AND P6, PT, R15, RZ, PT ;  /* 0x000000ff0f00720c */ /* 0x000fc60003fc6270 */
[----:B-1----:R-:W-:-:S04]  /*12af0*/  IMAD.HI.U32 R6, R7, R2, RZ ;  /* 0x0000000207067227 */ /* 0x002fc800078e00ff */
[----:B------:R-:W-:Y:S02]  /*12b00*/  IMAD.MOV R6, RZ, RZ, -R6 ;  /* 0x000000ffff067224 */ /* 0x000fe400078e0a06 */
[----:B------:R-:W-:Y:S02]  /*12b10*/  @!P3 IMAD.IADD R14, R14, 0x1, -R11 ;  /* 0x000000010e0eb824 */ /* 0x000fe400078e0a0b */
[C---:B------:R-:W-:Y:S02]  /*12b20*/  IMAD R2, R11.reuse, R6, R2 ;  /* 0x000000060b027224 */ /* 0x040fe400078e0202 */
[----:B------:R-:W-:Y:S01]  /*12b30*/  @!P1 IMAD.MOV R17, RZ, RZ, -R17 ;  /* 0x000000ffff119224 */ /* 0x000fe200078e0a11 */
[----:B------:R-:W-:Y:S01]  /*12b40*/  ISETP.GT.U32.AND P1, PT, R11, R4, PT ;  /* 0x000000040b00720c */ /* 0x000fe20003f24070 */
[----:B------:R-:W-:Y:S01]  /*12b50*/  IMAD.HI.U32 R21, R7, R20, RZ ;  /* 0x0000001407157227 */ /* 0x000fe200078e00ff */
[----:B------:R-:W-:Y:S02]  /*12b60*/  ISETP.GT.U32.AND P3, PT, R11, R2, PT ;  /* 0x000000020b00720c */ /* 0x000fe40003f64070 */
[----:B------:R0:W-:Y:S01]  /*12b70*/  STL [R1+0x350], R17 ;  /* 0x0003501101007387 */ /* 0x0001e20000100800 */
[----:B------:R-:W-:-:S04]  /*12b80*/  IMAD.HI.U32 R6, R7, R8, RZ ;  /* 0x0000000807067227 */ /* 0x000fc800078e00ff */
[----:B------:R-:W-:Y:S02]  /*12b90*/  IMAD.MOV R0, RZ, RZ, -R0 ;  /* 0x000000ffff007224 */ /* 0x000fe400078e0a00 */
[----:B------:R-:W-:Y:S02]  /*12ba0*/  IMAD.MOV R21, RZ, RZ, -R21 ;  /* 0x000000ffff157224 */ /* 0x000fe400078e0a15 */
[----:B------:R-:W-:Y:S02]  /*12bb0*/  IMAD.MOV R6, RZ, RZ, -R6 ;  /* 0x000000ffff067224 */ /* 0x000fe400078e0a06 */
[C---:B------:R-:W-:Y:S02]  /*12bc0*/  IMAD R12, R11.reuse, R0, R12 ;  /* 0x000000000b0c7224 */ /* 0x040fe400078e020c */
[----:B0-----:R-:W-:Y:S02]  /*12bd0*/  IMAD.MOV.U32 R17, RZ, RZ, R19 ;  /* 0x000000ffff117224 */ /* 0x001fe400078e0013 */
[----:B------:R-:W-:-:S02]  /*12be0*/  IMAD R15, R11, R21, R20 ;  /* 0x000000150b0f7224 */ /* 0x000fc400078e0214 */
[C---:B------:R-:W-:Y:S02]  /*12bf0*/  IMAD R8, R11.reuse, R6, R8 ;  /* 0x000000060b087224 */ /* 0x040fe400078e0208 */
[----:B------:R-:W-:Y:S02]  /*12c00*/  IMAD.MOV.U32 R16, RZ, RZ, R18 ;  /* 0x000000ffff107224 */ /* 0x000fe400078e0012 */
[----:B------:R-:W-:Y:S01]  /*12c10*/  @!P5 IMAD.MOV R17, RZ, RZ, -R17 ;  /* 0x000000ffff11d224 */ /* 0x000fe200078e0a11 */
[C---:B------:R-:W-:Y:S01]  /*12c20*/  ISETP.GT.U32.AND P5, PT, R11.reuse, R12, PT ;  /* 0x0000000c0b00720c */ /* 0x040fe20003fa4070 */
[--C-:B------:R-:W-:Y:S02]  /*12c30*/  @!P3 IMAD.IADD R2, R2, 0x1, -R11.reuse ;  /* 0x000000010202b824 */ /* 0x100fe400078e0a0b */
[----:B------:R-:W-:Y:S01]  /*12c40*/  @!P2 IMAD.MOV R16, RZ, RZ, -R16 ;  /* 0x000000ffff10a224 */ /* 0x000fe200078e0a10 */
[C---:B------:R-:W-:Y:S01]  /*12c50*/  ISETP.GT.U32.AND P2, PT, R11.reuse, R15, PT ;  /* 0x0000000f0b00720c */ /* 0x040fe20003f44070 */
[--C-:B------:R-:W-:Y:S01]  /*12c60*/  @!P1 IMAD.IADD R4, R4, 0x1, -R11.reuse ;  /* 0x0000000104049824 */ /* 0x100fe200078e0a0b */
[C---:B------:R-:W-:Y:S01]  /*12c70*/  ISETP.GT.U32.AND P1, PT, R11.reuse, R8, PT ;  /* 0x000000080b00720c */ /* 0x040fe20003f24070 */
[C---:B------:R-:W-:Y:S01]  /*12c80*/  VIADD R0, R28.reuse, 0xa5 ;  /* 0x000000a51c007836 */ /* 0x040fe20000000000 */
[----:B------:R-:W-:Y:S01]  /*12c90*/  ISETP.GT.U32.AND P3, PT, R11, R2, PT ;  /* 0x000000020b00720c */ /* 0x000fe20003f64070 */
[C---:B------:R-:W-:Y:S01]  /*12ca0*/  VIADD R6, R28.reuse, 0xa4 ;  /* 0x000000a41c067836 */ /* 0x040fe20000000000 */
[----:B------:R0:W-:Y:S01]  /*12cb0*/  STL [R1+0x344], R16 ;  /* 0x0003441001007387 */ /* 0x0001e20000100800 */
[----:B------:R-:W-:Y:S01]  /*12cc0*/  VIADD R19, R28, 0x9d ;  /* 0x0000009d1c137836 */ /* 0x000fe20000000000 */
[----:B------:R-:W-:Y:S01]  /*12cd0*/  IABS R13, R0 ;  /* 0x00000000000d7213 */ /* 0x000fe20000000000 */
[--C-:B------:R-:W-:Y:S01]  /*12ce0*/  @!P5 IMAD.IADD R12, R12, 0x1, -R11.reuse ;  /* 0x000000010c0cd824 */ /* 0x100fe200078e0a0b */
[----:B------:R-:W-:Y:S01]  /*12cf0*/  IABS R18, R6 ;  /* 0x0000000600127213 */ /* 0x000fe20000000000 */
[----:B------:R-:W-:Y:S02]  /*12d00*/  STL [R1+0x340], R17 ;  /* 0x0003401101007387 */ /* 0x000fe40000100800 */
[--C-:B------:R-:W-:Y:S01]  /*12d10*/  @!P2 IMAD.IADD R15, R15, 0x1, -R11.reuse ;  /* 0x000000010f0fa824 */ /* 0x100fe200078e0a0b */
[----:B------:R-:W-:Y:S01]  /*12d20*/  ISETP.GE.AND P2, PT, R10, RZ, PT ;  /* 0x000000ff0a00720c */ /* 0x000fe20003f46270 */
[----:B------:R-:W-:Y:S01]  /*12d30*/  @!P1 IMAD.IADD R8, R8, 0x1, -R11 ;  /* 0x0000000108089824 */ /* 0x000fe200078e0a0b */
[C---:B------:R-:W-:Y:S01]  /*12d40*/  ISETP.GT.U32.AND P1, PT, R11.reuse, R12, PT ;  /* 0x0000000c0b00720c */ /* 0x040fe20003f24070 */
[----:B0-----:R-:W-:Y:S01]  /*12d50*/  IMAD.MOV.U32 R16, RZ, RZ, R14 ;  /* 0x000000ffff107224 */ /* 0x001fe200078e000e */
[----:B------:R-:W-:Y:S01]  /*12d60*/  ISETP.GT.U32.AND P5, PT, R11, R15, PT ;  /* 0x0000000f0b00720c */ /* 0x000fe20003fa4070 */
[----:B------:R-:W-:-:S04]  /*12d70*/  IMAD.HI.U32 R14, R7, R13, RZ ;  /* 0x0000000d070e7227 */ /* 0x000fc800078e00ff */
[----:B------:R-:W-:Y:S01]  /*12d80*/  @!P4 IMAD.MOV R16, RZ, RZ, -R16 ;  /* 0x000000ffff10c224 */ /* 0x000fe200078e0a10 */
[----:B------:R-:W-:Y:S01]  /*12d90*/  ISETP.GE.AND P4, PT, R5, RZ, PT ;  /* 0x000000ff0500720c */ /* 0x000fe20003f86270 */
[----:B------:R-:W-:Y:S02]  /*12da0*/  IMAD.MOV.U32 R5, RZ, RZ, R18 ;  /* 0x000000ffff057224 */ /* 0x000fe400078e0012 */
[----:B------:R-:W-:Y:S01]  /*12db0*/  IMAD.MOV R14, RZ, RZ, -R14 ;  /* 0x000000ffff0e7224 */ /* 0x000fe200078e0a0e */
[----:B------:R0:W-:Y:S01]  /*12dc0*/  STL [R1+0x33c], R16 ;  /* 0x00033c1001007387 */ /* 0x0001e20000100800 */
[----:B------:R-:W-:Y:S01]  /*12dd0*/  @!P3 IMAD.IADD R2, R2, 0x1, -R11 ;  /* 0x000000010202b824 */ /* 0x000fe200078e0a0b */
[----:B------:R-:W-:Y:S01]  /*12de0*/  ISETP.GE.AND P3, PT, R9, RZ, PT ;  /* 0x000000ff0900720c */ /* 0x000fe20003f66270 */
[----:B------:R-:W-:-:S04]  /*12df0*/  IMAD.HI.U32 R10, R7, R5, RZ ;  /* 0x00000005070a7227 */ /* 0x000fc800078e00ff */
[C---:B------:R-:W-:Y:S02]  /*12e00*/  IMAD R9, R11.reuse, R14, R13 ;  /* 0x0000000e0b097224 */ /* 0x040fe400078e020d */
[----:B------:R-:W-:Y:S02]  /*12e10*/  IMAD.MOV R10, RZ, RZ, -R10 ;  /* 0x000000ffff0a7224 */ /* 0x000fe400078e0a0a */
[----:B------:R-:W-:Y:S02]  /*12e20*/  IMAD.MOV.U32 R14, RZ, RZ, R2 ;  /* 0x000000ffff0e7224 */ /* 0x000fe400078e0002 */
[----:B0-----:R-:W-:Y:S02]  /*12e30*/  IMAD.MOV.U32 R16, RZ, RZ, R4 ;  /* 0x000000ffff107224 */ /* 0x001fe400078e0004 */
[C---:B------:R-:W-:Y:S02]  /*12e40*/  IMAD R5, R11.reuse, R10, R5 ;  /* 0x0000000a0b057224 */ /* 0x040fe400078e0205 */
[----:B------:R-:W-:Y:S01]  /*12e50*/  @!P6 IMAD.MOV R14, RZ, RZ, -R14 ;  /* 0x000000ffff0ee224 */ /* 0x000fe200078e0a0e */
[C---:B------:R-:W-:Y:S01]  /*12e60*/  ISETP.GT.U32.AND P6, PT, R11.reuse, R9, PT ;  /* 0x000000090b00720c */ /* 0x040fe20003fc4070 */
[----:B------:R-:W-:Y:S01]  /*12e70*/  @!P0 IMAD.MOV R16, RZ, RZ, -R16 ;  /* 0x000000ffff108224 */ /* 0x000fe200078e0a10 */
[C---:B------:R-:W-:Y:S01]  /*12e80*/  ISETP.GT.U32.AND P0, PT, R11.reuse, R8, PT ;  /* 0x000000080b00720c */ /* 0x040fe20003f04070 */
[--C-:B------:R-:W-:Y:S01]  /*12e90*/  @!P1 IMAD.IADD R12, R12, 0x1, -R11.reuse ;  /* 0x000000010c0c9824 */ /* 0x100fe200078e0a0b */
[----:B------:R-:W-:Y:S01]  /*12ea0*/  ISETP.GT.U32.AND P1, PT, R11, R5, PT ;  /* 0x000000050b00720c */ /* 0x000fe20003f24070 */
[----:B------:R-:W-:Y:S01]  /*12eb0*/  VIADD R4, R28, 0xa2 ;  /* 0x000000a21c047836 */ /* 0x000fe20000000000 */
[----:B------:R-:W-:Y:S01]  /*12ec0*/  STL [R1+0x338], R16 ;  /* 0x0003381001007387 */ /* 0x000fe20000100800 */
[----:B------:R-:W-:Y:S01]  /*12ed0*/  @!P5 IMAD.IADD R15, R15, 0x1, -R11 ;  /* 0x000000010f0fd824 */ /* 0x000fe200078e0a0b */
[----:B------:R-:W-:Y:S01]  /*12ee0*/  ISETP.GE.AND P5, PT, R0, RZ, PT ;  /* 0x000000ff0000720c */ /* 0x000fe20003fa6270 */
[----:B------:R-:W-:Y:S01]  /*12ef0*/  VIADD R13, R28, 0xa3 ;  /* 0x000000a31c0d7836 */ /* 0x000fe20000000000 */
[----:B------:R-:W-:Y:S01]  /*12f00*/  IABS R0, R4 ;  /* 0x0000000400007213 */ /* 0x000fe20000000000 */
[----:B------:R0:W-:Y:S01]  /*12f10*/  STL [R1+0x334], R14 ;  /* 0x0003340e01007387 */ /* 0x0001e20000100800 */
[----:B------:R-:W-:-:S02]  /*12f20*/  @!P3 IMAD.MOV R12, RZ, RZ, -R12 ;  /* 0x000000ffff0cb224 */ /* 0x000fc400078e0a0c */
[--C-:B------:R-:W-:Y:S01]  /*12f30*/  @!P6 IMAD.IADD R9, R9, 0x1, -R11.reuse ;  /* 0x000000010909e824 */ /* 0x100fe200078e0a0b */
[----:B------:R-:W-:Y:S01]  /*12f40*/  IABS R2, R13 ;  /* 0x0000000d00027213 */ /* 0x000fe20000000000 */
[--C-:B------:R-:W-:Y:S01]  /*12f50*/  @!P0 IMAD.IADD R8, R8, 0x1, -R11.reuse ;  /* 0x0000000108088824 */ /* 0x100fe200078e0a0b */
[----:B------:R-:W-:Y:S01]  /*12f60*/  ISETP.GE.AND P0, PT, R6, RZ, PT ;  /* 0x000000ff0600720c */ /* 0x000fe20003f06270 */
[----:B------:R-:W-:Y:S01]  /*12f70*/  VIADD R6, R28, 0xa1 ;  /* 0x000000a11c067836 */ /* 0x000fe20000000000 */
[----:B------:R-:W-:Y:S01]  /*12f80*/  ISETP.GE.AND P6, PT, R13, RZ, PT ;  /* 0x000000ff0d00720c */ /* 0x000fe20003fc6270 */
[----:B------:R-:W-:Y:S01]  /*12f90*/  @!P1 IMAD.IADD R5, R5, 0x1, -R11 ;  /* 0x0000000105059824 */ /* 0x000fe200078e0a0b */
[----:B------:R-:W-:Y:S01]  /*12fa0*/  ISETP.GT.U32.AND P1, PT, R11, R9, PT ;  /* 0x000000090b00720c */ /* 0x000fe20003f24070 */
[----:B------:R-:W-:Y:S01]  /*12fb0*/  IMAD.HI.U32 R10, R7, R0, RZ ;  /* 0x00000000070a7227 */ /* 0x000fe200078e00ff */
[----:B------:R-:W-:-:S03]  /*12fc0*/  IABS R13, R6 ;  /* 0x00000006000d7213 */ /* 0x000fc60000000000 */
[----:B------:R-:W-:Y:S02]  /*12fd0*/  IMAD.MOV R10, RZ, RZ, -R10 ;  /* 0x000000ffff0a7224 */ /* 0x000fe400078e0a0a */
[----:B0-----:R-:W-:-:S04]  /*12fe0*/  IMAD.HI.U32 R14, R7, R2, RZ ;  /* 0x00000002070e7227 */ /* 0x001fc800078e00ff */
[----:B------:R-:W-:Y:S02]  /*12ff0*/  IMAD R0, R11, R10, R0 ;  /* 0x0000000a0b007224 */ /* 0x000fe400078e0200 */
[----:B------:R-:W-:-:S04]  /*13000*/  IMAD.HI.U32 R10, R7, R13, RZ ;  /* 0x0000000d070a7227 */ /* 0x000fc800078e00ff */
[----:B------:R-:W-:Y:S02]  /*13010*/  IMAD.MOV R14, RZ, RZ, -R14 ;  /* 0x000000ffff0e7224 */ /* 0x000fe400078e0a0e */
[----:B------:R-:W-:Y:S02]  /*13020*/  IMAD.MOV R10, RZ, RZ, -R10 ;  /* 0x000000ffff0a7224 */ /* 0x000fe400078e0a0a */
[----:B------:R-:W-:Y:S01]  /*13030*/  @!P1 IMAD.IADD R9, R9, 0x1, -R11 ;  /* 0x0000000109099824 */ /* 0x000fe200078e0a0b */
[C---:B------:R-:W-:Y:S01]  /*13040*/  ISETP.GT.U32.AND P1, PT, R11.reuse, R0, PT ;  /* 0x000000000b00720c */ /* 0x040fe20003f24070 */
[C---:B------:R-:W-:Y:S02]  /*13050*/  IMAD R2, R11.reuse, R14, R2 ;  /* 0x0000000e0b027224 */ /* 0x040fe400078e0202 */
[C---:B------:R-:W-:Y:S02]  /*13060*/  IMAD R13, R11.reuse, R10, R13 ;  /* 0x0000000a0b0d7224 */ /* 0x040fe400078e020d */
[----:B------:R-:W-:Y:S01]  /*13070*/  IMAD.MOV.U32 R14, RZ, RZ, R9 ;  /* 0x000000ffff0e7224 */ /* 0x000fe200078e0009 */
[----:B------:R-:W-:Y:S01]  /*13080*/  ISETP.GT.U32.AND P3, PT, R11, R2, PT ;  /* 0x000000020b00720c */ /* 0x000fe20003f64070 */
[----:B------:R-:W-:-:S02]  /*13090*/  IMAD.MOV.U32 R16, RZ, RZ, R15 ;  /* 0x000000ffff107224 */ /* 0x000fc400078e000f */
[----:B------:R-:W-:Y:S01]  /*130a0*/  @!P5 IMAD.MOV R14, RZ, RZ, -R14 ;  /* 0x000000ffff0ed224 */ /* 0x000fe200078e0a0e */
[C---:B------:R-:W-:Y:S01]  /*130b0*/  ISETP.GT.U32.AND P5, PT, R11.reuse, R13, PT ;  /* 0x0000000d0b00720c */ /* 0x040fe20003fa4070 */
[----:B------:R-:W-:Y:S01]  /*130c0*/  @!P4 IMAD.MOV R16, RZ, RZ, -R16 ;  /* 0x000000ffff10c224 */ /* 0x000fe200078e0a10 */
[C---:B------:R-:W-:Y:S01]  /*130d0*/  ISETP.GT.U32.AND P4, PT, R11.reuse, R5, PT ;  /* 0x000000050b00720c */ /* 0x040fe20003f84070 */
[----:B------:R-:W-:Y:S01]  /*130e0*/  @!P2 IMAD.MOV R8, RZ, RZ, -R8 ;  /* 0x000000ffff08a224 */ /* 0x000fe200078e0a08 */
[----:B------:R-:W-:Y:S01]  /*130f0*/  ISETP.GE.AND P2, PT, R4, RZ, PT ;  /* 0x000000ff0400720c */ /* 0x000fe20003f46270 */
[--C-:B------:R-:W-:Y:S01]  /*13100*/  @!P1 IMAD.IADD R0, R0, 0x1, -R11.reuse ;  /* 0x0000000100009824 */ /* 0x100fe200078e0a0b */
[----:B------:R-:W-:Y:S01]  /*13110*/  STL [R1+0x32c], R16 ;  /* 0x00032c1001007387 */ /* 0x000fe20000100800 */
[----:B------:R-:W-:Y:S02]  /*13120*/  VIADD R4, R28, 0xa0 ;  /* 0x000000a01c047836 */ /* 0x000fe40000000000 */
[--C-:B------:R-:W-:Y:S01]  /*13130*/  @!P3 IMAD.IADD R2, R2, 0x1, -R11.reuse ;  /* 0x000000010202b824 */ /* 0x100fe200078e0a0b */
[----:B------:R0:W-:Y:S01]  /*13140*/  STL [R1+0x328], R12 ;  /* 0x0003280c01007387 */ /* 0x0001e20000100800 */
[----:B------:R-:W-:Y:S01]  /*13150*/  ISETP.GT.U32.AND P1, PT, R11, R0, PT ;  /* 0x000000000b00720c */ /* 0x000fe20003f24070 */
[----:B------:R-:W-:Y:S01]  /*13160*/  VIADD R15, R28, 0x96 ;  /* 0x000000961c0f7836 */ /* 0x000fe20000000000 */
[----:B------:R-:W-:Y:S01]  /*13170*/  IABS R21, R4 ;  /* 0x0000000400157213 */ /* 0x000fe20000000000 */
[----:B------:R1:W-:Y:S01]  /*13180*/  STL [R1+0x324], R8 ;  /* 0x0003240801007387 */ /* 0x0003e20000100800 */
[--C-:B------:R-:W-:Y:S01]  /*13190*/  @!P5 IMAD.IADD R13, R13, 0x1, -R11.reuse ;  /* 0x000000010d0dd824 */ /* 0x100fe200078e0a0b */
[----:B------:R-:W-:Y:S01]  /*131a0*/  ISETP.GT.U32.AND P3, PT, R11, R2, PT ;  /* 0x000000020b00720c */ /* 0x000fe20003f64070 */
[----:B------:R-:W-:Y:S01]  /*131b0*/  @!P4 IMAD.IADD R5, R5, 0x1, -R11 ;  /* 0x000000010505c824 */ /* 0x000fe200078e0a0b */
[----:B------:R-:W-:Y:S01]  /*131c0*/  ISETP.GE.AND P4, PT, R6, RZ, PT ;  /* 0x000000ff0600720c */ /* 0x000fe20003f86270 */
[----:B------:R-:W-:Y:S01]  /*131d0*/  IMAD.HI.U32 R9, R7, R21, RZ ;  /* 0x0000001507097227 */ /* 0x000fe200078e00ff */
[----:B------:R-:W-:Y:S01]  /*131e0*/  ISETP.GT.U32.AND P5, PT, R11, R13, PT ;  /* 0x0000000d0b00720c */ /* 0x000fe20003fa4070 */
[----:B------:R-:W-:Y:S02]  /*131f0*/  STL [R1+0x320], R14 ;  /* 0x0003200e01007387 */ /* 0x000fe40000100800 */
[----:B0-----:R-:W-:-:S02]  /*13200*/  IMAD.MOV.U32 R12, RZ, RZ, R5 ;  /* 0x000000ffff0c7224 */ /* 0x001fc400078e0005 */
[----:B-1----:R-:W-:Y:S02]  /*13210*/  VIADD R8, R28, 0x9f ;  /* 0x0000009f1c087836 */ /* 0x002fe40000000000 */
[----:B------:R-:W-:Y:S01]  /*13220*/  @!P0 IMAD.MOV R12, RZ, RZ, -R12 ;  /* 0x000000ffff0c8224 */ /* 0x000fe200078e0a0c */
[----:B------:R-:W-:Y:S01]  /*13230*/  ISETP.GE.AND P0, PT, R4, RZ, PT ;  /* 0x000000ff0400720c */ /* 0x000fe20003f06270 */
[--C-:B------:R-:W-:Y:S01]  /*13240*/  @!P3 IMAD.IADD R2, R2, 0x1, -R11.reuse ;  /* 0x000000010202b824 */ /* 0x100fe200078e0a0b */
[----:B------:R-:W-:Y:S01]  /*13250*/  IABS R22, R8 ;  /* 0x0000000800167213 */ /* 0x000fe20000000000 */
[----:B------:R-:W-:Y:S01]  /*13260*/  VIADD R6, R28, 0x9e ;  /* 0x0000009e1c067836 */ /* 0x000fe20000000000 */
[----:B------:R-:W-:Y:S01]  /*13270*/  ISETP.GE.AND P3, PT, R8, RZ, PT ;  /* 0x000000ff0800720c */ /* 0x000fe20003f66270 */
[----:B------:R-:W-:Y:S01]  /*13280*/  @!P5 IMAD.IADD R13, R13, 0x1, -R11 ;  /* 0x000000010d0dd824 */ /* 0x000fe200078e0a0b */
[----:B------:R0:W-:Y:S01]  /*13290*/  STL [R1+0x31c], R12 ;  /* 0x00031c0c01007387 */ /* 0x0001e20000100800 */
[----:B------:R-:W-:Y:S01]  /*132a0*/  IMAD.HI.U32 R5, R7, R22, RZ ;  /* 0x0000001607057227 */ /* 0x000fe200078e00ff */
[----:B------:R-:W-:-:S03]  /*132b0*/  IABS R20, R6 ;  /* 0x0000000600147213 */ /* 0x000fc60000000000 */
[----:B------:R-:W-:Y:S02]  /*132c0*/  IMAD.MOV R5, RZ, RZ, -R5 ;  /* 0x000000ffff057224 */ /* 0x000fe400078e0a05 */
[----:B------:R-:W-:Y:S02]  /*132d0*/  IMAD.MOV R8, RZ, RZ, -R9 ;  /* 0x000000ffff087224 */ /* 0x000fe400078e0a09 */
[C---:B------:R-:W-:Y:S02]  /*132e0*/  IMAD R22, R11.reuse, R5, R22 ;  /* 0x000000050b167224 */ /* 0x040fe400078e0216 */
[----:B------:R-:W-:Y:S01]  /*132f0*/  @!P1 IMAD.IADD R0, R0, 0x1, -R11 ;  /* 0x0000000100009824 */ /* 0x000fe200078e0a0b */
[----:B------:R-:W-:Y:S01]  /*13300*/  ISETP.GE.AND P1, PT, R6, RZ, PT ;  /* 0x000000ff0600720c */ /* 0x000fe20003f26270 */
[C---:B------:R-:W-:Y:S01]  /*13310*/  IMAD R21, R11.reuse, R8, R21 ;  /* 0x000000080b157224 */ /* 0x040fe200078e0215 */
[----:B------:R-:W-:Y:S01]  /*13320*/  ISETP.GT.U32.AND P5, PT, R11, R22, PT ;  /* 0x000000160b00720c */ /* 0x000fe20003fa4070 */
[----:B0-----:R-:W-:-:S02]  /*13330*/  IMAD.MOV.U32 R12, RZ, RZ, R2 ;  /* 0x000000ffff0c7224 */ /* 0x001fc400078e0002 */
[----:B------:R-:W-:Y:S02]  /*13340*/  IMAD.MOV.U32 R10, RZ, RZ, R0 ;  /* 0x000000ffff0a7224 */ /* 0x000fe400078e0000 */
[----:B------:R-:W-:Y:S01]  /*13350*/  @!P6 IMAD.MOV R12, RZ, RZ, -R12 ;  /* 0x000000ffff0ce224 */ /* 0x000fe200078e0a0c */
[----:B------:R-:W-:Y:S01]  /*13360*/  ISETP.GT.U32.AND P6, PT, R11, R21, PT ;  /* 0x000000150b00720c */ /* 0x000fe20003fc4070 */
[----:B------:R-:W-:Y:S01]  /*13370*/  @!P2 IMAD.MOV R10, RZ, RZ, -R10 ;  /* 0x000000ffff0aa224 */ /* 0x000fe200078e0a0a */
[----:B------:R-:W-:Y:S01]  /*13380*/  ISETP.GE.AND P2, PT, R19, RZ, PT ;  /* 0x000000ff1300720c */ /* 0x000fe20003f46270 */
[----:B------:R-:W-:Y:S01]  /*13390*/  IMAD.HI.U32 R4, R7, R20, RZ ;  /* 0x0000001407047227 */ /* 0x000fe200078e00ff */
[----:B------:R-:W-:Y:S01]  /*133a0*/  IABS R19, R19 ;  /* 0x0000001300137213 */ /* 0x000fe20000000000 */
[----:B------:R-:W-:Y:S02]  /*133b0*/  STL [R1+0x314], R12 ;  /* 0x0003140c01007387 */ /* 0x000fe40000100800 */
[----:B------:R-:W-:-:S02]  /*133c0*/  @!P5 IMAD.IADD R22, R22, 0x1, -R11 ;  /* 0x000000011616d824 */ /* 0x000fc400078e0a0b */
[----:B------:R-:W-:Y:S01]  /*133d0*/  IMAD.MOV R4, RZ, RZ, -R4 ;  /* 0x000000ffff047224 */ /* 0x000fe200078e0a04 */
[----:B------:R0:W-:Y:S01]  /*133e0*/  STL [R1+0x308], R10 ;  /* 0x0003080a01007387 */ /* 0x0001e20000100800 */
[----:B------:R-:W-:Y:S01]  /*133f0*/  IMAD.HI.U32 R9, R7, R19, RZ ;  /* 0x0000001307097227 */ /* 0x000fe200078e00ff */
[----:B------:R-:W-:-:S03]  /*13400*/  ISETP.GT.U32.AND P5, PT, R11, R22, PT ;  /* 0x000000160b00720c */ /* 0x000fc60003fa4070 */
[----:B------:R-:W-:Y:S02]  /*13410*/  IMAD R20, R11, R4, R20 ;  /* 0x000000040b147224 */ /* 0x000fe400078e0214 */
[C---:B------:R-:W-:Y:S02]  /*13420*/  VIADD R8, R28.reuse, 0x9c ;  /* 0x0000009c1c087836 */ /* 0x040fe40000000000 */
[----:B------:R-:W-:Y:S02]  /*13430*/  VIADD R4, R28, 0x9a ;  /* 0x0000009a1c047836 */ /* 0x000fe40000000000 */
[----:B------:R-:W-:Y:S01]  /*13440*/  @!P6 IMAD.IADD R21, R21, 0x1, -R11 ;  /* 0x000000011515e824 */ /* 0x000fe200078e0a0b */
[----:B------:R-:W-:Y:S01]  /*13450*/  IABS R18, R8 ;  /* 0x0000000800127213 */ /* 0x000fe20000000000 */
[----:B------:R-:W-:Y:S01]  /*13460*/  IMAD.MOV R9, RZ, RZ, -R9 ;  /* 0x000000ffff097224 */ /* 0x000fe200078e0a09 */
[----:B0-----:R-:W-:Y:S01]  /*13470*/  IABS R10, R4 ;  /* 0x00000004000a7213 */ /* 0x001fe20000000000 */
[----:B------:R-:W-:Y:S01]  /*13480*/  IMAD.MOV.U32 R14, RZ, RZ, R13 ;  /* 0x000000ffff0e7224 */ /* 0x000fe200078e000d */
[C---:B------:R-:W-:Y:S01]  /*13490*/  ISETP.GT.U32.AND P6, PT, R11.reuse, R21, PT ;  /* 0x000000150b00720c */ /* 0x040fe20003fc4070 */
[----:B------:R-:W-:-:S02]  /*134a0*/  IMAD R19, R11, R9, R19 ;  /* 0x000000090b137224 */ /* 0x000fc400078e0213 */
[----:B------:R-:W-:Y:S01]  /*134b0*/  @!P4 IMAD.MOV R14, RZ, RZ, -R14 ;  /* 0x000000ffff0ec224 */ /* 0x000fe200078e0a0e */
[C---:B------:R-:W-:Y:S01]  /*134c0*/  ISETP.GT.U32.AND P4, PT, R11.reuse, R20, PT ;  /* 0x000000140b00720c */ /* 0x040fe20003f84070 */
[----:B------:R-:W-:Y:S01]  /*134d0*/  @!P5 IMAD.IADD R22, R22, 0x1, -R11 ;  /* 0x000000011616d824 */ /* 0x000fe200078e0a0b */
[----:B------:R-:W-:Y:S01]  /*134e0*/  ISETP.GT.U32.AND P5, PT, R11, R19, PT ;  /* 0x000000130b00720c */ /* 0x000fe20003fa4070 */
[C---:B------:R-:W-:Y:S01]  /*134f0*/  IMAD.HI.U32 R6, R7.reuse, R18, RZ ;  /* 0x0000001207067227 */ /* 0x040fe200078e00ff */
[----:B------:R-:W-:Y:S03]  /*13500*/  STL [R1+0x300], R14 ;  /* 0x0003000e01007387 */ /* 0x000fe60000100800 */
[----:B------:R-:W-:-:S04]  /*13510*/  IMAD.HI.U32 R0, R7, R10, RZ ;  /* 0x0000000a07007227 */ /* 0x000fc800078e00ff */
[----:B------:R-:W-:Y:S02]  /*13520*/  IMAD.MOV R6, RZ, RZ, -R6 ;  /* 0x000000ffff067224 */ /* 0x000fe400078e0a06 */
[----:B------:R-:W-:Y:S02]  /*13530*/  IMAD.MOV R0, RZ, RZ, -R0 ;  /* 0x000000ffff007224 */ /* 0x000fe400078e0a00 */
[C---:B------:R-:W-:Y:S02]  /*13540*/  IMAD R18, R11.reuse, R6, R18 ;  /* 0x000000060b127224 */ /* 0x040fe400078e0212 */
[----:B------:R-:W-:Y:S02]  /*13550*/  IMAD R10, R11, R0, R10 ;  /* 0x000000000b0a7224 */ /* 0x000fe400078e020a */
[----:B------:R-:W-:Y:S02]  /*13560*/  VIADD R5, R28, 0x9b ;  /* 0x0000009b1c057836 */ /* 0x000fe40000000000 */
[--C-:B------:R-:W-:Y:S01]  /*13570*/  @!P6 IMAD.IADD R21, R21, 0x1, -R11.reuse ;  /* 0x000000011515e824 */ /* 0x100fe200078e0a0b */
[----:B------:R-:W-:Y:S01]  /*13580*/  ISETP.GE.AND P6, PT, R8, RZ, PT ;  /* 0x000000ff0800720c */ /* 0x000fe20003fc6270 */
[----:B------:R-:W-:Y:S01]  /*13590*/  VIADD R0, R28, 0x99 ;  /* 0x000000991c007836 */ /* 0x000fe20000000000 */
[----:B------:R-:W-:Y:S01]  /*135a0*/  IABS R12, R5 ;  /* 0x00000005000c7213 */ /* 0x000fe20000000000 */
[--C-:B------:R-:W-:Y:S01]  /*135b0*/  @!P4 IMAD.IADD R20, R20, 0x1, -R11.reuse ;  /* 0x000000011414c824 */ /* 0x100fe200078e0a0b */
[----:B------:R-:W-:Y:S01]  /*135c0*/  ISETP.GT.U32.AND P4, PT, R11, R18, PT ;  /* 0x000000120b00720c */ /* 0x000fe20003f84070 */
[----:B------:R-:W-:Y:S01]  /*135d0*/  @!P5 IMAD.IADD R19, R19, 0x1, -R11 ;  /* 0x000000011313d824 */ /* 0x000fe200078e0a0b */
[----:B------:R-:W-:Y:S01]  /*135e0*/  IABS R9, R0 ;  /* 0x0000000000097213 */ /* 0x000fe20000000000 */
[----:B------:R-:W-:Y:S01]  /*135f0*/  IMAD.MOV.U32 R16, RZ, RZ, R21 ;  /* 0x000000ffff107224 */ /* 0x000fe200078e0015 */
[----:B------:R-:W-:Y:S01]  /*13600*/  ISETP.GT.U32.AND P5, PT, R11, R20, PT ;  /* 0x000000140b00720c */ /* 0x000fe20003fa4070 */
[----:B------:R-:W-:-:S04]  /*13610*/  IMAD.HI.U32 R2, R7, R12, RZ ;  /* 0x0000000c07027227 */ /* 0x000fc800078e00ff */
[----:B------:R-:W-:Y:S01]  /*13620*/  @!P0 IMAD.MOV R16, RZ, RZ, -R16 ;  /* 0x000000ffff108224 */ /* 0x000fe200078e0a10 */
[----:B------:R-:W-:Y:S01]  /*13630*/  ISETP.GT.U32.AND P0, PT, R11, R19, PT ;  /* 0x000000130b00720c */ /* 0x000fe20003f04070 */
[----:B------:R-:W-:-:S03]  /*13640*/  IMAD.HI.U32 R21, R7, R9, RZ ;  /* 0x0000000907157227 */ /* 0x000fc600078e00ff */
[----:B------:R0:W-:Y:S01]  /*13650*/  STL [R1+0x2f8], R16 ;  /* 0x0002f81001007387 */ /* 0x0001e20000100800 */
[----:B------:R-:W-:Y:S02]  /*13660*/  VIADD R13, R28, 0x98 ;  /* 0x000000981c0d7836 */ /* 0x000fe40000000000 */
[----:B------:R-:W-:Y:S02]  /*13670*/  IMAD.MOV R2, RZ, RZ, -R2 ;  /* 0x000000ffff027224 */ /* 0x000fe400078e0a02 */
[----:B------:R-:W-:Y:S01]  /*13680*/  IMAD.MOV R21, RZ, RZ, -R21 ;  /* 0x000000ffff157224 */ /* 0x000fe200078e0a15 */
[----:B------:R-:W-:Y:S01]  /*13690*/  IABS R8, R13 ;  /* 0x0000000d00087213 */ /* 0x000fe20000000000 */
[--C-:B------:R-:W-:Y:S02]  /*136a0*/  @!P4 IMAD.IADD R18, R18, 0x1, -R11.reuse ;  /* 0x000000011212c824 */ /* 0x100fe400078e0a0b */
[C---:B------:R-:W-:Y:S01]  /*136b0*/  IMAD R12, R11.reuse, R2, R12 ;  /* 0x000000020b0c7224 */ /* 0x040fe200078e020c */
[----:B------:R-:W-:Y:S01]  /*136c0*/  IABS R2, R15 ;  /* 0x0000000f00027213 */ /* 0x000fe20000000000 */
[----:B0-----:R-:W-:Y:S01]  /*136d0*/  IMAD.MOV.U32 R16, RZ, RZ, R22 ;  /* 0x000000ffff107224 */ /* 0x001fe200078e0016 */
[C---:B------:R-:W-:Y:S01]  /*136e0*/  ISETP.GT.U32.AND P4, PT, R11.reuse, R18, PT ;  /* 0x000000120b00720c */ /* 0x040fe20003f84070 */
[----:B------:R-:W-:Y:S01]  /*136f0*/  @!P5 IMAD.IADD R20, R20, 0x1, -R11 ;  /* 0x000000011414d824 */ /* 0x000fe200078e0a0b */
[C---:B------:R-:W-:Y:S01]  /*13700*/  ISETP.GT.U32.AND P5, PT, R11.reuse, R10, PT ;  /* 0x0000000a0b00720c */ /* 0x040fe20003fa4070 */
[----:B------:R-:W-:-:S02]  /*13710*/  IMAD R9, R11, R21, R9 ;  /* 0x000000150b097224 */ /* 0x000fc400078e0209 */
[----:B------:R-:W-:Y:S01]  /*13720*/  @!P3 IMAD.MOV R16, RZ, RZ, -R16 ;  /* 0x000000ffff10b224 */ /* 0x000fe200078e0a10 */
[----:B------:R-:W-:Y:S01]  /*13730*/  ISETP.GT.U32.AND P3, PT, R11, R12, PT ;  /* 0x0000000c0b00720c */ /* 0x000fe20003f64070 */
[----:B------:R-:W-:Y:S01]  /*13740*/  @!P0 IMAD.IADD R19, R19, 0x1, -R11 ;  /* 0x0000000113138824 */ /* 0x000fe200078e0a0b */
[----:B------:R-:W-:Y:S01]  /*13750*/  ISETP.GT.U32.AND P0, PT, R11, R9, PT ;  /* 0x000000090b00720c */ /* 0x000fe20003f04070 */
[----:B------:R-:W-:Y:S01]  /*13760*/  IMAD.HI.U32 R23, R7, R8, RZ ;  /* 0x0000000807177227 */ /* 0x000fe200078e00ff */
[----:B------:R0:W-:Y:S03]  /*13770*/  STL [R1+0x2ec], R16 ;  /* 0x0002ec1001007387 */ /* 0x0001e60000100800 */
[----:B------:R-:W-:Y:S02]  /*13780*/  VIADD R14, R28, 0x97 ;  /* 0x000000971c0e7836 */ /* 0x000fe40000000000 */
[----:B------:R-:W-:-:S02]  /*13790*/  IMAD.MOV R23, RZ, RZ, -R23 ;  /* 0x000000ffff177224 */ /* 0x000fc400078e0a17 */
[----:B------:R-:W-:Y:S01]  /*137a0*/  IMAD.MOV.U32 R17, RZ, RZ, R20 ;  /* 0x000000ffff117224 */ /* 0x000fe200078e0014 */
[----:B------:R-:W-:Y:S01]  /*137b0*/  IABS R6, R14 ;  /* 0x0000000e00067213 */ /* 0x000fe20000000000 */
[----:B------:R-:W-:Y:S02]  /*137c0*/  IMAD R8, R11, R23, R8 ;  /* 0x000000170b087224 */ /* 0x000fe400078e0208 */
[----:B------:R-:W-:Y:S01]  /*137d0*/  @!P5 IMAD.IADD R10, R10, 0x1, -R11 ;  /* 0x000000010a0ad824 */ /* 0x000fe200078e0a0b */
[----:B------:R-:W-:Y:S01]  /*137e0*/  ISETP.GE.AND P5, PT, R4, RZ, PT ;  /* 0x000000ff0400720c */ /* 0x000fe20003fa6270 */
[----:B0-----:R-:W-:Y:S02]  /*137f0*/  IMAD.MOV.U32 R16, RZ, RZ, R19 ;  /* 0x000000ffff107224 */ /* 0x001fe400078e0013 */
[----:B------:R-:W-:-:S04]  /*13800*/  IMAD.HI.U32 R21, R7, R6, RZ ;  /* 0x0000000607157227 */ /* 0x000fc800078e00ff */
[----:B------:R-:W-:Y:S01]  /*13810*/  @!P4 IMAD.IADD R18, R18, 0x1, -R11 ;  /* 0x000000011212c824 */ /* 0x000fe200078e0a0b */
[C---:B------:R-:W-:Y:S01]  /*13820*/  ISETP.GT.U32.AND P4, PT, R11.reuse, R8, PT ;  /* 0x000000080b00720c */ /* 0x040fe20003f84070 */
[----:B------:R-:W-:Y:S01]  /*13830*/  @!P1 IMAD.MOV R17, RZ, RZ, -R17 ;  /* 0x000000ffff119224 */ /* 0x000fe200078e0a11 */
[----:B------:R-:W-:Y:S01]  /*13840*/  ISETP.GT.U32.AND P1, PT, R11, R10, PT ;  /* 0x0000000a0b00720c */ /* 0x000fe20003f24070 */
[--C-:B------:R-:W-:Y:S01]  /*13850*/  @!P3 IMAD.IADD R12, R12, 0x1, -R11.reuse ;  /* 0x000000010c0cb824 */ /* 0x100fe200078e0a0b */
[----:B------:R-:W-:Y:S01]  /*13860*/  ISETP.GE.AND P3, PT, R5, RZ, PT ;  /* 0x000000ff0500720c */ /* 0x000fe20003f66270 */
[----:B------:R-:W-:Y:S01]  /*13870*/  @!P0 IMAD.IADD R9, R9, 0x1, -R11 ;  /* 0x0000000109098824 */ /* 0x000fe200078e0a0b */
[----:B------:R-:W-:Y:S01]  /*13880*/  STL [R1+0x2dc], R17 ;  /* 0x0002dc1101007387 */ /* 0x000fe20000100800 */
[----:B------:R-:W-:Y:S01]  /*13890*/  @!P2 IMAD.MOV R16, RZ, RZ, -R16 ;  /* 0x000000ffff10a224 */ /* 0x000fe200078e0a10 */
[----:B------:R-:W-:Y:S01]  /*138a0*/  ISETP.GT.U32.AND P0, PT, R11, R12, PT ;  /* 0x0000000c0b00720c */ /* 0x000fe20003f04070 */
[----:B------:R-:W-:Y:S01]  /*138b0*/  IMAD.HI.U32 R22, R7, R2, RZ ;  /* 0x0000000207167227 */ /* 0x000fe200078e00ff */
[----:B------:R-:W-:-:S02]  /*138c0*/  ISETP.GT.U32.AND P2, PT, R11, R9, PT ;  /* 0x000000090b00720c */ /* 0x000fc40003f44070 */
[----:B------:R0:W-:Y:S01]  /*138d0*/  STL [R1+0x2d4], R16 ;  /* 0x0002d41001007387 */ /* 0x0001e20000100800 */
[----:B------:R-:W-:Y:S02]  /*138e0*/  IMAD.MOV R21, RZ, RZ, -R21 ;  /* 0x000000ffff157224 */ /* 0x000fe400078e0a15 */
[----:B------:R-:W-:Y:S02]  /*138f0*/  IMAD.MOV R22, RZ, RZ, -R22 ;  /* 0x000000ffff167224 */ /* 0x000fe400078e0a16 */
[C---:B------:R-:W-:Y:S02]  /*13900*/  IMAD R4, R11.reuse, R21, R6 ;  /* 0x000000150b047224 */ /* 0x040fe400078e0206 */
[----:B------:R-:W-:Y:S02]  /*13910*/  IMAD R2, R11, R22, R2 ;  /* 0x000000160b027224 */ /* 0x000fe400078e0202 */
[----:B------:R-:W-:Y:S02]  /*13920*/  VIADD R6, R28, 0x95 ;  /* 0x000000951c067836 */ /* 0x000fe40000000000 */
[----:B0-----:R-:W-:-:S02]  /*13930*/  IMAD.MOV.U32 R16, RZ, RZ, R18 ;  /* 0x000000ffff107224 */ /* 0x001fc400078e0012 */
[--C-:B------:R-:W-:Y:S01]  /*13940*/  @!P4 IMAD.IADD R8, R8, 0x1, -R11.reuse ;  /* 0x000000010808c824 */ /* 0x100fe200078e0a0b */
[----:B------:R-:W-:Y:S01]  /*13950*/  IABS R18, R6 ;  /* 0x0000000600127213 */ /* 0x000fe20000000000 */
[----:B------:R-:W-:Y:S01]  /*13960*/  @!P6 IMAD.MOV R16, RZ, RZ, -R16 ;  /* 0x000000ffff10e224 */ /* 0x000fe200078e0a10 */
[C---:B------:R-:W-:Y:S01]  /*13970*/  ISETP.GT.U32.AND P6, PT, R11.reuse, R4, PT ;  /* 0x000000040b00720c */ /* 0x040fe20003fc4070 */
[--C-:B------:R-:W-:Y:S01]  /*13980*/  @!P1 IMAD.IADD R10, R10, 0x1, -R11.reuse ;  /* 0x000000010a0a9824 */ /* 0x100fe200078e0a0b */
[C---:B------:R-:W-:Y:S01]  /*13990*/  ISETP.GT.U32.AND P1, PT, R11.reuse, R2, PT ;  /* 0x000000020b00720c */ /* 0x040fe20003f24070 */
[--C-:B------:R-:W-:Y:S01]  /*139a0*/  @!P0 IMAD.IADD R12, R12, 0x1, -R11.reuse ;  /* 0x000000010c0c8824 */ /* 0x100fe200078e0a0b */
[----:B------:R-:W-:Y:S01]  /*139b0*/  ISETP.GT.U32.AND P4, PT, R11, R8, PT ;  /* 0x000000080b00720c */ /* 0x000fe20003f84070 */
[----:B------:R-:W-:Y:S01]  /*139c0*/  @!P2 IMAD.IADD R9, R9, 0x1, -R11 ;  /* 0x000000010909a824 */ /* 0x000fe200078e0a0b */
[----:B------:R-:W-:Y:S01]  /*139d0*/  ISETP.GE.AND P0, PT, R0, RZ, PT ;  /* 0x000000ff0000720c */ /* 0x000fe20003f06270 */
[----:B------:R-:W-:Y:S01]  /*139e0*/  VIADD R5, R28, 0x94 ;  /* 0x000000941c057836 */ /* 0x000fe20000000000 */
[----:B------:R-:W-:Y:S01]  /*139f0*/  ISETP.GE.AND P2, PT, R13, RZ, PT ;  /* 0x000000ff0d00720c */ /* 0x000fe20003f46270 */
[----:B------:R-:W-:Y:S01]  /*13a00*/  IMAD.HI.U32 R13, R7, R18, RZ ;  /* 0x00000012070d7227 */ /* 0x000fe200078e00ff */
[----:B------:R0:W-:Y:S02]  /*13a10*/  STL [R1+0x2d0], R16 ;  /* 0x0002d01001007387 */ /* 0x0001e40000100800 */
[----:B------:R-:W-:Y:S01]  /*13a20*/  IABS R19, R5 ;  /* 0x0000000500137213 */ /* 0x000fe20000000000 */
[----:B------:R-:W-:-:S02]  /*13a30*/  IMAD.MOV.U32 R17, RZ, RZ, R12 ;  /* 0x000000ffff117224 */ /* 0x000fc400078e000c */
[----:B------:R-:W-:Y:S01]  /*13a40*/  @!P6 IMAD.IADD R4, R4, 0x1, -R11 ;  /* 0x000000010404e824 */ /* 0x000fe200078e0a0b */
[----:B------:R-:W-:Y:S01]  /*13a50*/  ISETP.GE.AND P6, PT, R15, RZ, PT ;  /* 0x000000ff0f00720c */ /* 0x000fe20003fc6270 */
[----:B------:R-:W-:Y:S02]  /*13a60*/  IMAD.MOV R13, RZ, RZ, -R13 ;  /* 0x000000ffff0d7224 */ /* 0x000fe400078e0a0d */
[----:B------:R-:W-:Y:S01]  /*13a70*/  @!P3 IMAD.MOV R17, RZ, RZ, -R17 ;  /* 0x000000ffff11b224 */ /* 0x000fe200078e0a11 */
[----:B------:R-:W-:Y:S01]  /*13a80*/  ISETP.GE.AND P3, PT, R6, RZ, PT ;  /* 0x000000ff0600720c */ /* 0x000fe20003f66270 */
[----:B------:R-:W-:Y:S01]  /*13a90*/  @!P1 IMAD.IADD R2, R2, 0x1, -R11 ;  /* 0x0000000102029824 */ /* 0x000fe200078e0a0b */
[C---:B------:R-:W-:Y:S01]  /*13aa0*/  ISETP.GT.U32.AND P1, PT, R11.reuse, R4, PT ;  /* 0x000000040b00720c */ /* 0x040fe20003f24070 */
[----:B------:R-:W-:Y:S01]  /*13ab0*/  IMAD R6, R11, R13, R18 ;  /* 0x0000000d0b067224 */ /* 0x000fe200078e0212 */
[----:B------:R-:W-:Y:S01]  /*13ac0*/  STL [R1+0x2cc], R17 ;  /* 0x0002cc1101007387 */ /* 0x000fe20000100800 */
[----:B------:R-:W-:-:S02]  /*13ad0*/  IMAD.MOV.U32 R0, RZ, RZ, R19 ;  /* 0x000000ffff007224 */ /* 0x000fc400078e0013 */
[----:B------:R-:W-:Y:S01]  /*13ae0*/  @!P4 IMAD.IADD R8, R8, 0x1, -R11 ;  /* 0x000000010808c824 */ /* 0x000fe200078e0a0b */
[----:B------:R-:W-:Y:S01]  /*13af0*/  ISETP.GE.AND P4, PT, R14, RZ, PT ;  /* 0x000000ff0e00720c */ /* 0x000fe20003f86270 */
[----:B------:R-:W-:Y:S01]  /*13b00*/  @!P0 IMAD.MOV R9, RZ, RZ, -R9 ;  /* 0x000000ffff098224 */ /* 0x000fe200078e0a09 */
[----:B------:R-:W-:Y:S01]  /*13b10*/  ISETP.GT.U32.AND P0, PT, R11, R6, PT ;  /* 0x000000060b00720c */ /* 0x000fe20003f04070 */
[----:B------:R-:W-:-:S04]  /*13b20*/  IMAD.HI.U32 R14, R7, R0, RZ ;  /* 0x00000000070e7227 */ /* 0x000fc800078e00ff */
[----:B0-----:R-:W-:Y:S02]  /*13b30*/  IMAD.MOV.U32 R16, RZ, RZ, R10 ;  /* 0x000000ffff107224 */ /* 0x001fe400078e000a */
[----:B------:R-:W-:Y:S02]  /*13b40*/  IMAD.MOV.U32 R10, RZ, RZ, R8 ;  /* 0x000000ffff0a7224 */ /* 0x000fe400078e0008 */
[----:B------:R-:W-:Y:S02]  /*13b50*/  IMAD.MOV R12, RZ, RZ, -R14 ;  /* 0x000000ffff0c7224 */ /* 0x000fe400078e0a0e */
[----:B------:R-:W-:Y:S01]  /*13b60*/  @!P5 IMAD.MOV R16, RZ, RZ, -R16 ;  /* 0x000000ffff10d224 */ /* 0x000fe200078e0a10 */
[C---:B------:R-:W-:Y:S01]  /*13b70*/  ISETP.GT.U32.AND P5, PT, R11.reuse, R2, PT ;  /* 0x000000020b00720c */ /* 0x040fe20003fa4070 */
[----:B------:R-:W-:Y:S02]  /*13b80*/  @!P2 IMAD.MOV R10, RZ, RZ, -R10 ;  /* 0x000000ffff0aa224 */ /* 0x000fe400078e0a0a */
[----:B------:R-:W-:Y:S01]  /*13b90*/  IMAD R0, R11, R12, R0 ;  /* 0x0000000c0b007224 */ /* 0x000fe200078e0200 */
[----:B------:R-:W-:Y:S01]  /*13ba0*/  STL [R1+0x2c4], R16 ;  /* 0x0002c41001007387 */ /* 0x000fe20000100800 */
[--C-:B------:R-:W-:Y:S01]  /*13bb0*/  @!P1 IMAD.IADD R4, R4, 0x1, -R11.reuse ;  /* 0x0000000104049824 */ /* 0x100fe200078e0a0b */
[----:B------:R-:W-:Y:S01]  /*13bc0*/  ISETP.GE.AND P1, PT, R5, RZ, PT ;  /* 0x000000ff0500720c */ /* 0x000fe20003f26270 */
[----:B------:R-:W-:Y:S01]  /*13bd0*/  @!P0 IMAD.IADD R6, R6, 0x1, -R11 ;  /* 0x0000000106068824 */ /* 0x000fe200078e0a0b */
[----:B------:R0:W-:Y:S01]  /*13be0*/  STL [R1+0x2c0], R9 ;  /* 0x0002c00901007387 */ /* 0x0001e20000100800 */
[----:B------:R-:W-:Y:S01]  /*13bf0*/  ISETP.GT.U32.AND P2, PT, R11, R0, PT ;  /* 0x000000000b00720c */ /* 0x000fe20003f44070 */
[----:B------:R-:W-:-:S02]  /*13c00*/  VIADD R8, R28, 0x92 ;  /* 0x000000921c087836 */ /* 0x000fc40000000000 */
[----:B------:R1:W-:Y:S01]  /*13c10*/  STL [R1+0x2bc], R10 ;  /* 0x0002bc0a01007387 */ /* 0x0003e20000100800 */
[--C-:B------:R-:W-:Y:S02]  /*13c20*/  @!P5 IMAD.IADD R2, R2, 0x1, -R11.reuse ;  /* 0x000000010202d824 */ /* 0x100fe400078e0a0b */
[----:B------:R-:W-:Y:S01]  /*13c30*/  IABS R5, R8 ;  /* 0x0000000800057213 */ /* 0x000fe20000000000 */
[----:B------:R-:W-:Y:S01]  /*13c40*/  VIADD R12, R28, 0x91 ;  /* 0x000000911c0c7836 */ /* 0x000fe20000000000 */
[----:B------:R-:W-:Y:S01]  /*13c50*/  ISETP.GE.AND P0, PT, R8, RZ, PT ;  /* 0x000000ff0800720c */ /* 0x000fe20003f06270 */
[C---:B0-----:R-:W-:Y:S02]  /*13c60*/  VIADD R9, R28.reuse, 0x93 ;  /* 0x000000931c097836 */ /* 0x041fe40000000000 */
[----:B------:R-:W-:Y:S02]  /*13c70*/  VIADD R20, R28, 0x8d ;  /* 0x0000008d1c147836 */ /* 0x000fe40000000000 */
[----:B-1----:R-:W-:Y:S01]  /*13c80*/  IMAD.MOV.U32 R10, RZ, RZ, R4 ;  /* 0x000000ffff0a7224 */ /* 0x002fe200078e0004 */
[----:B------:R-:W-:Y:S01]  /*13c90*/  IABS R13, R9 ;  /* 0x00000009000d7213 */ /* 0x000fe20000000000 */
[----:B------:R-:W-:Y:S01]  /*13ca0*/  @!P2 IMAD.IADD R0, R0, 0x1, -R11 ;  /* 0x000000010000a824 */ /* 0x000fe200078e0a0b */
[----:B------:R-:W-:Y:S01]  /*13cb0*/  ISETP.GE.AND P5, PT, R9, RZ, PT ;  /* 0x000000ff0900720c */ /* 0x000fe20003fa6270 */
[----:B------:R-:W-:Y:S01]  /*13cc0*/  @!P4 IMAD.MOV R10, RZ, RZ, -R10 ;  /* 0x000000ffff0ac224 */ /* 0x000fe200078e0a0a */
[----:B------:R-:W-:Y:S01]  /*13cd0*/  ISETP.GT.U32.AND P4, PT, R11, R6, PT ;  /* 0x000000060b00720c */ /* 0x000fe20003f84070 */
[----:B------:R-:W-:Y:S01]  /*13ce0*/  IMAD.HI.U32 R8, R7, R13, RZ ;  /* 0x0000000d07087227 */ /* 0x000fe200078e00ff */
[----:B------:R-:W-:-:S02]  /*13cf0*/  ISETP.GT.U32.AND P2, PT, R11, R0, PT ;  /* 0x000000000b00720c */ /* 0x000fc40003f44070 */
[----:B------:R0:W-:Y:S01]  /*13d00*/  STL [R1+0x2b8], R10 ;  /* 0x0002b80a01007387 */ /* 0x0001e20000100800 */
[----:B------:R-:W-:Y:S02]  /*13d10*/  IMAD.MOV.U32 R9, RZ, RZ, R2 ;  /* 0x000000ffff097224 */ /* 0x000fe400078e0002 */
[----:B------:R-:W-:Y:S02]  /*13d20*/  IMAD.MOV R2, RZ, RZ, -R8 ;  /* 0x000000ffff027224 */ /* 0x000fe400078e0a08 */
[----:B------:R-:W-:-:S04]  /*13d30*/  IMAD.HI.U32 R4, R7, R5, RZ ;  /* 0x0000000507047227 */ /* 0x000fc800078e00ff */
[C---:B------:R-:W-:Y:S02]  /*13d40*/  IMAD R13, R11.reuse, R2, R13 ;  /* 0x000000020b0d7224 */ /* 0x040fe400078e020d */
[----:B------:R-:W-:Y:S02]  /*13d50*/  IMAD.MOV R4, RZ, RZ, -R4 ;  /* 0x000000ffff047224 */ /* 0x000fe400078e0a04 */
[----:B------:R-:W-:Y:S01]  /*13d60*/  @!P4 IMAD.IADD R6, R6, 0x1, -R11 ;  /* 0x000000010606c824 */ /* 0x000fe200078e0a0b */
[C---:B------:R-:W-:Y:S01]  /*13d70*/  ISETP.GT.U32.AND P4, PT, R11.reuse, R13, PT ;  /* 0x0000000d0b00720c */ /* 0x040fe20003f84070 */
[C---:B------:R-:W-:Y:S02]  /*13d80*/  IMAD R4, R11.reuse, R4, R5 ;  /* 0x000000040b047224 */ /* 0x040fe400078e0205 */
[----:B------:R-:W-:Y:S02]  /*13d90*/  IMAD.MOV.U32 R14, RZ, RZ, R6 ;  /* 0x000000ffff0e7224 */ /* 0x000fe400078e0006 */
[----:B------:R-:W-:Y:S01]  /*13da0*/  @!P6 IMAD.MOV R9, RZ, RZ, -R9 ;  /* 0x000000ffff09e224 */ /* 0x000fe200078e0a09 */
[----:B------:R-:W-:Y:S01]  /*13db0*/  ISETP.GE.AND P6, PT, R12, RZ, PT ;  /* 0x000000ff0c00720c */ /* 0x000fe20003fc6270 */
[----:B------:R-:W-:Y:S01]  /*13dc0*/  @!P3 IMAD.MOV R14, RZ, RZ, -R14 ;  /* 0x000000ffff0eb224 */ /* 0x000fe200078e0a0e */
[----:B------:R-:W-:Y:S01]  /*13dd0*/  ISETP.GT.U32.AND P3, PT, R11, R4, PT ;  /* 0x000000040b00720c */ /* 0x000fe20003f64070 */
[----:B------:R-:W-:Y:S01]  /*13de0*/  @!P2 IMAD.IADD R0, R0, 0x1, -R11 ;  /* 0x000000010000a824 */ /* 0x000fe200078e0a0b */
[----:B------:R-:W-:Y:S01]  /*13df0*/  IABS R12, R12 ;  /* 0x0000000c000c7213 */ /* 0x000fe20000000000 */
[----:B------:R1:W-:Y:S01]  /*13e00*/  STL [R1+0x2b4], R9 ;  /* 0x0002b40901007387 */ /* 0x0003e20000100800 */
[----:B0-----:R-:W-:-:S02]  /*13e10*/  VIADD R10, R28, 0x8f ;  /* 0x0000008f1c0a7836 */ /* 0x001fc40000000000 */
[----:B------:R-:W-:Y:S01]  /*13e20*/  @!P4 IMAD.IADD R13, R13, 0x1, -R11 ;  /* 0x000000010d0dc824 */ /* 0x000fe200078e0a0b */
[----:B------:R-:W-:Y:S01]  /*13e30*/  STL [R1+0x2b0], R14 ;  /* 0x0002b00e01007387 */ /* 0x000fe20000100800 */
[----:B------:R-:W-:-:S03]  /*13e40*/  IMAD.HI.U32 R5, R7, R12, RZ ;  /* 0x0000000c07057227 */ /* 0x000fc600078e00ff */
[C---:B------:R-:W-:Y:S01]  /*13e50*/  ISETP.GT.U32.AND P4, PT, R11.reuse, R13, PT ;  /* 0x0000000d0b00720c */ /* 0x040fe20003f84070 */
[----:B------:R-:W-:Y:S02]  /*13e60*/  VIADD R8, R28, 0x90 ;  /* 0x000000901c087836 */ /* 0x000fe40000000000 */
[----:B-1----:R-:W-:Y:S02]  /*13e70*/  IMAD.MOV.U32 R9, RZ, RZ, R0 ;  /* 0x000000ffff097224 */ /* 0x002fe400078e0000 */
[----:B------:R-:W-:Y:S01]  /*13e80*/  @!P3 IMAD.IADD R4, R4, 0x1, -R11 ;  /* 0x000000010404b824 */ /* 0x000fe200078e0a0b */
[----:B------:R-:W-:Y:S01]  /*13e90*/  ISETP.GE.AND P2, PT, R8, RZ, PT ;  /* 0x000000ff0800720c */ /* 0x000fe20003f46270 */
[----:B------:R-:W-:Y:S01]  /*13ea0*/  @!P1 IMAD.MOV R9, RZ, RZ, -R9 ;  /* 0x000000ffff099224 */ /* 0x000fe200078e0a09 */
[----:B------:R-:W-:Y:S01]  /*13eb0*/  ISETP.GE.AND P1, PT, R10, RZ, PT ;  /* 0x000000ff0a00720c */ /* 0x000fe20003f26270 */
[----:B------:R-:W-:Y:S01]  /*13ec0*/  IMAD.MOV R5, RZ, RZ, -R5 ;  /* 0x000000ffff057224 */ /* 0x000fe200078e0a05 */
[----:B------:R-:W-:Y:S01]  /*13ed0*/  IABS R10, R10 ;  /* 0x0000000a000a7213 */ /* 0x000fe20000000000 */
[----:B------:R-:W-:Y:S01]  /*13ee0*/  VIADD R2, R28, 0x8e ;  /* 0x0000008e1c027836 */ /* 0x000fe20000000000 */
[----:B------:R-:W-:Y:S01]  /*13ef0*/  IABS R8, R8 ;  /* 0x0000000800087213 */ /* 0x000fe20000000000 */
[C---:B------:R-:W-:Y:S01]  /*13f00*/  IMAD R12, R11.reuse, R5, R12 ;  /* 0x000000050b0c7224 */ /* 0x040fe200078e020c */
[----:B------:R-:W-:Y:S01]  /*13f10*/  ISETP.GT.U32.AND P3, PT, R11, R4, PT ;  /* 0x000000040b00720c */ /* 0x000fe20003f64070 */
[C---:B------:R-:W-:Y:S01]  /*13f20*/  IMAD.HI.U32 R5, R7.reuse, R10, RZ ;  /* 0x0000000a07057227 */ /* 0x040fe200078e00ff */
[----:B------:R0:W-:Y:S03]  /*13f30*/  STL [R1+0x298], R9 ;  /* 0x0002980901007387 */ /* 0x0001e60000100800 */
[----:B------:R-:W-:-:S04]  /*13f40*/  IMAD.HI.U32 R0, R7, R8, RZ ;  /* 0x0000000807007227 */ /* 0x000fc800078e00ff */
[----:B------:R-:W-:Y:S02]  /*13f50*/  IMAD.MOV R5, RZ, RZ, -R5 ;  /* 0x000000ffff057224 */ /* 0x000fe400078e0a05 */
[----:B------:R-:W-:Y:S01]  /*13f60*/  @!P4 IMAD.IADD R13, R13, 0x1, -R11 ;  /* 0x000000010d0dc824 */ /* 0x000fe200078e0a0b */
[----:B0-----:R-:W-:Y:S01]  /*13f70*/  IABS R9, R2 ;  /* 0x0000000200097213 */ /* 0x001fe20000000000 */
[----:B------:R-:W-:Y:S01]  /*13f80*/  IMAD.MOV R0, RZ, RZ, -R0 ;  /* 0x000000ffff007224 */ /* 0x000fe200078e0a00 */
[C---:B------:R-:W-:Y:S01]  /*13f90*/  ISETP.GT.U32.AND P4, PT, R11.reuse, R12, PT ;  /* 0x0000000c0b00720c */ /* 0x040fe20003f84070 */
[----:B------:R-:W-:Y:S02]  /*13fa0*/  IMAD R10, R11, R5, R10 ;  /* 0x000000050b0a7224 */ /* 0x000fe400078e020a */
[----:B------:R-:W-:-:S04]  /*13fb0*/  IMAD.HI.U32 R6, R7, R9, RZ ;  /* 0x0000000907067227 */ /* 0x000fc800078e00ff */
[C---:B------:R-:W-:Y:S01]  /*13fc0*/  IMAD R8, R11.reuse, R0, R8 ;  /* 0x000000000b087224 */ /* 0x040fe200078e0208 */
[----:B------:R-:W-:Y:S01]  /*13fd0*/  IABS R0, R20 ;  /* 0x0000001400007213 */ /* 0x000fe20000000000 */
[----:B------:R-:W-:Y:S02]  /*13fe0*/  IMAD.MOV.U32 R14, RZ, RZ, R13 ;  /* 0x000000ffff0e7224 */ /* 0x000fe400078e000d */
[----:B------:R-:W-:Y:S01]  /*13ff0*/  @!P3 IMAD.IADD R4, R4, 0x1, -R11 ;  /* 0x000000010404b824 */ /* 0x000fe200078e0a0b */
[C---:B------:R-:W-:Y:S01]  /*14000*/  ISETP.GT.U32.AND P3, PT, R11.reuse, R10, PT ;  /* 0x0000000a0b00720c */ /* 0x040fe20003f64070 */
[----:B------:R-:W-:Y:S02]  /*14010*/  IMAD.MOV R6, RZ, RZ, -R6 ;  /* 0x000000ffff067224 */ /* 0x000fe400078e0a06 */
[----:B------:R-:W-:Y:S01]  /*14020*/  @!P5 IMAD.MOV R14, RZ, RZ, -R14 ;  /* 0x000000ffff0ed224 */ /* 0x000fe200078e0a0e */
[C---:B------:R-:W-:Y:S01]  /*14030*/  ISETP.GT.U32.AND P5, PT, R11.reuse, R8, PT ;  /* 0x000000080b00720c */ /* 0x040fe20003fa4070 */
[----:B------:R-:W-:-:S02]  /*14040*/  IMAD R9, R11, R6, R9 ;  /* 0x000000060b097224 */ /* 0x000fc400078e0209 */
[----:B------:R-:W-:Y:S01]  /*14050*/  @!P4 IMAD.IADD R12, R12, 0x1, -R11 ;  /* 0x000000010c0cc824 */ /* 0x000fe200078e0a0b */
[----:B------:R0:W-:Y:S01]  /*14060*/  STL [R1+0x294], R14 ;  /* 0x0002940e01007387 */ /* 0x0001e20000100800 */
[----:B------:R-:W-:Y:S01]  /*14070*/  IMAD.MOV.U32 R15, RZ, RZ, R4 ;  /* 0x000000ffff0f7224 */ /* 0x000fe200078e0004 */
[----:B------:R-:W-:Y:S01]  /*14080*/  ISETP.GT.U32.AND P4, PT, R11, R9, PT ;  /* 0x000000090b00720c */ /* 0x000fe20003f84070 */
[----:B------:R-:W-:-:S04]  /*14090*/  IMAD.HI.U32 R5, R7, R0, RZ ;  /* 0x0000000007057227 */ /* 0x000fc800078e00ff */
[--C-:B------:R-:W-:Y:S02]  /*140a0*/  @!P3 IMAD.IADD R10, R10, 0x1, -R11.reuse ;  /* 0x000000010a0ab824 */ /* 0x100fe400078e0a0b */
[----:B------:R-:W-:Y:S01]  /*140b0*/  @!P5 IMAD.IADD R8, R8, 0x1, -R11 ;  /* 0x000000010808d824 */ /* 0x000fe200078e0a0b */
[C---:B------:R-:W-:Y:S01]  /*140c0*/  ISETP.GT.U32.AND P5, PT, R11.reuse, R12, PT ;  /* 0x0000000c0b00720c */ /* 0x040fe20003fa4070 */
[C---:B0-----:R-:W-:Y:S02]  /*140d0*/  VIADD R14, R28.reuse, 0x8c ;  /* 0x0000008c1c0e7836 */ /* 0x041fe40000000000 */
[----:B------:R-:W-:Y:S01]  /*140e0*/  @!P0 IMAD.MOV R15, RZ, RZ, -R15 ;  /* 0x000000ffff0f8224 */ /* 0x000fe200078e0a0f */
[----:B------:R-:W-:Y:S01]  /*140f0*/  ISETP.GT.U32.AND P0, PT, R11, R10, PT ;  /* 0x0000000a0b00720c */ /* 0x000fe20003f04070 */
[----:B------:R-:W-:Y:S01]  /*14100*/  @!P4 IMAD.IADD R9, R9, 0x1, -R11 ;  /* 0x000000010909c824 */ /* 0x000fe200078e0a0b */
[----:B------:R-:W-:Y:S01]  /*14110*/  IABS R13, R14 ;  /* 0x0000000e000d7213 */ /* 0x000fe20000000000 */
[----:B------:R-:W-:Y:S01]  /*14120*/  IMAD.MOV R5, RZ, RZ, -R5 ;  /* 0x000000ffff057224 */ /* 0x000fe200078e0a05 */
[C---:B------:R-:W-:Y:S01]  /*14130*/  ISETP.GT.U32.AND P3, PT, R11.reuse, R8, PT ;  /* 0x000000080b00720c */ /* 0x040fe20003f64070 */
[----:B------:R-:W-:Y:S01]  /*14140*/  VIADD R6, R28, 0x8b ;  /* 0x0000008b1c067836 */ /* 0x000fe20000000000 */
[----:B------:R-:W-:Y:S01]  /*14150*/  ISETP.GT.U32.AND P4, PT, R11, R9, PT ;  /* 0x000000090b00720c */ /* 0x000fe20003f84070 */
[----:B------:R-:W-:Y:S01]  /*14160*/  IMAD.HI.U32 R4, R7, R13, RZ ;  /* 0x0000000d07047227 */ /* 0x000fe200078e00ff */
[----:B------:R0:W-:Y:S02]  /*14170*/  STL [R1+0x290], R15 ;  /* 0x0002900f01007387 */ /* 0x0001e40000100800 */
[----:B------:R-:W-:Y:S01]  /*14180*/  IABS R19, R6 ;  /* 0x0000000600137213 */ /* 0x000fe20000000000 */
[----:B------:R-:W-:-:S02]  /*14190*/  IMAD.MOV R4, RZ, RZ, -R4 ;  /* 0x000000ffff047224 */ /* 0x000fc400078e0a04 */
[C---:B------:R-:W-:Y:S02]  /*141a0*/  IMAD R0, R11.reuse, R5, R0 ;  /* 0x000000050b007224 */ /* 0x040fe400078e0200 */
[C---:B------:R-:W-:Y:S02]  /*141b0*/  IMAD R13, R11.reuse, R4, R13 ;  /* 0x000000040b0d7224 */ /* 0x040fe400078e020d */
[--C-:B------:R-:W-:Y:S01]  /*141c0*/  @!P5 IMAD.IADD R12, R12, 0x1, -R11.reuse ;  /* 0x000000010c0cd824 */ /* 0x100fe200078e0a0b */
[C---:B------:R-:W-:Y:S01]  /*141d0*/  ISETP.GT.U32.AND P5, PT, R11.reuse, R0, PT ;  /* 0x000000000b00720c */ /* 0x040fe20003fa4070 */
[--C-:B------:R-:W-:Y:S01]  /*141e0*/  @!P0 IMAD.IADD R10, R10, 0x1, -R11.reuse ;  /* 0x000000010a0a8824 */ /* 0x100fe200078e0a0b */
[----:B------:R-:W-:Y:S01]  /*141f0*/  ISETP.GT.U32.AND P0, PT, R11, R13, PT ;  /* 0x0000000d0b00720c */ /* 0x000fe20003f04070 */
[----:B------:R-:W-:Y:S02]  /*14200*/  VIADD R5, R28, 0x8a ;  /* 0x0000008a1c057836 */ /* 0x000fe40000000000 */
[--C-:B------:R-:W-:Y:S01]  /*14210*/  @!P3 IMAD.IADD R8, R8, 0x1, -R11.reuse ;  /* 0x000000010808b824 */ /* 0x100fe200078e0a0b */
[----:B------:R-:W-:Y:S01]  /*14220*/  ISETP.GE.AND P3, PT, R2, RZ, PT ;  /* 0x000000ff0200720c */ /* 0x000fe20003f66270 */
[----:B------:R-:W-:Y:S01]  /*14230*/  VIADD R2, R28, 0x89 ;  /* 0x000000891c027836 */ /* 0x000fe20000000000 */
[----:B------:R-:W-:Y:S01]  /*14240*/  IABS R18, R5 ;  /* 0x0000000500127213 */ /* 0x000fe20000000000 */
[----:B------:R-:W-:Y:S01]  /*14250*/  @!P4 IMAD.IADD R9, R9, 0x1, -R11 ;  /* 0x000000010909c824 */ /* 0x000fe200078e0a0b */
[----:B------:R-:W-:Y:S01]  /*14260*/  ISETP.GE.AND P4, PT, R20, RZ, PT ;  /* 0x000000ff1400720c */ /* 0x000fe20003f86270 */
[----:B------:R-:W-:Y:S01]  /*14270*/  IMAD.MOV.U32 R16, RZ, RZ, R8 ;  /* 0x000000ffff107224 */ /* 0x000fe200078e0008 */
[----:B------:R-:W-:Y:S01]  /*14280*/  IABS R20, R2 ;  /* 0x0000000200147213 */ /* 0x000fe20000000000 */
[----:B------:R-:W-:-:S04]  /*14290*/  IMAD.HI.U32 R4, R7, R18, RZ ;  /* 0x0000001207047227 */ /* 0x000fc800078e00ff */
[--C-:B------:R-:W-:Y:S01]  /*142a0*/  @!P5 IMAD.IADD R0, R0, 0x1, -R11.reuse ;  /* 0x000000010000d824 */ /* 0x100fe200078e0a0b */
[----:B------:R-:W-:Y:S01]  /*142b0*/  ISETP.GE.AND P5, PT, R14, RZ, PT ;  /* 0x000000ff0e00720c */ /* 0x000fe20003fa6270 */
[----:B------:R-:W-:Y:S02]  /*142c0*/  @!P0 IMAD.IADD R13, R13, 0x1, -R11 ;  /* 0x000000010d0d8824 */ /* 0x000fe400078e0a0b */
[----:B------:R-:W-:Y:S01]  /*142d0*/  IMAD.MOV.U32 R14, RZ, RZ, R20 ;  /* 0x000000ffff0e7224 */ /* 0x000fe200078e0014 */
[C---:B------:R-:W-:Y:S01]  /*142e0*/  ISETP.GT.U32.AND P0, PT, R11.reuse, R0, PT ;  /* 0x000000000b00720c */ /* 0x040fe20003f04070 */
[----:B------:R-:W-:Y:S02]  /*142f0*/  IMAD.MOV R4, RZ, RZ, -R4 ;  /* 0x000000ffff047224 */ /* 0x000fe400078e0a04 */
[----:B------:R-:W-:Y:S01]  /*14300*/  @!P2 IMAD.MOV R16, RZ, RZ, -R16 ;  /* 0x000000ffff10a224 */ /* 0x000fe200078e0a10 */
[----:B------:R-:W-:Y:S01]  /*14310*/  ISETP.GT.U32.AND P2, PT, R11, R13, PT ;  /* 0x0000000d0b00720c */ /* 0x000fe20003f44070 */
[----:B------:R-:W-:-:S02]  /*14320*/  IMAD.MOV.U32 R17, RZ, RZ, R12 ;  /* 0x000000ffff117224 */ /* 0x000fc400078e000c */
[----:B------:R-:W-:-:S04]  /*14330*/  IMAD.HI.U32 R12, R7, R14, RZ ;  /* 0x0000000e070c7227 */ /* 0x000fc800078e00ff */
[----:B------:R-:W-:Y:S02]  /*14340*/  IMAD R18, R11, R4, R18 ;  /* 0x000000040b127224 */ /* 0x000fe400078e0212 */
[----:B------:R-:W-:Y:S02]  /*14350*/  IMAD.MOV R8, RZ, RZ, -R12 ;  /* 0x000000ffff087224 */ /* 0x000fe400078e0a0c */
[----:B0-----:R-:W-:-:S04]  /*14360*/  IMAD.HI.U32 R15, R7, R19, RZ ;  /* 0x00000013070f7227 */ /* 0x001fc800078e00ff */
[----:B------:R-:W-:Y:S01]  /*14370*/  @!P3 IMAD.MOV R9, RZ, RZ, -R9 ;  /* 0x000000ffff09b224 */ /* 0x000fe200078e0a09 */
[C---:B------:R-:W-:Y:S01]  /*14380*/  ISETP.GT.U32.AND P3, PT, R11.reuse, R18, PT ;  /* 0x000000120b00720c */ /* 0x040fe20003f64070 */
[----:B------:R-:W-:Y:S02]  /*14390*/  IMAD R14, R11, R8, R14 ;  /* 0x000000080b0e7224 */ /* 0x000fe400078e020e */
[----:B------:R-:W-:Y:S02]  /*143a0*/  IMAD.MOV R15, RZ, RZ, -R15 ;  /* 0x000000ffff0f7224 */ /* 0x000fe400078e0a0f */
[----:B------:R-:W-:Y:S01]  /*143b0*/  @!P2 IMAD.IADD R13, R13, 0x1, -R11 ;  /* 0x000000010d0da824 */ /* 0x000fe200078e0a0b */
[C---:B------:R-:W-:Y:S01]  /*143c0*/  ISETP.GT.U32.AND P2, PT, R11.reuse, R14, PT ;  /* 0x0000000e0b00720c */ /* 0x040fe20003f44070 */
[----:B------:R-:W-:Y:S02]  /*143d0*/  IMAD R19, R11, R15, R19 ;  /* 0x0000000f0b137224 */ /* 0x000fe400078e0213 */
[----:B------:R-:W-:-:S02]  /*143e0*/  @!P6 IMAD.MOV R17, RZ, RZ, -R17 ;  /* 0x000000ffff11e224 */ /* 0x000fc400078e0a11 */
[----:B------:R-:W-:Y:S01]  /*143f0*/  @!P1 IMAD.MOV R10, RZ, RZ, -R10 ;  /* 0x000000ffff0a9224 */ /* 0x000fe200078e0a0a */
[----:B------:R-:W-:Y:S01]  /*14400*/  ISETP.GT.U32.AND P6, PT, R11, R19, PT ;  /* 0x000000130b00720c */ /* 0x000fe20003fc4070 */
[--C-:B------:R-:W-:Y:S01]  /*14410*/  @!P0 IMAD.IADD R0, R0, 0x1, -R11.reuse ;  /* 0x0000000100008824 */ /* 0x100fe200078e0a0b */
[----:B------:R-:W-:Y:S01]  /*14420*/  STL [R1+0x28c], R17 ;  /* 0x00028c1101007387 */ /* 0x000fe20000100800 */
[--C-:B------:R-:W-:Y:S01]  /*14430*/  @!P3 IMAD.IADD R18, R18, 0x1, -R11.reuse ;  /* 0x000000011212b824 */ /* 0x100fe200078e0a0b */
[----:B------:R-:W-:Y:S01]  /*14440*/  ISETP.GE.AND P0, PT, R5, RZ, PT ;  /* 0x000000ff0500720c */ /* 0x000fe20003f06270 */
[----:B------:R-:W-:Y:S01]  /*14450*/  VIADD R5, R28, 0x87 ;  /* 0x000000871c057836 */ /* 0x000fe20000000000 */
[----:B------:R0:W-:Y:S01]  /*14460*/  STL [R1+0x288], R16 ;  /* 0x0002881001007387 */ /* 0x0001e20000100800 */
[--C-:B------:R-:W-:Y:S01]  /*14470*/  @!P2 IMAD.IADD R14, R14, 0x1, -R11.reuse ;  /* 0x000000010e0ea824 */ /* 0x100fe200078e0a0b */
[C---:B------:R-:W-:Y:S01]  /*14480*/  ISETP.GT.U32.AND P3, PT, R11.reuse, R18, PT ;  /* 0x000000120b00720c */ /* 0x040fe20003f64070 */
[C---:B------:R-:W-:Y:S01]  /*14490*/  VIADD R4, R28.reuse, 0x88 ;  /* 0x000000881c047836 */ /* 0x040fe20000000000 */
[----:B------:R-:W-:Y:S01]  /*144a0*/  STL [R1+0x26c], R10 ;  /* 0x00026c0a01007387 */ /* 0x000fe20000100800 */
[----:B------:R-:W-:Y:S01]  /*144b0*/  IABS R8, R5 ;  /* 0x0000000500087213 */ /* 0x000fe20000000000 */
[----:B------:R-:W-:Y:S01]  /*144c0*/  VIADD R21, R28, 0x6f ;  /* 0x0000006f1c157836 */ /* 0x000fe20000000000 */
[----:B------:R-:W-:Y:S01]  /*144d0*/  ISETP.GT.U32.AND P2, PT, R11, R14, PT ;  /* 0x0000000e0b00720c */ /* 0x000fe20003f44070 */
[----:B------:R1:W-:Y:S01]  /*144e0*/  STL [R1+0x268], R9 ;  /* 0x0002680901007387 */ /* 0x0003e20000100800 */
[----:B------:R-:W-:Y:S01]  /*144f0*/  @!P6 IMAD.IADD R19, R19, 0x1, -R11 ;  /* 0x000000011313e824 */ /* 0x000fe200078e0a0b */
[----:B------:R-:W-:Y:S01]  /*14500*/  IABS R12, R4 ;  /* 0x00000004000c7213 */ /* 0x000fe20000000000 */
[----:B0-----:R-:W-:Y:S01]  /*14510*/  IMAD.MOV.U32 R16, RZ, RZ, R13 ;  /* 0x000000ffff107224 */ /* 0x001fe200078e000d */
[----:B------:R-:W-:-:S02]  /*14520*/  ISETP.GE.AND P6, PT, R2, RZ, PT ;  /* 0x000000ff0200720c */ /* 0x000fc40003fc6270 */
[----:B------:R-:W-:Y:S01]  /*14530*/  ISETP.GE.AND P1, PT, R6, RZ, PT ;  /* 0x000000ff0600720c */ /* 0x000fe20003f26270 */
[----:B------:R-:W-:-:S04]  /*14540*/  IMAD.HI.U32 R2, R7, R12, RZ ;  /* 0x0000000c07027227 */ /* 0x000fc800078e00ff */
[----:B-1----:R-:W-:Y:S02]  /*14550*/  IMAD.MOV.U32 R9, RZ, RZ, R0 ;  /* 0x000000ffff097224 */ /* 0x002fe400078e0000 */
[----:B------:R-:W-:Y:S01]  /*14560*/  @!P3 IMAD.IADD R18, R18, 0x1, -R11 ;  /* 0x000000011212b824 */ /* 0x000fe200078e0a0b */
[----:B------:R-:W-:Y:S01]  /*14570*/  ISETP.GE.AND P3, PT, R4, RZ, PT ;  /* 0x000000ff0400720c */ /* 0x000fe20003f66270 */
[----:B------:R-:W-:Y:S01]  /*14580*/  @!P4 IMAD.MOV R9, RZ, RZ, -R9 ;  /* 0x000000ffff09c224 */ /* 0x000fe200078e0a09 */
[C---:B------:R-:W-:Y:S01]  /*14590*/  ISETP.GT.U32.AND P4, PT, R11.reuse, R19, PT ;  /* 0x000000130b00720c */ /* 0x040fe20003f84070 */
[----:B------:R-:W-:Y:S02]  /*145a0*/  IMAD.MOV R2, RZ, RZ, -R2 ;  /* 0x000000ffff027224 */ /* 0x000fe400078e0a02 */
[----:B------:R-:W-:Y:S01]  /*145b0*/  @!P2 IMAD.IADD R14, R14, 0x1, -R11 ;  /* 0x000000010e0ea824 */ /* 0x000fe200078e0a0b */
[----:B------:R0:W-:Y:S01]  /*145c0*/  STL [R1+0x258], R9 ;  /* 0x0002580901007387 */ /* 0x0001e20000100800 */
[----:B------:R-:W-:-:S02]  /*145d0*/  IMAD R12, R11, R2, R12 ;  /* 0x000000020b0c7224 */ /* 0x000fc400078e020c */
[C---:B------:R-:W-:Y:S02]  /*145e0*/  VIADD R6, R28.reuse, 0x86 ;  /* 0x000000861c067836 */ /* 0x040fe40000000000 */
[----:B------:R-:W-:Y:S02]  /*145f0*/  @!P5 IMAD.MOV R16, RZ, RZ, -R16 ;  /* 0x000000ffff10d224 */ /* 0x000fe400078e0a10 */
[----:B------:R-:W-:Y:S01]  /*14600*/  VIADD R0, R28, 0x85 ;  /* 0x000000851c007836 */ /* 0x000fe20000000000 */
[----:B------:R-:W-:Y:S01]  /*14610*/  IABS R15, R6 ;  /* 0x00000006000f7213 */ /* 0x000fe20000000000 */
[----:B------:R-:W-:Y:S01]  /*14620*/  @!P4 IMAD.IADD R19, R19, 0x1, -R11 ;  /* 0x000000011313c824 */ /* 0x000fe200078e0a0b */
[----:B------:R-:W-:Y:S01]  /*14630*/  ISETP.GT.U32.AND P4, PT, R11, R12, PT ;  /* 0x0000000c0b00720c */ /* 0x000fe20003f84070 */
[----:B0-----:R-:W-:Y:S01]  /*14640*/  IMAD.HI.U32 R9, R7, R8, RZ ;  /* 0x0000000807097227 */ /* 0x001fe200078e00ff */
[----:B------:R-:W-:Y:S01]  /*14650*/  IABS R2, R0 ;  /* 0x0000000000027213 */ /* 0x000fe20000000000 */
[----:B------:R0:W-:Y:S02]  /*14660*/  STL [R1+0x254], R16 ;  /* 0x0002541001007387 */ /* 0x0001e40000100800 */
[----:B------:R-:W-:-:S02]  /*14670*/  IMAD.MOV R9, RZ, RZ, -R9 ;  /* 0x000000ffff097224 */ /* 0x000fc400078e0a09 */
[----:B------:R-:W-:-:S04]  /*14680*/  IMAD.HI.U32 R20, R7, R15, RZ ;  /* 0x0000000f07147227 */ /* 0x000fc800078e00ff */
[C---:B------:R-:W-:Y:S02]  /*14690*/  IMAD R4, R11.reuse, R9, R8 ;  /* 0x000000090b047224 */ /* 0x040fe400078e0208 */
[----:B------:R-:W-:Y:S02]  /*146a0*/  VIADD R9, R28, 0x84 ;  /* 0x000000841c097836 */ /* 0x000fe40000000000 */
[----:B------:R-:W-:Y:S01]  /*146b0*/  @!P4 IMAD.IADD R12, R12, 0x1, -R11 ;  /* 0x000000010c0cc824 */ /* 0x000fe200078e0a0b */
[----:B------:R-:W-:Y:S01]  /*146c0*/  ISETP.GT.U32.AND P2, PT, R11, R4, PT ;  /* 0x000000040b00720c */ /* 0x000fe20003f44070 */
[----:B------:R-:W-:Y:S01]  /*146d0*/  IMAD.MOV R20, RZ, RZ, -R20 ;  /* 0x000000ffff147224 */ /* 0x000fe200078e0a14 */
[----:B------:R-:W-:Y:S01]  /*146e0*/  IABS R10, R9 ;  /* 0x00000009000a7213 */ /* 0x000fe20000000000 */
[----:B------:R-:W-:Y:S01]  /*146f0*/  IMAD.MOV.U32 R17, RZ, RZ, R19 ;  /* 0x000000ffff117224 */ /* 0x000fe200078e0013 */
[----:B------:R-:W-:Y:S01]  /*14700*/  ISETP.GE.AND P4, PT, R5, RZ, PT ;  /* 0x000000ff0500720c */ /* 0x000fe20003f86270 */
[----:B0-----:R-:W-:-:S02]  /*14710*/  IMAD.MOV.U32 R16, RZ, RZ, R18 ;  /* 0x000000ffff107224 */ /* 0x001fc400078e0012 */
[----:B------:R-:W-:-:S04]  /*14720*/  IMAD.HI.U32 R13, R7, R10, RZ ;  /* 0x0000000a070d7227 */ /* 0x000fc800078e00ff */
[----:B------:R-:W-:Y:S02]  /*14730*/  IMAD.MOV R13, RZ, RZ, -R13 ;  /* 0x000000ffff0d7224 */ /* 0x000fe400078e0a0d */
[----:B------:R-:W-:Y:S01]  /*14740*/  @!P2 IMAD.IADD R4, R4, 0x1, -R11 ;  /* 0x000000010404a824 */ /* 0x000fe200078e0a0b */
[C---:B------:R-:W-:Y:S01]  /*14750*/  ISETP.GT.U32.AND P2, PT, R11.reuse, R12, PT ;  /* 0x0000000c0b00720c */ /* 0x040fe20003f44070 */
[C---:B------:R-:W-:Y:S02]  /*14760*/  IMAD R10, R11.reuse, R13, R10 ;  /* 0x0000000d0b0a7224 */ /* 0x040fe400078e020a */
[C---:B------:R-:W-:Y:S01]  /*14770*/  IMAD R15, R11.reuse, R20, R15 ;  /* 0x000000140b0f7224 */ /* 0x040fe200078e020f */
[----:B------:R-:W-:Y:S01]  /*14780*/  ISETP.GT.U32.AND P5, PT, R11, R4, PT ;  /* 0x000000040b00720c */ /* 0x000fe20003fa4070 */
[----:B------:R-:W-:-:S04]  /*14790*/  IMAD.HI.U32 R8, R7, R2, RZ ;  /* 0x0000000207087227 */ /* 0x000fc800078e00ff */
[----:B------:R-:W-:Y:S01]  /*147a0*/  @!P1 IMAD.MOV R17, RZ, RZ, -R17 ;  /* 0x000000ffff119224 */ /* 0x000fe200078e0a11 */
[C---:B------:R-:W-:Y:S01]  /*147b0*/  ISETP.GT.U32.AND P1, PT, R11.reuse, R15, PT ;  /* 0x0000000f0b00720c */ /* 0x040fe20003f24070 */
[----:B------:R-:W-:Y:S01]  /*147c0*/  @!P0 IMAD.MOV R16, RZ, RZ, -R16 ;  /* 0x000000ffff108224 */ /* 0x000fe200078e0a10 */
[----:B------:R-:W-:Y:S01]  /*147d0*/  ISETP.GE.AND P0, PT, R6, RZ, PT ;  /* 0x000000ff0600720c */ /* 0x000fe20003f06270 */
[----:B------:R-:W-:Y:S01]  /*147e0*/  @!P6 IMAD.MOV R14, RZ, RZ, -R14 ;  /* 0x000000ffff0ee224 */ /* 0x000fe200078e0a0e */
[----:B------:R-:W-:Y:S01]  /*147f0*/  STL [R1+0x250], R17 ;  /* 0x0002501101007387 */ /* 0x000fe20000100800 */
[----:B------:R-:W-:Y:S02]  /*14800*/  IMAD.MOV R8, RZ, RZ, -R8 ;  /* 0x000000ffff087224 */ /* 0x000fe400078e0a08 */
[--C-:B------:R-:W-:Y:S01]  /*14810*/  @!P5 IMAD.IADD R4, R4, 0x1, -R11.reuse ;  /* 0x000000010404d824 */ /* 0x100fe200078e0a0b */
[C---:B------:R-:W-:Y:S01]  /*14820*/  ISETP.GT.U32.AND P5, PT, R11.reuse, R10, PT ;  /* 0x0000000a0b00720c */ /* 0x040fe20003fa4070 */
[--C-:B------:R-:W-:Y:S01]  /*14830*/  @!P2 IMAD.IADD R12, R12, 0x1, -R11.reuse ;  /* 0x000000010c0ca824 */ /* 0x100fe200078e0a0b */
[----:B------:R-:W-:Y:S01]  /*14840*/  STL [R1+0x240], R16 ;  /* 0x0002401001007387 */ /* 0x000fe20000100800 */
[C---:B------:R-:W-:Y:S01]  /*14850*/  IMAD R2, R11.reuse, R8, R2 ;  /* 0x000000080b027224 */ /* 0x040fe200078e0202 */
[----:B------:R-:W-:Y:S01]  /*14860*/  ISETP.GE.AND P2, PT, R0, RZ, PT ;  /* 0x000000ff0000720c */ /* 0x000fe20003f46270 */
[C---:B------:R-:W-:Y:S01]  /*14870*/  VIADD R0, R28.reuse, 0x82 ;  /* 0x000000821c007836 */ /* 0x040fe20000000000 */
[----:B------:R0:W-:Y:S01]  /*14880*/  STL [R1+0x23c], R14 ;  /* 0x00023c0e01007387 */ /* 0x0001e20000100800 */
[C---:B------:R-:W-:Y:S01]  /*14890*/  VIADD R5, R28.reuse, 0x83 ;  /* 0x000000831c057836 */ /* 0x040fe20000000000 */
[----:B------:R-:W-:Y:S01]  /*148a0*/  ISETP.GT.U32.AND P6, PT, R11, R2, PT ;  /* 0x000000020b00720c */ /* 0x000fe20003fc4070 */
[--C-:B------:R-:W-:Y:S01]  /*148b0*/  @!P1 IMAD.IADD R15, R15, 0x1, -R11.reuse ;  /* 0x000000010f0f9824 */ /* 0x100fe200078e0a0b */
[----:B------:R-:W-:Y:S01]  /*148c0*/  IABS R13, R0 ;  /* 0x00000000000d7213 */ /* 0x000fe20000000000 */
[----:B------:R-:W-:Y:S01]  /*148d0*/  VIADD R20, R28, 0x70 ;  /* 0x000000701c147836 */ /* 0x000fe20000000000 */
[----:B------:R-:W-:Y:S01]  /*148e0*/  IABS R8, R5 ;  /* 0x0000000500087213 */ /* 0x000fe20000000000 */
[----:B------:R-:W-:Y:S01]  /*148f0*/  @!P5 IMAD.IADD R10, R10, 0x1, -R11 ;  /* 0x000000010a0ad824 */ /* 0x000fe200078e0a0b */
[----:B------:R-:W-:Y:S01]  /*14900*/  ISETP.GE.AND P1, PT, R9, RZ, PT ;  /* 0x000000ff0900720c */ /* 0x000fe20003f26270 */
[----:B------:R-:W-:-:S02]  /*14910*/  VIADD R9, R28, 0x81 ;  /* 0x000000811c097836 */ /* 0x000fc40000000000 */
[----:B0-----:R-:W-:Y:S01]  /*14920*/  IMAD.MOV.U32 R14, RZ, RZ, R12 ;  /* 0x000000ffff0e7224 */ /* 0x001fe200078e000c */
[----:B------:R-:W-:Y:S01]  /*14930*/  ISETP.GT.U32.AND P5, PT, R11, R10, PT ;  /* 0x0000000a0b00720c */ /* 0x000fe20003fa4070 */
[----:B------:R-:W-:Y:S01]  /*14940*/  IMAD.HI.U32 R6, R7, R8, RZ ;  /* 0x0000000807067227 */ /* 0x000fe200078e00ff */
[----:B------:R-:W-:-:S03]  /*14950*/  IABS R12, R9 ;  /* 0x00000009000c7213 */ /* 0x000fc60000000000 */
[----:B------:R-:W-:Y:S01]  /*14960*/  @!P3 IMAD.MOV R14, RZ, RZ, -R14 ;  /* 0x000000ffff0eb224 */ /* 0x000fe200078e0a0e */
[C---:B------:R-:W-:Y:S01]  /*14970*/  ISETP.GT.U32.AND P3, PT, R11.reuse, R15, PT ;  /* 0x0000000f0b00720c */ /* 0x040fe20003f64070 */
[--C-:B------:R-:W-:Y:S02]  /*14980*/  @!P6 IMAD.IADD R2, R2, 0x1, -R11.reuse ;  /* 0x000000010202e824 */ /* 0x100fe400078e0a0b */
[----:B------:R-:W-:Y:S01]  /*14990*/  IMAD.MOV R6, RZ, RZ, -R6 ;  /* 0x000000ffff067224 */ /* 0x000fe200078e0a06 */
[----:B------:R0:W-:Y:S01]  /*149a0*/  STL [R1+0x238], R14 ;  /* 0x0002380e01007387 */ /* 0x0001e20000100800 */
[----:B------:R-:W-:Y:S01]  /*149b0*/  VIADD R19, R28, 0x6d ;  /* 0x0000006d1c137836 */ /* 0x000fe20000000000 */
[C---:B------:R-:W-:Y:S01]  /*149c0*/  ISETP.GT.U32.AND P6, PT, R11.reuse, R2, PT ;  /* 0x000000020b00720c */ /* 0x040fe20003fc4070 */
[----:B------:R-:W-:Y:S02]  /*149d0*/  IMAD R8, R11, R6, R8 ;  /* 0x000000060b087224 */ /* 0x000fe400078e0208 */
[----:B------:R-:W-:-:S04]  /*149e0*/  @!P5 IMAD.IADD R10, R10, 0x1, -R11 ;  /* 0x000000010a0ad824 */ /* 0x000fc800078e0a0b */
[----:B------:R-:W-:Y:S01]  /*149f0*/  @!P3 IMAD.IADD R15, R15, 0x1, -R11 ;  /* 0x000000010f0fb824 */ /* 0x000fe200078e0a0b */
[----:B------:R-:W-:Y:S01]  /*14a00*/  ISETP.GT.U32.AND P3, PT, R11, R8, PT ;  /* 0x000000080b00720c */ /* 0x000fe20003f64070 */
[----:B0-----:R-:W-:Y:S02]  /*14a10*/  IMAD.MOV.U32 R14, RZ, RZ, R4 ;  /* 0x000000ffff0e7224 */ /* 0x001fe400078e0004 */
[----:B------:R-:W-:-:S04]  /*14a20*/  IMAD.HI.U32 R4, R7, R13, RZ ;  /* 0x0000000d07047227 */ /* 0x000fc800078e00ff */
[----:B------:R-:W-:Y:S02]  /*14a30*/  IMAD.MOV R4, RZ, RZ, -R4 ;  /* 0x000000ffff047224 */ /* 0x000fe400078e0a04 */
[----:B------:R-:W-:Y:S01]  /*14a40*/  @!P4 IMAD.MOV R14, RZ, RZ, -R14 ;  /* 0x000000ffff0ec224 */ /* 0x000fe200078e0a0e */
[----:B------:R-:W-:Y:S01]  /*14a50*/  ISETP.GE.AND P4, PT, R5, RZ, PT ;  /* 0x000000ff0500720c */ /* 0x000fe20003f86270 */
[C---:B------:R-:W-:Y:S02]  /*14a60*/  IMAD R13, R11.reuse, R4, R13 ;  /* 0x000000040b0d7224 */ /* 0x040fe400078e020d */
[----:B------:R-:W-:Y:S01]  /*14a70*/  VIADD R4, R28, 0x80 ;  /* 0x000000801c047836 */ /* 0x000fe20000000000 */
[----:B------:R0:W-:Y:S01]  /*14a80*/  STL [R1+0x234], R14 ;  /* 0x0002340e01007387 */ /* 0x0001e20000100800 */
[----:B------:R-:W-:Y:S01]  /*14a90*/  @!P6 IMAD.IADD R2, R2, 0x1, -R11 ;  /* 0x000000010202e824 */ /* 0x000fe200078e0a0b */
[----:B------:R-:W-:Y:S01]  /*14aa0*/  ISETP.GT.U32.AND P5, PT, R11, R13, PT ;  /* 0x0000000d0b00720c */ /* 0x000fe20003fa4070 */
[----:B------:R-:W-:Y:S01]  /*14ab0*/  IMAD.MOV.U32 R16, RZ, RZ, R15 ;  /* 0x000000ffff107224 */ /* 0x000fe200078e000f */
[----:B------:R-:W-:Y:S01]  /*14ac0*/  ISETP.GE.AND P6, PT, R0, RZ, PT ;  /* 0x000000ff0000720c */ /* 0x000fe20003fc6270 */
[----:B------:R-:W-:Y:S01]  /*14ad0*/  @!P3 IMAD.IADD R8, R8, 0x1, -R11 ;  /* 0x000000010808b824 */ /* 0x000fe200078e0a0b */
[----:B------:R-:W-:Y:S01]  /*14ae0*/  IABS R0, R4 ;  /* 0x0000000400007213 */ /* 0x000fe20000000000 */
[----:B------:R-:W-:Y:S01]  /*14af0*/  VIADD R5, R28, 0x7f ;  /* 0x0000007f1c057836 */ /* 0x000fe20000000000 */
[----:B------:R-:W-:Y:S01]  /*14b00*/  ISETP.GE.AND P3, PT, R9, RZ, PT ;  /* 0x000000ff0900720c */ /* 0x000fe20003f66270 */
[----:B------:R-:W-:Y:S01]  /*14b10*/  @!P0 IMAD.MOV R16, RZ, RZ, -R16 ;  /* 0x000000ffff108224 */ /* 0x000fe200078e0a10 */
[----:B------:R-:W-:Y:S01]  /*14b20*/  ISETP.GT.U32.AND P0, PT, R11, R8, PT ;  /* 0x000000080b00720c */ /* 0x000fe20003f04070 */
[----:B0-----:R-:W-:Y:S01]  /*14b30*/  IMAD.HI.U32 R14, R7, R12, RZ ;  /* 0x0000000c070e7227 */ /* 0x001fe200078e00ff */
[----:B------:R-:W-:-:S02]  /*14b40*/  IABS R6, R5 ;  /* 0x0000000500067213 */ /* 0x000fc40000000000 */
[----:B------:R-:W-:Y:S01]  /*14b50*/  STL [R1+0x230], R16 ;  /* 0x0002301001007387 */ /* 0x000fe20000100800 */
[----:B------:R-:W-:Y:S02]  /*14b60*/  @!P5 IMAD.IADD R13, R13, 0x1, -R11 ;  /* 0x000000010d0dd824 */ /* 0x000fe400078e0a0b */
[----:B------:R-:W-:Y:S02]  /*14b70*/  IMAD.MOV R14, RZ, RZ, -R14 ;  /* 0x000000ffff0e7224 */ /* 0x000fe400078e0a0e */
[----:B------:R-:W-:Y:S01]  /*14b80*/  IMAD.HI.U32 R9, R7, R0, RZ ;  /* 0x0000000007097227 */ /* 0x000fe200078e00ff */
[----:B------:R-:W-:-:S03]  /*14b90*/  ISETP.GT.U32.AND P5, PT, R11, R13, PT ;  /* 0x0000000d0b00720c */ /* 0x000fc60003fa4070 */
[C---:B------:R-:W-:Y:S02]  /*14ba0*/  IMAD R12, R11.reuse, R14, R12 ;  /* 0x0000000e0b0c7224 */ /* 0x040fe400078e020c */
[----:B------:R-:W-:Y:S02]  /*14bb0*/  IMAD.MOV.U32 R15, RZ, RZ, R2 ;  /* 0x000000ffff0f7224 */ /* 0x000fe400078e0002 */
[----:B------:R-:W-:Y:S01]  /*14bc0*/  @!P1 IMAD.MOV R10, RZ, RZ, -R10 ;  /* 0x000000ffff0a9224 */ /* 0x000fe200078e0a0a */
[----:B------:R-:W-:Y:S01]  /*14bd0*/  ISETP.GE.AND P1, PT, R4, RZ, PT ;  /* 0x000000ff0400720c */ /* 0x000fe20003f26270 */
[----:B------:R-:W-:Y:S02]  /*14be0*/  IMAD.MOV R4, RZ, RZ, -R9 ;  /* 0x000000ffff047224 */ /* 0x000fe400078e0a09 */
[----:B------:R-:W-:Y:S01]  /*14bf0*/  @!P2 IMAD.MOV R15, RZ, RZ, -R15 ;  /* 0x000000ffff0fa224 */ /* 0x000fe200078e0a0f */
[C---:B------:R-:W-:Y:S01]  /*14c00*/  ISETP.GT.U32.AND P2, PT, R11.reuse, R12, PT ;  /* 0x0000000c0b00720c */ /* 0x040fe20003f44070 */
[----:B------:R-:W-:-:S02]  /*14c10*/  IMAD R0, R11, R4, R0 ;  /* 0x000000040b007224 */ /* 0x000fc400078e0200 */
[----:B------:R-:W-:Y:S01]  /*14c20*/  IMAD.HI.U32 R2, R7, R6, RZ ;  /* 0x0000000607027227 */ /* 0x000fe200078e00ff */
[----:B------:R0:W-:Y:S03]  /*14c30*/  STL [R1+0x22c], R15 ;  /* 0x00022c0f01007387 */ /* 0x0001e60000100800 */
[--C-:B------:R-:W-:Y:S01]  /*14c40*/  @!P5 IMAD.IADD R13, R13, 0x1, -R11.reuse ;  /* 0x000000010d0dd824 */ /* 0x100fe200078e0a0b */
[----:B------:R-:W-:Y:S01]  /*14c50*/  ISETP.GT.U32.AND P5, PT, R11, R0, PT ;  /* 0x000000000b00720c */ /* 0x000fe20003fa4070 */
[----:B------:R-:W-:Y:S01]  /*14c60*/  IMAD.MOV R2, RZ, RZ, -R2 ;  /* 0x000000ffff027224 */ /* 0x000fe200078e0a02 */
[----:B------:R1:W-:Y:S01]  /*14c70*/  STL [R1+0x220], R10 ;  /* 0x0002200a01007387 */ /* 0x0003e20000100800 */
[----:B------:R-:W-:Y:S01]  /*14c80*/  @!P0 IMAD.IADD R8, R8, 0x1, -R11 ;  /* 0x0000000108088824 */ /* 0x000fe200078e0a0b */
[----:B------:R-:W-:Y:S01]  /*14c90*/  ISETP.GE.AND P0, PT, R5, RZ, PT ;  /* 0x000000ff0500720c */ /* 0x000fe20003f06270 */
[----:B------:R-:W-:-:S02]  /*14ca0*/  IMAD R6, R11, R2, R6 ;  /* 0x000000020b067224 */ /* 0x000fc400078e0206 */
[----:B------:R-:W-:Y:S02]  /*14cb0*/  @!P2 IMAD.IADD R12, R12, 0x1, -R11 ;  /* 0x000000010c0ca824 */ /* 0x000fe400078e0a0b */
[----:B0-----:R-:W-:Y:S02]  /*14cc0*/  IMAD.MOV.U32 R15, RZ, RZ, R8 ;  /* 0x000000ffff0f7224 */ /* 0x001fe400078e0008 */
[----:B------:R-:W-:Y:S01]  /*14cd0*/  VIADD R4, R28, 0x7d ;  /* 0x0000007d1c047836 */ /* 0x000fe20000000000 */
[C---:B------:R-:W-:Y:S01]  /*14ce0*/  ISETP.GT.U32.AND P2, PT, R11.reuse, R12, PT ;  /* 0x0000000c0b00720c */ /* 0x040fe20003f44070 */
[----:B------:R-:W-:Y:S01]  /*14cf0*/  @!P4 IMAD.MOV R15, RZ, RZ, -R15 ;  /* 0x000000ffff0fc224 */ /* 0x000fe200078e0a0f */
[C---:B------:R-:W-:Y:S01]  /*14d00*/  ISETP.GT.U32.AND P4, PT, R11.reuse, R6, PT ;  /* 0x000000060b00720c */ /* 0x040fe20003f84070 */
[----:B------:R-:W-:Y:S01]  /*14d10*/  @!P5 IMAD.IADD R0, R0, 0x1, -R11 ;  /* 0x000000010000d824 */ /* 0x000fe200078e0a0b */
[----:B-1----:R-:W-:Y:S01]  /*14d20*/  IABS R10, R4 ;  /* 0x00000004000a7213 */ /* 0x002fe20000000000 */
[C---:B------:R-:W-:Y:S01]  /*14d30*/  VIADD R9, R28.reuse, 0x7e ;  /* 0x0000007e1c097836 */ /* 0x040fe20000000000 */
[----:B------:R-:W-:Y:S01]  /*14d40*/  STL [R1+0x21c], R15 ;  /* 0x00021c0f01007387 */ /* 0x000fe20000100800 */
[----:B------:R-:W-:Y:S01]  /*14d50*/  IMAD.MOV.U32 R14, RZ, RZ, R13 ;  /* 0x000000ffff0e7224 */ /* 0x000fe200078e000d */
[----:B------:R-:W-:Y:S01]  /*14d60*/  ISETP.GT.U32.AND P5, PT, R11, R0, PT ;  /* 0x000000000b00720c */ /* 0x000fe20003fa4070 */
[----:B------:R-:W-:Y:S01]  /*14d70*/  VIADD R2, R28, 0x7c ;  /* 0x0000007c1c027836 */ /* 0x000fe20000000000 */
[----:B------:R-:W-:Y:S01]  /*14d80*/  IABS R5, R9 ;  /* 0x0000000900057213 */ /* 0x000fe20000000000 */
[----:B------:R-:W-:Y:S01]  /*14d90*/  @!P6 IMAD.MOV R14, RZ, RZ, -R14 ;  /* 0x000000ffff0ee224 */ /* 0x000fe200078e0a0e */
[----:B------:R-:W-:Y:S01]  /*14da0*/  ISETP.GE.AND P6, PT, R9, RZ, PT ;  /* 0x000000ff0900720c */ /* 0x000fe20003fc6270 */
[----:B------:R-:W-:Y:S01]  /*14db0*/  IMAD.MOV.U32 R9, RZ, RZ, R10 ;  /* 0x000000ffff097224 */ /* 0x000fe200078e000a */
[----:B------:R-:W-:Y:S01]  /*14dc0*/  IABS R8, R2 ;  /* 0x0000000200087213 */ /* 0x000fe20000000000 */
[--C-:B------:R-:W-:Y:S01]  /*14dd0*/  @!P2 IMAD.IADD R12, R12, 0x1, -R11.reuse ;  /* 0x000000010c0ca824 */ /* 0x100fe200078e0a0b */
[----:B------:R-:W-:Y:S01]  /*14de0*/  ISETP.GE.AND P2, PT, R4, RZ, PT ;  /* 0x000000ff0400720c */ /* 0x000fe20003f46270 */
[----:B------:R-:W-:Y:S01]  /*14df0*/  @!P4 IMAD.IADD R6, R6, 0x1, -R11 ;  /* 0x000000010606c824 */ /* 0x000fe200078e0a0b */
[----:B------:R0:W-:Y:S01]  /*14e00*/  STL [R1+0x208], R14 ;  /* 0x0002080e01007387 */ /* 0x0001e20000100800 */
[----:B------:R-:W-:-:S03]  /*14e10*/  IMAD.HI.U32 R13, R7, R5, RZ ;  /* 0x00000005070d7227 */ /* 0x000fc600078e00ff */
[----:B------:R-:W-:Y:S01]  /*14e20*/  ISETP.GT.U32.AND P4, PT, R11, R6, PT ;  /* 0x000000060b00720c */ /* 0x000fe20003f84070 */
[----:B------:R-:W-:-:S04]  /*14e30*/  IMAD.HI.U32 R4, R7, R9, RZ ;  /* 0x0000000907047227 */ /* 0x000fc800078e00ff */
[----:B------:R-:W-:Y:S02]  /*14e40*/  IMAD.MOV R13, RZ, RZ, -R13 ;  /* 0x000000ffff0d7224 */ /* 0x000fe400078e0a0d */
[----:B------:R-:W-:Y:S02]  /*14e50*/  IMAD.MOV R4, RZ, RZ, -R4 ;  /* 0x000000ffff047224 */ /* 0x000fe400078e0a04 */
[----:B------:R-:W-:Y:S02]  /*14e60*/  @!P5 IMAD.IADD R0, R0, 0x1, -R11 ;  /* 0x000000010000d824 */ /* 0x000fe400078e0a0b */
[----:B0-----:R-:W-:Y:S02]  /*14e70*/  IMAD.MOV.U32 R14, RZ, RZ, R12 ;  /* 0x000000ffff0e7224 */ /* 0x001fe400078e000c */
[C---:B------:R-:W-:Y:S02]  /*14e80*/  IMAD R5, R11.reuse, R13, R5 ;  /* 0x0000000d0b057224 */ /* 0x040fe400078e0205 */
[----:B------:R-:W-:-:S02]  /*14e90*/  IMAD R9, R11, R4, R9 ;  /* 0x000000040b097224 */ /* 0x000fc400078e0209 */
[----:B------:R-:W-:Y:S01]  /*14ea0*/  IMAD.MOV.U32 R12, RZ, RZ, R0 ;  /* 0x000000ffff0c7224 */ /* 0x000fe200078e0000 */
[----:B------:R-:W-:Y:S01]  /*14eb0*/  ISETP.GT.U32.AND P5, PT, R11, R5, PT ;  /* 0x000000050b00720c */ /* 0x000fe20003fa4070 */
[----:B------:R-:W-:-:S04]  /*14ec0*/  IMAD.HI.U32 R10, R7, R8, RZ ;  /* 0x00000008070a7227 */ /* 0x000fc800078e00ff */
[----:B------:R-:W-:Y:S01]  /*14ed0*/  @!P1 IMAD.MOV R12, RZ, RZ, -R12 ;  /* 0x000000ffff0c9224 */ /* 0x000fe200078e0a0c */
[C---:B------:R-:W-:Y:S01]  /*14ee0*/  ISETP.GT.U32.AND P1, PT, R11.reuse, R9, PT ;  /* 0x000000090b00720c */ /* 0x040fe20003f24070 */
[----:B------:R-:W-:Y:S02]  /*14ef0*/  IMAD.MOV R10, RZ, RZ, -R10 ;  /* 0x000000ffff0a7224 */ /* 0x000fe400078e0a0a */
[--C-:B------:R-:W-:Y:S02]  /*14f00*/  @!P4 IMAD.IADD R6, R6, 0x1, -R11.reuse ;  /* 0x000000010606c824 */ /* 0x100fe400078e0a0b */
[----:B------:R-:W-:Y:S02]  /*14f10*/  IMAD R8, R11, R10, R8 ;  /* 0x0000000a0b087224 */ /* 0x000fe400078e0208 */
[----:B------:R-:W-:Y:S02]  /*14f20*/  IMAD.MOV.U32 R16, RZ, RZ, R6 ;  /* 0x000000ffff107224 */ /* 0x000fe400078e0006 */
[----:B------:R-:W-:-:S02]  /*14f30*/  @!P5 IMAD.IADD R5, R5, 0x1, -R11 ;  /* 0x000000010505d824 */ /* 0x000fc400078e0a0b */
[----:B------:R-:W-:Y:S01]  /*14f40*/  @!P0 IMAD.MOV R16, RZ, RZ, -R16 ;  /* 0x000000ffff108224 */ /* 0x000fe200078e0a10 */
[----:B------:R-:W-:Y:S01]  /*14f50*/  ISETP.GT.U32.AND P0, PT, R11, R8, PT ;  /* 0x000000080b00720c */ /* 0x000fe20003f04070 */
[--C-:B------:R-:W-:Y:S01]  /*14f60*/  @!P1 IMAD.IADD R9, R9, 0x1, -R11.reuse ;  /* 0x0000000109099824 */ /* 0x100fe200078e0a0b */
[C---:B------:R-:W-:Y:S01]  /*14f70*/  ISETP.GT.U32.AND P5, PT, R11.reuse, R5, PT ;  /* 0x000000050b00720c */ /* 0x040fe20003fa4070 */
[C---:B------:R-:W-:Y:S02]  /*14f80*/  VIADD R15, R28.reuse, 0x7b ;  /* 0x0000007b1c0f7836 */ /* 0x040fe40000000000 */
[----:B------:R-:W-:Y:S01]  /*14f90*/  @!P3 IMAD.MOV R14, RZ, RZ, -R14 ;  /* 0x000000ffff0eb224 */ /* 0x000fe200078e0a0e */
[----:B------:R-:W-:Y:S01]  /*14fa0*/  ISETP.GT.U32.AND P1, PT, R11, R9, PT ;  /* 0x000000090b00720c */ /* 0x000fe20003f24070 */
[C---:B------:R-:W-:Y:S01]  /*14fb0*/  VIADD R13, R28.reuse, 0x7a ;  /* 0x0000007a1c0d7836 */ /* 0x040fe20000000000 */
[----:B------:R-:W-:Y:S01]  /*14fc0*/  ISETP.GE.AND P4, PT, R15, RZ, PT ;  /* 0x000000ff0f00720c */ /* 0x000fe20003f86270 */
[----:B------:R-:W-:Y:S01]  /*14fd0*/  VIADD R10, R28, 0x78 ;  /* 0x000000781c0a7836 */ /* 0x000fe20000000000 */
[----:B------:R-:W-:Y:S01]  /*14fe0*/  IABS R15, R15 ;  /* 0x0000000f000f7213 */ /* 0x000fe20000000000 */
[----:B------:R0:W-:Y:S01]  /*14ff0*/  STL [R1+0x204], R14 ;  /* 0x0002040e01007387 */ /* 0x0001e20000100800 */
[----:B------:R-:W-:Y:S01]  /*15000*/  ISETP.GE.AND P3, PT, R2, RZ, PT ;  /* 0x000000ff0200720c */ /* 0x000fe20003f66270 */
[----:B------:R-:W-:Y:S01]  /*15010*/  VIADD R2, R28, 0x79 ;  /* 0x000000791c027836 */ /* 0x000fe20000000000 */
[----:B------:R-:W-:Y:S01]  /*15020*/  IABS R0, R10 ;  /* 0x0000000a00007213 */ /* 0x000fe20000000000 */
[----:B------:R-:W-:Y:S01]  /*15030*/  IMAD.HI.U32 R18, R7, R15, RZ ;  /* 0x0000000f07127227 */ /* 0x000fe200078e00ff */
[----:B------:R1:W-:Y:S02]  /*15040*/  STL [R1+0x200], R12 ;  /* 0x0002000c01007387 */ /* 0x0003e40000100800 */
[----:B------:R-:W-:Y:S01]  /*15050*/  IABS R4, R2 ;  /* 0x0000000200047213 */ /* 0x000fe20000000000 */
[----:B------:R-:W-:Y:S01]  /*15060*/  @!P0 IMAD.IADD R8, R8, 0x1, -R11 ;  /* 0x0000000108088824 */ /* 0x000fe200078e0a0b */
[----:B------:R2:W-:Y:S01]  /*15070*/  STL [R1+0x1f4], R16 ;  /* 0x0001f41001007387 */ /* 0x0005e20000100800 */
[----:B0-----:R-:W-:Y:S01]  /*15080*/  IABS R14, R13 ;  /* 0x0000000d000e7213 */ /* 0x001fe20000000000 */
[----:B------:R-:W-:-:S02]  /*15090*/  IMAD.MOV R18, RZ, RZ, -R18 ;  /* 0x000000ffff127224 */ /* 0x000fc400078e0a12 */
[----:B------:R-:W-:Y:S01]  /*150a0*/  ISETP.GT.U32.AND P0, PT, R11, R8, PT ;  /* 0x000000080b00720c */ /* 0x000fe20003f04070 */
[----:B------:R-:W-:Y:S01]  /*150b0*/  @!P5 IMAD.IADD R5, R5, 0x1, -R11 ;  /* 0x000000010505d824 */ /* 0x000fe200078e0a0b */
[----:B------:R-:W-:Y:S01]  /*150c0*/  ISETP.GE.AND P5, PT, R13, RZ, PT ;  /* 0x000000ff0d00720c */ /* 0x000fe20003fa6270 */
[----:B-1----:R-:W-:-:S04]  /*150d0*/  IMAD.HI.U32 R12, R7, R14, RZ ;  /* 0x0000000e070c7227 */ /* 0x002fc800078e00ff */
[----:B------:R-:W-:Y:S02]  /*150e0*/  @!P1 IMAD.IADD R9, R9, 0x1, -R11 ;  /* 0x0000000109099824 */ /* 0x000fe400078e0a0b */
[----:B------:R-:W-:-:S04]  /*150f0*/  IMAD.HI.U32 R6, R7, R4, RZ ;  /* 0x0000000407067227 */ /* 0x000fc800078e00ff */
[C---:B------:R-:W-:Y:S02]  /*15100*/  IMAD R13, R11.reuse, R18, R15 ;  /* 0x000000120b0d7224 */ /* 0x040fe400078e020f */
[----:B------:R-:W-:Y:S02]  /*15110*/  IMAD.MOV R12, RZ, RZ, -R12 ;  /* 0x000000ffff0c7224 */ /* 0x000fe400078e0a0c */
[----:B--2---:R-:W-:Y:S01]  /*15120*/  IMAD.MOV.U32 R16, RZ, RZ, R9 ;  /* 0x000000ffff107224 */ /* 0x004fe200078e0009 */
[C---:B------:R-:W-:Y:S01]  /*15130*/  ISETP.GT.U32.AND P1, PT, R11.reuse, R13, PT ;  /* 0x0000000d0b00720c */ /* 0x040fe20003f24070 */
[----:B------:R-:W-:Y:S02]  /*15140*/  IMAD.MOV R6, RZ, RZ, -R6 ;  /* 0x000000ffff067224 */ /* 0x000fe400078e0a06 */
[----:B------:R-:W-:Y:S02]  /*15150*/  IMAD R14, R11, R12, R14 ;  /* 0x0000000c0b0e7224 */ /* 0x000fe400078e020e */
[----:B------:R-:W-:-:S04]  /*15160*/  IMAD.HI.U32 R12, R7, R0, RZ ;  /* 0x00000000070c7227 */ /* 0x000fc800078e00ff */
[----:B------:R-:W-:Y:S01]  /*15170*/  @!P2 IMAD.MOV R16, RZ, RZ, -R16 ;  /* 0x000000ffff10a224 */ /* 0x000fe200078e0a10 */
[----:B------:R-:W-:Y:S01]  /*15180*/  ISETP.GE.AND P2, PT, R2, RZ, PT ;  /* 0x000000ff0200720c */ /* 0x000fe20003f46270 */
[C---:B------:R-:W-:Y:S02]  /*15190*/  IMAD R2, R11.reuse, R6, R4 ;  /* 0x000000060b027224 */ /* 0x040fe400078e0204 */
[----:B------:R-:W-:Y:S02]  /*151a0*/  IMAD.MOV.U32 R17, RZ, RZ, R5 ;  /* 0x000000ffff117224 */ /* 0x000fe400078e0005 */
[----:B------:R-:W-:Y:S02]  /*151b0*/  IMAD.MOV R5, RZ, RZ, -R12 ;  /* 0x000000ffff057224 */ /* 0x000fe400078e0a0c */
[----:B------:R-:W-:Y:S01]  /*151c0*/  @!P0 IMAD.IADD R8, R8, 0x1, -R11 ;  /* 0x0000000108088824 */ /* 0x000fe200078e0a0b */
[C---:B------:R-:W-:Y:S01]  /*151d0*/  ISETP.GT.U32.AND P0, PT, R11.reuse, R2, PT ;  /* 0x000000020b00720c */ /* 0x040fe20003f04070 */
[----:B------:R-:W-:Y:S01]  /*151e0*/  @!P6 IMAD.MOV R17, RZ, RZ, -R17 ;  /* 0x000000ffff11e224 */ /* 0x000fe200078e0a11 */
[C---:B------:R-:W-:Y:S01]  /*151f0*/  ISETP.GT.U32.AND P6, PT, R11.reuse, R14, PT ;  /* 0x0000000e0b00720c */ /* 0x040fe20003fc4070 */
[----:B------:R-:W-:-:S02]  /*15200*/  IMAD R0, R11, R5, R0 ;  /* 0x000000050b007224 */ /* 0x000fc400078e0200 */
[----:B------:R-:W-:Y:S01]  /*15210*/  IMAD.MOV.U32 R9, RZ, RZ, R8 ;  /* 0x000000ffff097224 */ /* 0x000fe200078e0008 */
[----:B------:R-:W-:Y:S01]  /*15220*/  STL [R1+0x1f0], R17 ;  /* 0x0001f01101007387 */ /* 0x000fe20000100800 */
[----:B------:R-:W-:Y:S02]  /*15230*/  @!P1 IMAD.IADD R13, R13, 0x1, -R11 ;  /* 0x000000010d0d9824 */ /* 0x000fe400078e0a0b */
[----:B------:R-:W-:Y:S01]  /*15240*/  @!P3 IMAD.MOV R9, RZ, RZ, -R9 ;  /* 0x000000ffff09b224 */ /* 0x000fe200078e0a09 */
[C---:B------:R-:W-:Y:S01]  /*15250*/  ISETP.GT.U32.AND P3, PT, R11.reuse, R0, PT ;  /* 0x000000000b00720c */ /* 0x040fe20003f64070 */
[----:B------:R-:W-:Y:S01]  /*15260*/  VIADD R4, R28, 0x77 ;  /* 0x000000771c047836 */ /* 0x000fe20000000000 */
[C---:B------:R-:W-:Y:S01]  /*15270*/  ISETP.GT.U32.AND P1, PT, R11.reuse, R13, PT ;  /* 0x0000000d0b00720c */ /* 0x040fe20003f24070 */
[--C-:B------:R-:W-:Y:S01]  /*15280*/  @!P0 IMAD.IADD R2, R2, 0x1, -R11.reuse ;  /* 0x0000000102028824 */ /* 0x100fe200078e0a0b */
[----:B------:R-:W-:Y:S01]  /*15290*/  STL [R1+0x1ec], R16 ;  /* 0x0001ec1001007387 */ /* 0x000fe20000100800 */
[--C-:B------:R-:W-:Y:S01]  /*152a0*/  @!P6 IMAD.IADD R14, R14, 0x1, -R11.reuse ;  /* 0x000000010e0ee824 */ /* 0x100fe200078e0a0b */
[----:B------:R-:W-:Y:S01]  /*152b0*/  IABS R12, R4 ;  /* 0x00000004000c7213 */ /* 0x000fe20000000000 */
[C---:B------:R-:W-:Y:S01]  /*152c0*/  VIADD R5, R28.reuse, 0x76 ;  /* 0x000000761c057836 */ /* 0x040fe20000000000 */
[C---:B------:R-:W-:Y:S01]  /*152d0*/  ISETP.GT.U32.AND P0, PT, R11.reuse, R2, PT ;  /* 0x000000020b00720c */ /* 0x040fe20003f04070 */
[----:B------:R-:W-:Y:S01]  /*152e0*/  VIADD R6, R28, 0x75 ;  /* 0x000000751c067836 */ /* 0x000fe20000000000 */
[----:B------:R-:W-:Y:S01]  /*152f0*/  ISETP.GT.U32.AND P6, PT, R11, R14, PT ;  /* 0x0000000e0b00720c */ /* 0x000fe20003fc4070 */
[----:B------:R-:W-:Y:S01]  /*15300*/  IMAD.HI.U32 R15, R7, R12, RZ ;  /* 0x0000000c070f7227 */ /* 0x000fe200078e00ff */
[----:B------:R-:W-:Y:S01]  /*15310*/  IABS R8, R5 ;  /* 0x0000000500087213 */ /* 0x000fe20000000000 */
[----:B------:R0:W-:Y:S02]  /*15320*/  STL [R1+0x1e8], R9 ;  /* 0x0001e80901007387 */ /* 0x0001e40000100800 */
[----:B------:R-:W-:-:S02]  /*15330*/  @!P3 IMAD.IADD R0, R0, 0x1, -R11 ;  /* 0x000000010000b824 */ /* 0x000fc400078e0a0b */
[----:B------:R-:W-:Y:S01]  /*15340*/  @!P1 IMAD.IADD R13, R13, 0x1, -R11 ;  /* 0x000000010d0d9824 */ /* 0x000fe200078e0a0b */
[----:B------:R-:W-:Y:S01]  /*15350*/  ISETP.GE.AND P1, PT, R10, RZ, PT ;  /* 0x000000ff0a00720c */ /* 0x000fe20003f26270 */
[----:B------:R-:W-:Y:S01]  /*15360*/  IMAD.MOV R15, RZ, RZ, -R15 ;  /* 0x000000ffff0f7224 */ /* 0x000fe200078e0a0f */
[----:B------:R-:W-:Y:S01]  /*15370*/  ISETP.GT.U32.AND P3, PT, R11, R0, PT ;  /* 0x000000000b00720c */ /* 0x000fe20003f64070 */
[----:B------:R-:W-:Y:S01]  /*15380*/  IMAD.HI.U32 R10, R7, R8, RZ ;  /* 0x00000008070a7227 */ /* 0x000fe200078e00ff */
[----:B0-----:R-:W-:-:S03]  /*15390*/  IABS R9, R6 ;  /* 0x0000000600097213 */ /* 0x001fc60000000000 */
[C---:B------:R-:W-:Y:S02]  /*153a0*/  IMAD R12, R11.reuse, R15, R12 ;  /* 0x0000000f0b0c7224 */ /* 0x040fe400078e020c */
[----:B------:R-:W-:Y:S02]  /*153b0*/  IMAD.MOV R10, RZ, RZ, -R10 ;  /* 0x000000ffff0a7224 */ /* 0x000fe400078e0a0a */
[--C-:B------:R-:W-:Y:S01]  /*153c0*/  @!P0 IMAD.IADD R2, R2, 0x1, -R11.reuse ;  /* 0x0000000102028824 */ /* 0x100fe200078e0a0b */
[----:B------:R-:W-:Y:S01]  /*153d0*/  ISETP.GE.AND P0, PT, R6, RZ, PT ;  /* 0x000000ff0600720c */ /* 0x000fe20003f06270 */
[--C-:B------:R-:W-:Y:S01]  /*153e0*/  @!P6 IMAD.IADD R14, R14, 0x1, -R11.reuse ;  /* 0x000000010e0ee824 */ /* 0x100fe200078e0a0b */
[C---:B------:R-:W-:Y:S01]  /*153f0*/  ISETP.GT.U32.AND P6, PT, R11.reuse, R12, PT ;  /* 0x0000000c0b00720c */ /* 0x040fe20003fc4070 */
[----:B------:R-:W-:Y:S02]  /*15400*/  IMAD R6, R11, R10, R8 ;  /* 0x0000000a0b067224 */ /* 0x000fe400078e0208 */
[----:B------:R-:W-:-:S02]  /*15410*/  @!P3 IMAD.IADD R0, R0, 0x1, -R11 ;  /* 0x000000010000b824 */ /* 0x000fc400078e0a0b */
[----:B------:R-:W-:Y:S01]  /*15420*/  IMAD.MOV.U32 R17, RZ, RZ, R13 ;  /* 0x000000ffff117224 */ /* 0x000fe200078e000d */
[C---:B------:R-:W-:Y:S01]  /*15430*/  ISETP.GT.U32.AND P3, PT, R11.reuse, R6, PT ;  /* 0x000000060b00720c */ /* 0x040fe20003f64070 */
[----:B------:R-:W-:Y:S02]  /*15440*/  IMAD.MOV.U32 R15, RZ, RZ, R2 ;  /* 0x000000ffff0f7224 */ /* 0x000fe400078e0002 */
[----:B------:R-:W-:Y:S01]  /*15450*/  @!P4 IMAD.MOV R17, RZ, RZ, -R17 ;  /* 0x000000ffff11c224 */ /* 0x000fe200078e0a11 */
[----:B------:R-:W-:Y:S01]  /*15460*/  ISETP.GE.AND P4, PT, R4, RZ, PT ;  /* 0x000000ff0400720c */ /* 0x000fe20003f86270 */
[----:B------:R-:W-:Y:S02]  /*15470*/  VIADD R4, R28, 0x74 ;  /* 0x000000741c047836 */ /* 0x000fe40000000000 */
[--C-:B------:R-:W-:Y:S01]  /*15480*/  @!P6 IMAD.IADD R12, R12, 0x1, -R11.reuse ;  /* 0x000000010c0ce824 */ /* 0x100fe200078e0a0b */
[----:B------:R-:W-:Y:S01]  /*15490*/  STL [R1+0x1e4], R17 ;  /* 0x0001e41101007387 */ /* 0x000fe20000100800 */
[----:B------:R-:W-:Y:S01]  /*154a0*/  IMAD.MOV.U32 R16, RZ, RZ, R14 ;  /* 0x000000ffff107224 */ /* 0x000fe200078e000e */
[----:B------:R-:W-:Y:S01]  /*154b0*/  IABS R8, R4 ;  /* 0x0000000400087213 */ /* 0x000fe20000000000 */
[----:B------:R-:W-:Y:S01]  /*154c0*/  VIADD R2, R28, 0x73 ;  /* 0x000000731c027836 */ /* 0x000fe20000000000 */
[----:B------:R-:W-:Y:S01]  /*154d0*/  ISETP.GT.U32.AND P6, PT, R11, R12, PT ;  /* 0x0000000c0b00720c */ /* 0x000fe20003fc4070 */
[----:B------:R-:W-:-:S02]  /*154e0*/  @!P3 IMAD.IADD R6, R6, 0x1, -R11 ;  /* 0x000000010606b824 */ /* 0x000fc400078e0a0b */
[----:B------:R-:W-:Y:S01]  /*154f0*/  IMAD.HI.U32 R13, R7, R9, RZ ;  /* 0x00000009070d7227 */ /* 0x000fe200078e00ff */
[----:B------:R-:W-:Y:S02]  /*15500*/  IABS R22, R2 ;  /* 0x0000000200167213 */ /* 0x000fe40000000000 */
[----:B------:R-:W-:Y:S01]  /*15510*/  ISETP.GT.U32.AND P3, PT, R11, R6, PT ;  /* 0x000000060b00720c */ /* 0x000fe20003f64070 */
[----:B------:R-:W-:Y:S01]  /*15520*/  @!P5 IMAD.MOV R16, RZ, RZ, -R16 ;  /* 0x000000ffff10d224 */ /* 0x000fe200078e0a10 */
[----:B------:R-:W-:Y:S01]  /*15530*/  ISETP.GE.AND P5, PT, R5, RZ, PT ;  /* 0x000000ff0500720c */ /* 0x000fe20003fa6270 */
[----:B------:R-:W-:Y:S02]  /*15540*/  IMAD.MOV R13, RZ, RZ, -R13 ;  /* 0x000000ffff0d7224 */ /* 0x000fe400078e0a0d */
[----:B------:R-:W-:Y:S01]  /*15550*/  IMAD.HI.U32 R5, R7, R8, RZ ;  /* 0x0000000807057227 */ /* 0x000fe200078e00ff */
[----:B------:R-:W-:Y:S03]  /*15560*/  STL [R1+0x1e0], R16 ;  /* 0x0001e01001007387 */ /* 0x000fe60000100800 */
[----:B------:R-:W-:-:S02]  /*15570*/  IMAD.MOV.U32 R14, RZ, RZ, R0 ;  /* 0x000000ffff0e7224 */ /* 0x000fc400078e0000 */
[----:B------:R-:W-:Y:S02]  /*15580*/  IMAD R9, R11, R13, R9 ;  /* 0x0000000d0b097224 */ /* 0x000fe400078e0209 */
[----:B------:R-:W-:-:S04]  /*15590*/  IMAD.HI.U32 R0, R7, R22, RZ ;  /* 0x0000001607007227 */ /* 0x000fc800078e00ff */
[----:B------:R-:W-:Y:S02]  /*155a0*/  IMAD.MOV R5, RZ, RZ, -R5 ;  /* 0x000000ffff057224 */ /* 0x000fe400078e0a05 */
[----:B------:R-:W-:Y:S01]  /*155b0*/  @!P2 IMAD.MOV R15, RZ, RZ, -R15 ;  /* 0x000000ffff0fa224 */ /* 0x000fe200078e0a0f */
[----:B------:R-:W-:Y:S01]  /*155c0*/  ISETP.GE.AND P2, PT, R4, RZ, PT ;  /* 0x000000ff0400720c */ /* 0x000fe20003f46270 */
[----:B------:R-:W-:Y:S01]  /*155d0*/  @!P1 IMAD.MOV R14, RZ, RZ, -R14 ;  /* 0x000000ffff0e9224 */ /* 0x000fe200078e0a0e */
[----:B------:R-:W-:Y:S01]  /*155e0*/  ISETP.GE.AND P1, PT, R2, RZ, PT ;  /* 0x000000ff0200720c */ /* 0x000fe20003f26270 */
[----:B------:R-:W-:Y:S01]  /*155f0*/  @!P6 IMAD.IADD R12, R12, 0x1, -R11 ;  /* 0x000000010c0ce824 */ /* 0x000fe200078e0a0b */
[C---:B------:R-:W-:Y:S01]  /*15600*/  ISETP.GT.U32.AND P6, PT, R11.reuse, R9, PT ;  /* 0x000000090b00720c */ /* 0x040fe20003fc4070 */
[----:B------:R-:W-:Y:S01]  /*15610*/  IMAD.MOV R0, RZ, RZ, -R0 ;  /* 0x000000ffff007224 */ /* 0x000fe200078e0a00 */
[----:B------:R0:W-:Y:S01]  /*15620*/  STL [R1+0x1dc], R15 ;  /* 0x0001dc0f01007387 */ /* 0x0001e20000100800 */
[----:B------:R-:W-:-:S02]  /*15630*/  IMAD R8, R11, R5, R8 ;  /* 0x000000050b087224 */ /* 0x000fc400078e0208 */
[C---:B------:R-:W-:Y:S01]  /*15640*/  IMAD R22, R11.reuse, R0, R22 ;  /* 0x000000000b167224 */ /* 0x040fe200078e0216 */
[----:B------:R1:W-:Y:S01]  /*15650*/  STL [R1+0x1d8], R14 ;  /* 0x0001d80e01007387 */ /* 0x0003e20000100800 */
[--C-:B------:R-:W-:Y:S01]  /*15660*/  @!P3 IMAD.IADD R6, R6, 0x1, -R11.reuse ;  /* 0x000000010606b824 */ /* 0x100fe200078e0a0b */
[----:B------:R-:W-:Y:S01]  /*15670*/  ISETP.GT.U32.AND P3, PT, R11, R8, PT ;  /* 0x000000080b00720c */ /* 0x000fe20003f64070 */
[C---:B------:R-:W-:Y:S02]  /*15680*/  VIADD R2, R28.reuse, 0x72 ;  /* 0x000000721c027836 */ /* 0x040fe40000000000 */
[----:B------:R-:W-:Y:S02]  /*15690*/  VIADD R4, R28, 0x71 ;  /* 0x000000711c047836 */ /* 0x000fe40000000000 */
[----:B------:R-:W-:Y:S01]  /*156a0*/  @!P6 IMAD.IADD R9, R9, 0x1, -R11 ;  /* 0x000000010909e824 */ /* 0x000fe200078e0a0b */
[----:B------:R-:W-:Y:S01]  /*156b0*/  IABS R10, R2 ;  /* 0x00000002000a7213 */ /* 0x000fe20000000000 */
[----:B------:R-:W-:Y:S01]  /*156c0*/  IMAD.MOV.U32 R13, RZ, RZ, R6 ;  /* 0x000000ffff0d7224 */ /* 0x000fe200078e0006 */
[----:B0-----:R-:W-:Y:S01]  /*156d0*/  IABS R15, R4 ;  /* 0x00000004000f7213 */ /* 0x001fe20000000000 */
[----:B-1----:R-:W-:Y:S01]  /*156e0*/  IMAD.MOV.U32 R14, RZ, RZ, R12 ;  /* 0x000000ffff0e7224 */ /* 0x002fe200078e000c */
[----:B------:R-:W-:Y:S01]  /*156f0*/  ISETP.GT.U32.AND P6, PT, R11, R9, PT ;  /* 0x000000090b00720c */ /* 0x000fe20003fc4070 */
[----:B------:R-:W-:-:S04]  /*15700*/  IMAD.HI.U32 R5, R7, R10, RZ ;  /* 0x0000000a07057227 */ /* 0x000fc800078e00ff */
[----:B------:R-:W-:Y:S01]  /*15710*/  @!P4 IMAD.MOV R14, RZ, RZ, -R14 ;  /* 0x000000ffff0ec224 */ /* 0x000fe200078e0a0e */
[----:B------:R-:W-:Y:S01]  /*15720*/  ISETP.GT.U32.AND P4, PT, R11, R22, PT ;  /* 0x000000160b00720c */ /* 0x000fe20003f84070 */
[----:B------:R-:W-:Y:S02]  /*15730*/  @!P3 IMAD.IADD R8, R8, 0x1, -R11 ;  /* 0x000000010808b824 */ /* 0x000fe400078e0a0b */
[----:B------:R-:W-:Y:S01]  /*15740*/  IMAD.HI.U32 R0, R7, R15, RZ ;  /* 0x0000000f07007227 */ /* 0x000fe200078e00ff */
[----:B------:R0:W-:Y:S02]  /*15750*/  STL [R1+0x1d4], R14 ;  /* 0x0001d40e01007387 */ /* 0x0001e40000100800 */
[----:B------:R-:W-:Y:S01]  /*15760*/  ISETP.GT.U32.AND P3, PT, R11, R8, PT ;  /* 0x000000080b00720c */ /* 0x000fe20003f64070 */
[----:B------:R-:W-:Y:S02]  /*15770*/  IMAD.MOV R5, RZ, RZ, -R5 ;  /* 0x000000ffff057224 */ /* 0x000fe400078e0a05 */
[--C-:B------:R-:W-:Y:S01]  /*15780*/  @!P6 IMAD.IADD R9, R9, 0x1, -R11.reuse ;  /* 0x000000010909e824 */ /* 0x100fe200078e0a0b */
[----:B------:R-:W-:Y:S01]  /*15790*/  ISETP.GE.AND P6, PT, R4, RZ, PT ;  /* 0x000000ff0400720c */ /* 0x000fe20003fc6270 */
[----:B------:R-:W-:Y:S01]  /*157a0*/  IMAD.MOV R0, RZ, RZ, -R0 ;  /* 0x000000ffff007224 */ /* 0x000fe200078e0a00 */
[----:B------:R-:W-:Y:S01]  /*157b0*/  IABS R4, R20 ;  /* 0x0000001400047213 */ /* 0x000fe20000000000 */
[----:B------:R-:W-:Y:S01]  /*157c0*/  @!P4 IMAD.IADD R22, R22, 0x1, -R11 ;  /* 0x000000011616c824 */ /* 0x000fe200078e0a0b */
[----:B0-----:R-:W-:Y:S01]  /*157d0*/  IABS R14, R21 ;  /* 0x00000015000e7213 */ /* 0x001fe20000000000 */
[C---:B------:R-:W-:Y:S01]  /*157e0*/  IMAD R10, R11.reuse, R5, R10 ;  /* 0x000000050b0a7224 */ /* 0x040fe200078e020a */
[----:B------:R-:W-:Y:S01]  /*157f0*/  IABS R5, R19 ;  /* 0x0000001300057213 */ /* 0x000fe20000000000 */
[C---:B------:R-:W-:Y:S01]  /*15800*/  IMAD R15, R11.reuse, R0, R15 ;  /* 0x000000000b0f7224 */ /* 0x040fe200078e020f */
[C---:B------:R-:W-:Y:S01]  /*15810*/  ISETP.GT.U32.AND P4, PT, R11.reuse, R22, PT ;  /* 0x000000160b00720c */ /* 0x040fe20003f84070 */
[----:B------:R-:W-:Y:S01]  /*15820*/  @!P3 IMAD.IADD R8, R8, 0x1, -R11 ;  /* 0x000000010808b824 */ /* 0x000fe200078e0a0b */
[----:B------:R-:W-:Y:S01]  /*15830*/  ISETP.GT.U32.AND P3, PT, R11, R10, PT ;  /* 0x0000000a0b00720c */ /* 0x000fe20003f64070 */
[----:B------:R-:W-:-:S04]  /*15840*/  IMAD.HI.U32 R6, R7, R4, RZ ;  /* 0x0000000407067227 */ /* 0x000fc800078e00ff */
[----:B------:R-:W-:Y:S02]  /*15850*/  IMAD.MOV R6, RZ, RZ, -R6 ;  /* 0x000000ffff067224 */ /* 0x000fe400078e0a06 */
[----:B------:R-:W-:-:S04]  /*15860*/  IMAD.HI.U32 R24, R7, R14, RZ ;  /* 0x0000000e07187227 */ /* 0x000fc800078e00ff */
[--C-:B------:R-:W-:Y:S01]  /*15870*/  @!P4 IMAD.IADD R22, R22, 0x1, -R11.reuse ;  /* 0x000000011616c824 */ /* 0x100fe200078e0a0b */
[C---:B------:R-:W-:Y:S01]  /*15880*/  ISETP.GT.U32.AND P4, PT, R11.reuse, R15, PT ;  /* 0x0000000f0b00720c */ /* 0x040fe20003f84070 */
[C---:B------:R-:W-:Y:S02]  /*15890*/  IMAD R4, R11.reuse, R6, R4 ;  /* 0x000000060b047224 */ /* 0x040fe400078e0204 */
[----:B------:R-:W-:Y:S02]  /*158a0*/  IMAD.MOV R24, RZ, RZ, -R24 ;  /* 0x000000ffff187224 */ /* 0x000fe400078e0a18 */
[----:B------:R-:W-:Y:S01]  /*158b0*/  @!P3 IMAD.IADD R10, R10, 0x1, -R11 ;  /* 0x000000010a0ab824 */ /* 0x000fe200078e0a0b */
[C---:B------:R-:W-:Y:S01]  /*158c0*/  ISETP.GT.U32.AND P3, PT, R11.reuse, R4, PT ;  /* 0x000000040b00720c */ /* 0x040fe20003f64070 */
[----:B------:R-:W-:Y:S02]  /*158d0*/  IMAD R14, R11, R24, R14 ;  /* 0x000000180b0e7224 */ /* 0x000fe400078e020e */
[----:B------:R-:W-:Y:S01]  /*158e0*/  @!P5 IMAD.MOV R13, RZ, RZ, -R13 ;  /* 0x000000ffff0dd224 */ /* 0x000fe200078e0a0d */
[----:B------:R-:W-:Y:S01]  /*158f0*/  ISETP.GE.AND P5, PT, R2, RZ, PT ;  /* 0x000000ff0200720c */ /* 0x000fe20003fa6270 */
[----:B------:R-:W-:-:S02]  /*15900*/  IMAD.MOV.U32 R16, RZ, RZ, R9 ;  /* 0x000000ffff107224 */ /* 0x000fc400078e0009 */
[--C-:B------:R-:W-:Y:S01]  /*15910*/  @!P4 IMAD.IADD R15, R15, 0x1, -R11.reuse ;  /* 0x000000010f0fc824 */ /* 0x100fe200078e0a0b */
[C---:B------:R-:W-:Y:S01]  /*15920*/  ISETP.GT.U32.AND P4, PT, R11.reuse, R14, PT ;  /* 0x0000000e0b00720c */ /* 0x040fe20003f84070 */
[C---:B------:R-:W-:Y:S01]  /*15930*/  VIADD R2, R28.reuse, 0x6e ;  /* 0x0000006e1c027836 */ /* 0x040fe20000000000 */
[----:B------:R-:W-:Y:S01]  /*15940*/  STL [R1+0x1d0], R13 ;  /* 0x0001d00d01007387 */ /* 0x000fe20000100800 */
[----:B------:R-:W-:Y:S01]  /*15950*/  @!P0 IMAD.MOV R16, RZ, RZ, -R16 ;  /* 0x000000ffff108224 */ /* 0x000fe200078e0a10 */
[C---:B------:R-:W-:Y:S01]  /*15960*/  ISETP.GT.U32.AND P0, PT, R11.reuse, R15, PT ;  /* 0x0000000f0b00720c */ /* 0x040fe20003f04070 */
[----:B------:R-:W-:Y:S01]  /*15970*/  VIADD R12, R28, 0x6c ;  /* 0x0000006c1c0c7836 */ /* 0x000fe20000000000 */
[----:B------:R-:W-:Y:S01]  /*15980*/  IABS R18, R2 ;  /* 0x0000000200127213 */ /* 0x000fe20000000000 */
[----:B------:R-:W-:Y:S01]  /*15990*/  @!P3 IMAD.IADD R4, R4, 0x1, -R11 ;  /* 0x000000010404b824 */ /* 0x000fe200078e0a0b */
[----:B------:R0:W-:Y:S01]  /*159a0*/  STL [R1+0x1c8], R16 ;  /* 0x0001c81001007387 */ /* 0x0001e20000100800 */
[----:B------:R-:W-:Y:S01]  /*159b0*/  ISETP.GT.U32.AND P3, PT, R11, R10, PT ;  /* 0x0000000a0b00720c */ /* 0x000fe20003f64070 */
[----:B------:R-:W-:Y:S01]  /*159c0*/  IMAD.HI.U32 R6, R7, R5, RZ ;  /* 0x0000000507067227 */ /* 0x000fe200078e00ff */
[----:B------:R-:W-:-:S03]  /*159d0*/  IABS R0, R12 ;  /* 0x0000000c00007213 */ /* 0x000fc60000000000 */
[----:B------:R-:W-:-:S04]  /*159e0*/  IMAD.HI.U32 R23, R7, R18, RZ ;  /* 0x0000001207177227 */ /* 0x000fc800078e00ff */
[----:B0-----:R-:W-:Y:S02]  /*159f0*/  IMAD.MOV.U32 R16, RZ, RZ, R8 ;  /* 0x000000ffff107224 */ /* 0x001fe400078e0008 */
[----:B------:R-:W-:Y:S01]  /*15a00*/  @!P4 IMAD.IADD R14, R14, 0x1, -R11 ;  /* 0x000000010e0ec824 */ /* 0x000fe200078e0a0b */
[C---:B------:R-:W-:Y:S01]  /*15a10*/  ISETP.GT.U32.AND P4, PT, R11.reuse, R4, PT ;  /* 0x000000040b00720c */ /* 0x040fe20003f84070 */
[----:B------:R-:W-:Y:S02]  /*15a20*/  @!P2 IMAD.MOV R16, RZ, RZ, -R16 ;  /* 0x000000ffff10a224 */ /* 0x000fe400078e0a10 */
[----:B------:R-:W-:Y:S01]  /*15a30*/  IMAD.MOV R23, RZ, RZ, -R23 ;  /* 0x000000ffff177224 */ /* 0x000fe200078e0a17 */
[----:B------:R-:W-:Y:S01]  /*15a40*/  ISETP.GT.U32.AND P2, PT, R11, R14, PT ;  /* 0x0000000e0b00720c */ /* 0x000fe20003f44070 */
[----:B------:R-:W-:Y:S01]  /*15a50*/  IMAD.HI.U32 R13, R7, R0, RZ ;  /* 0x00000000070d7227 */ /* 0x000fe200078e00ff */
[----:B------:R0:W-:Y:S03]  /*15a60*/  STL [R1+0x1b4], R16 ;  /* 0x0001b41001007387 */ /* 0x0001e60000100800 */
[----:B------:R-:W-:-:S02]  /*15a70*/  IMAD.MOV R24, RZ, RZ, -R6 ;  /* 0x000000ffff187224 */ /* 0x000fc400078e0a06 */
[C---:B------:R-:W-:Y:S02]  /*15a80*/  IMAD R6, R11.reuse, R23, R18 ;  /* 0x000000170b067224 */ /* 0x040fe400078e0212 */
[----:B------:R-:W-:Y:S02]  /*15a90*/  IMAD.MOV R18, RZ, RZ, -R13 ;  /* 0x000000ffff127224 */ /* 0x000fe400078e0a0d */
[C---:B------:R-:W-:Y:S02]  /*15aa0*/  IMAD R5, R11.reuse, R24, R5 ;  /* 0x000000180b057224 */ /* 0x040fe400078e0205 */
[----:B0-----:R-:W-:Y:S02]  /*15ab0*/  IMAD.MOV.U32 R16, RZ, RZ, R22 ;  /* 0x000000ffff107224 */ /* 0x001fe400078e0016 */
[----:B------:R-:W-:Y:S02]  /*15ac0*/  VIADD R13, R28, 0x6b ;  /* 0x0000006b1c0d7836 */ /* 0x000fe40000000000 */
[----:B------:R-:W-:-:S02]  /*15ad0*/  IMAD R0, R11, R18, R0 ;  /* 0x000000120b007224 */ /* 0x000fc400078e0200 */
[----:B------:R-:W-:Y:S01]  /*15ae0*/  @!P1 IMAD.MOV R16, RZ, RZ, -R16 ;  /* 0x000000ffff109224 */ /* 0x000fe200078e0a10 */
[C---:B------:R-:W-:Y:S01]  /*15af0*/  ISETP.GT.U32.AND P1, PT, R11.reuse, R6, PT ;  /* 0x000000060b00720c */ /* 0x040fe20003f24070 */
[--C-:B------:R-:W-:Y:S01]  /*15b00*/  @!P3 IMAD.IADD R10, R10, 0x1, -R11.reuse ;  /* 0x000000010a0ab824 */ /* 0x100fe200078e0a0b */
[----:B------:R-:W-:Y:S01]  /*15b10*/  ISETP.GT.U32.AND P3, PT, R11, R5, PT ;  /* 0x000000050b00720c */ /* 0x000fe20003f64070 */
[--C-:B------:R-:W-:Y:S01]  /*15b20*/  @!P4 IMAD.IADD R4, R4, 0x1, -R11.reuse ;  /* 0x000000010404c824 */ /* 0x100fe200078e0a0b */
[----:B------:R-:W-:Y:S01]  /*15b30*/  IABS R18, R13 ;  /* 0x0000000d00127213 */ /* 0x000fe20000000000 */
[----:B------:R-:W-:Y:S01]  /*15b40*/  @!P0 IMAD.IADD R15, R15, 0x1, -R11 ;  /* 0x000000010f0f8824 */ /* 0x000fe200078e0a0b */
[----:B------:R-:W-:Y:S01]  /*15b50*/  ISETP.GT.U32.AND P4, PT, R11, R0, PT ;  /* 0x000000000b00720c */ /* 0x000fe20003f84070 */
[----:B------:R-:W-:Y:S01]  /*15b60*/  VIADD R9, R28, 0x6a ;  /* 0x0000006a1c097836 */ /* 0x000fe20000000000 */
[----:B------:R-:W-:Y:S01]  /*15b70*/  ISETP.GE.AND P0, PT, R20, RZ, PT ;  /* 0x000000ff1400720c */ /* 0x000fe20003f06270 */
[----:B------:R-:W-:Y:S01]  /*15b80*/  IMAD.HI.U32 R22, R7, R18, RZ ;  /* 0x0000001207167227 */ /* 0x000fe200078e00ff */
[----:B------:R0:W-:Y:S02]  /*15b90*/  STL [R1+0x1b0], R16 ;  /* 0x0001b01001007387 */ /* 0x0001e40000100800 */
[----:B------:R-:W-:Y:S01]  /*15ba0*/  IABS R8, R9 ;  /* 0x0000000900087213 */ /* 0x000fe20000000000 */
[----:B------:R-:W-:-:S02]  /*15bb0*/  IMAD.MOV R22, RZ, RZ, -R22 ;  /* 0x000000ffff167224 */ /* 0x000fc400078e0a16 */
[--C-:B------:R-:W-:Y:S01]  /*15bc0*/  @!P1 IMAD.IADD R6, R6, 0x1, -R11.reuse ;  /* 0x0000000106069824 */ /* 0x100fe200078e0a0b */
[----:B------:R-:W-:Y:S01]  /*15bd0*/  ISETP.GE.AND P1, PT, R2, RZ, PT ;  /* 0x000000ff0200720c */ /* 0x000fe20003f26270 */
[--C-:B------:R-:W-:Y:S01]  /*15be0*/  @!P2 IMAD.IADD R14, R14, 0x1, -R11.reuse ;  /* 0x000000010e0ea824 */ /* 0x100fe200078e0a0b */
[----:B------:R-:W-:Y:S01]  /*15bf0*/  ISETP.GE.AND P2, PT, R21, RZ, PT ;  /* 0x000000ff1500720c */ /* 0x000fe20003f46270 */
[----:B------:R-:W-:Y:S01]  /*15c00*/  @!P3 IMAD.IADD R5, R5, 0x1, -R11 ;  /* 0x000000010505b824 */ /* 0x000fe200078e0a0b */
[----:B------:R-:W-:Y:S01]  /*15c10*/  ISETP.GE.AND P3, PT, R19, RZ, PT ;  /* 0x000000ff1300720c */ /* 0x000fe20003f66270 */
[----:B------:R-:W-:Y:S02]  /*15c20*/  IMAD.MOV.U32 R17, RZ, RZ, R10 ;  /* 0x000000ffff117224 */ /* 0x000fe400078e000a */
[----:B0-----:R-:W-:Y:S02]  /*15c30*/  IMAD.MOV.U32 R16, RZ, RZ, R15 ;  /* 0x000000ffff107224 */ /* 0x001fe400078e000f */
[----:B------:R-:W-:-:S02]  /*15c40*/  IMAD R2, R11, R22, R18 ;  /* 0x000000160b027224 */ /* 0x000fc400078e0212 */
[----:B------:R-:W-:Y:S01]  /*15c50*/  @!P4 IMAD.IADD R0, R0, 0x1, -R11 ;  /* 0x000000010000c824 */ /* 0x000fe200078e0a0b */
[C---:B------:R-:W-:Y:S01]  /*15c60*/  ISETP.GT.U32.AND P4, PT, R11.reuse, R6, PT ;  /* 0x000000060b00720c */ /* 0x040fe20003f84070 */
[----:B------:R-:W-:Y:S01]  /*15c70*/  IMAD.MOV.U32 R15, RZ, RZ, R4 ;  /* 0x000000ffff0f7224 */ /* 0x000fe200078e0004 */
[----:B------:R-:W-:Y:S01]  /*15c80*/  LOP3.LUT R4, R28, 0xc, RZ, 0xfc, !PT ;  /* 0x0000000c1c047812 */ /* 0x000fe200078efcff */
[----:B------:R-:W-:Y:S01]  /*15c90*/  @!P5 IMAD.MOV R17, RZ, RZ, -R17 ;  /* 0x000000ffff11d224 */ /* 0x000fe200078e0a11 */
[----:B------:R-:W-:Y:S01]  /*15ca0*/  ISETP.GT.U32.AND P5, PT, R11, R5, PT ;  /* 0x000000050b00720c */ /* 0x000fe20003fa4070 */
[----:B------:R-:W-:Y:S01]  /*15cb0*/  IMAD.HI.U32 R20, R7, R8, RZ ;  /* 0x0000000807147227 */ /* 0x000fe200078e00ff */
[----:B------:R-:W-:Y:S02]  /*15cc0*/  IABS R18, R4 ;  /* 0x0000000400127213 */ /* 0x000fe40000000000 */
[----:B------:R-:W-:Y:S01]  /*15cd0*/  STL [R1+0x1ac], R17 ;  /* 0x0001ac1101007387 */ /* 0x000fe20000100800 */
[----:B------:R-:W-:Y:S01]  /*15ce0*/  @!P0 IMAD.MOV R15, RZ, RZ, -R15 ;  /* 0x000000ffff0f8224 */ /* 0x000fe200078e0a0f */
[----:B------:R-:W-:Y:S01]  /*15cf0*/  ISETP.GT.U32.AND P0, PT, R11, R2, PT ;  /* 0x000000020b00720c */ /* 0x000fe20003f04070 */
[----:B------:R-:W-:-:S02]  /*15d00*/  IMAD.MOV R20, RZ, RZ, -R20 ;  /* 0x000000ffff147224 */ /* 0x000fc400078e0a14 */
[----:B------:R-:W-:Y:S02]  /*15d10*/  VIADD R10, R28, 0x69 ;  /* 0x000000691c0a7836 */ /* 0x000fe40000000000 */
[----:B------:R-:W-:Y:S01]  /*15d20*/  @!P6 IMAD.MOV R16, RZ, RZ, -R16 ;  /* 0x000000ffff10e224 */ /* 0x000fe200078e0a10 */
[C---:B------:R-:W-:Y:S01]  /*15d30*/  ISETP.GT.U32.AND P6, PT, R11.reuse, R0, PT ;  /* 0x000000000b00720c */ /* 0x040fe20003fc4070 */
[----:B------:R-:W-:Y:S01]  /*15d40*/  @!P2 IMAD.MOV R14, RZ, RZ, -R14 ;  /* 0x000000ffff0ea224 */ /* 0x000fe200078e0a0e */
[----:B------:R-:W-:Y:S01]  /*15d50*/  ISETP.GE.AND P2, PT, R12, RZ, PT ;  /* 0x000000ff0c00720c */ /* 0x000fe20003f46270 */
[----:B------:R-:W-:Y:S01]  /*15d60*/  IMAD R8, R11, R20, R8 ;  /* 0x000000140b087224 */ /* 0x000fe200078e0208 */
[----:B------:R-:W-:Y:S01]  /*15d70*/  IABS R12, R10 ;  /* 0x0000000a000c7213 */ /* 0x000fe20000000000 */
[--C-:B------:R-:W-:Y:S01]  /*15d80*/  @!P4 IMAD.IADD R6, R6, 0x1, -R11.reuse ;  /* 0x000000010606c824 */ /* 0x100fe200078e0a0b */
[----:B------:R-:W-:Y:S01]  /*15d90*/  STL [R1+0x1a8], R16 ;  /* 0x0001a81001007387 */ /* 0x000fe20000100800 */
[--C-:B------:R-:W-:Y:S01]  /*15da0*/  @!P5 IMAD.IADD R5, R5, 0x1, -R11.reuse ;  /* 0x000000010505d824 */ /* 0x100fe200078e0a0b */
[----:B------:R-:W-:Y:S01]  /*15db0*/  ISETP.GT.U32.AND P4, PT, R11, R8, PT ;  /* 0x000000080b00720c */ /* 0x000fe20003f84070 */
[--C-:B------:R-:W-:Y:S01]  /*15dc0*/  @!P0 IMAD.IADD R2, R2, 0x1, -R11.reuse ;  /* 0x0000000102028824 */ /* 0x100fe200078e0a0b */
[----:B------:R0:W-:Y:S01]  /*15dd0*/  STL [R1+0x1a4], R15 ;  /* 0x0001a40f01007387 */ /* 0x0001e20000100800 */
[----:B------:R-:W-:Y:S01]  /*15de0*/  ISETP.GE.AND P5, PT, R13, RZ, PT ;  /* 0x000000ff0d00720c */ /* 0x000fe20003fa6270 */
[----:B------:R-:W-:Y:S01]  /*15df0*/  IMAD.HI.U32 R13, R7, R12, RZ ;  /* 0x0000000c070d7227 */ /* 0x000fe200078e00ff */
[----:B------:R-:W-:Y:S01]  /*15e00*/  ISETP.GE.AND P0, PT, R10, RZ, PT ;  /* 0x000000ff0a00720c */ /* 0x000fe20003f06270 */
[----:B------:R1:W-:Y:S02]  /*15e10*/  STL [R1+0x1a0], R14 ;  /* 0x0001a00e01007387 */ /* 0x0003e40000100800 */
[----:B------:R-:W-:Y:S01]  /*15e20*/  @!P6 IMAD.IADD R0, R0, 0x1, -R11 ;  /* 0x000000010000e824 */ /* 0x000fe200078e0a0b */
[----:B------:R-:W-:Y:S01]  /*15e30*/  ISETP.GE.AND P6, PT, R9, RZ, PT ;  /* 0x000000ff0900720c */ /* 0x000fe20003fc6270 */
[----:B------:R-:W-:-:S02]  /*15e40*/  IMAD.MOV R13, RZ, RZ, -R13 ;  /* 0x000000ffff0d7224 */ /* 0x000fc400078e0a0d */
[----:B0-----:R-:W-:Y:S02]  /*15e50*/  IMAD.MOV.U32 R15, RZ, RZ, R6 ;  /* 0x000000ffff0f7224 */ /* 0x001fe400078e0006 */
[C---:B------:R-:W-:Y:S02]  /*15e60*/  IMAD R12, R11.reuse, R13, R12 ;  /* 0x0000000d0b0c7224 */ /* 0x040fe400078e020c */
[----:B------:R-:W-:Y:S01]  /*15e70*/  @!P1 IMAD.MOV R15, RZ, RZ, -R15 ;  /* 0x000000ffff0f9224 */ /* 0x000fe200078e0a0f */
[----:B------:R-:W-:Y:S01]  /*15e80*/  ISETP.GT.U32.AND P1, PT, R11, R2, PT ;  /* 0x000000020b00720c */ /* 0x000fe20003f24070 */
[----:B-1----:R-:W-:Y:S02]  /*15e90*/  IMAD.MOV.U32 R14, RZ, RZ, R5 ;  /* 0x000000ffff0e7224 */ /* 0x002fe400078e0005 */
[----:B------:R-:W-:Y:S01]  /*15ea0*/  IMAD.MOV.U32 R5, RZ, RZ, R0 ;  /* 0x000000ffff057224 */ /* 0x000fe200078e0000 */
[----:B------:R-:W-:Y:S01]  /*15eb0*/  STL [R1+0x19c], R15 ;  /* 0x00019c0f01007387 */ /* 0x000fe20000100800 */
[----:B------:R-:W-:-:S02]  /*15ec0*/  @!P4 IMAD.IADD R8, R8, 0x1, -R11 ;  /* 0x000000010808c824 */ /* 0x000fc400078e0a0b */
[----:B------:R-:W-:Y:S01]  /*15ed0*/  @!P2 IMAD.MOV R5, RZ, RZ, -R5 ;  /* 0x000000ffff05a224 */ /* 0x000fe200078e0a05 */
[----:B------:R-:W-:Y:S01]  /*15ee0*/  ISETP.GT.U32.AND P2, PT, R11, R12, PT ;  /* 0x0000000c0b00720c */ /* 0x000fe20003f44070 */
[----:B------:R-:W-:Y:S01]  /*15ef0*/  IMAD.HI.U32 R9, R7, R18, RZ ;  /* 0x0000001207097227 */ /* 0x000fe200078e00ff */
[----:B------:R-:W-:-:S03]  /*15f00*/  ISETP.GT.U32.AND P4, PT, R11, R8, PT ;  /* 0x000000080b00720c */ /* 0x000fc60003f84070 */
[----:B------:R-:W-:Y:S02]  /*15f10*/  @!P1 IMAD.IADD R2, R2, 0x1, -R11 ;  /* 0x0000000102029824 */ /* 0x000fe400078e0a0b */
[----:B------:R-:W-:Y:S02]  /*15f20*/  VIADD R13, R28, 0x68 ;  /* 0x000000681c0d7836 */ /* 0x000fe40000000000 */
[----:B------:R-:W-:Y:S02]  /*15f30*/  IMAD.MOV R9, RZ, RZ, -R9 ;  /* 0x000000ffff097224 */ /* 0x000fe400078e0a09 */
[----:B------:R-:W-:Y:S01]  /*15f40*/  IMAD.MOV.U32 R6, RZ, RZ, R2 ;  /* 0x000000ffff067224 */ /* 0x000fe200078e0002 */
[----:B------:R-:W-:Y:S01]  /*15f50*/  ISETP.GE.AND P1, PT, R13, RZ, PT ;  /* 0x000000ff0d00720c */ /* 0x000fe20003f26270 */
[----:B------:R-:W-:Y:S01]  /*15f60*/  @!P3 IMAD.MOV R14, RZ, RZ, -R14 ;  /* 0x000000ffff0eb224 */ /* 0x000fe200078e0a0e */
[----:B------:R-:W-:Y:S01]  /*15f70*/  IABS R13, R13 ;  /* 0x0000000d000d7213 */ /* 0x000fe20000000000 */
[----:B------:R-:W-:Y:S01]  /*15f80*/  IMAD R18, R11, R9, R18 ;  /* 0x000000090b127224 */ /* 0x000fe200078e0212 */
[----:B------:R-:W-:Y:S01]  /*15f90*/  ISETP.GE.AND P3, PT, R4, RZ, PT ;  /* 0x000000ff0400720c */ /* 0x000fe20003f66270 */
[----:B------:R-:W-:Y:S01]  /*15fa0*/  @!P2 IMAD.IADD R12, R12, 0x1, -R11 ;  /* 0x000000010c0ca824 */ /* 0x000fe200078e0a0b */
[----:B------:R0:W-:Y:S01]  /*15fb0*/  STL [R1+0x198], R14 ;  /* 0x0001980e01007387 */ /* 0x0001e20000100800 */
[----:B------:R-:W-:-:S02]  /*15fc0*/  @!P5 IMAD.MOV R6, RZ, RZ, -R6 ;  /* 0x000000ffff06d224 */ /* 0x000fc400078e0a06 */
[----:B------:R-:W-:Y:S01]  /*15fd0*/  @!P4 IMAD.IADD R8, R8, 0x1, -R11 ;  /* 0x000000010808c824 */ /* 0x000fe200078e0a0b */
[----:B------:R1:W-:Y:S01]  /*15fe0*/  STL [R1+0x194], R5 ;  /* 0x0001940501007387 */ /* 0x0003e20000100800 */
[C---:B------:R-:W-:Y:S01]  /*15ff0*/  ISETP.GT.U32.AND P4, PT, R11.reuse, R18, PT ;  /* 0x000000120b00720c */ /* 0x040fe20003f84070 */
[C---:B------:R-:W-:Y:S01]  /*16000*/  VIADD R0, R28.reuse, 0x67 ;  /* 0x000000671c007836 */ /* 0x040fe20000000000 */
[----:B------:R-:W-:Y:S01]  /*16010*/  ISETP.GT.U32.AND P5, PT, R11, R12, PT ;  /* 0x0000000c0b00720c */ /* 0x000fe20003fa4070 */
[----:B------:R2:W-:Y:S01]  /*16020*/  STL [R1+0x190], R6 ;  /* 0x0001900601007387 */ /* 0x0005e20000100800 */
[----:B------:R-:W-:Y:S02]  /*16030*/  @!P6 IMAD.MOV R8, RZ, RZ, -R8 ;  /* 0x000000ffff08e224 */ /* 0x000fe400078e0a08 */
[----:B------:R-:W-:Y:S01]  /*16040*/  IABS R4, R0 ;  /* 0x0000000000047213 */ /* 0x000fe20000000000 */
[----:B0-----:R-:W-:Y:S01]  /*16050*/  VIADD R14, R28, 0x64 ;  /* 0x000000641c0e7836 */ /* 0x001fe20000000000 */
[----:B------:R-:W-:Y:S01]  /*16060*/  ISETP.GE.AND P2, PT, R0, RZ, PT ;  /* 0x000000ff0000720c */ /* 0x000fe20003f46270 */
[----:B-1----:R-:W-:Y:S01]  /*16070*/  VIADD R5, R28, 0x66 ;  /* 0x000000661c057836 */ /* 0x002fe20000000000 */
[----:B------:R0:W-:Y:S01]  /*16080*/  STL [R1+0x18c], R8 ;  /* 0x00018c0801007387 */ /* 0x0001e20000100800 */
[----:B------:R-:W-:Y:S01]  /*16090*/  IMAD.HI.U32 R2, R7, R4, RZ ;  /* 0x0000000407027227 */ /* 0x000fe200078e00ff */
[----:B------:R-:W-:-:S02]  /*160a0*/  IABS R19, R14 ;  /* 0x0000000e00137213 */ /* 0x000fc40000000000 */
[----:B------:R-:W-:Y:S01]  /*160b0*/  IABS R10, R5 ;  /* 0x00000005000a7213 */ /* 0x000fe20000000000 */
[----:B--2---:R-:W-:Y:S01]  /*160c0*/  IMAD.HI.U32 R6, R7, R13, RZ ;  /* 0x0000000d07067227 */ /* 0x004fe200078e00ff */
[----:B------:R-:W-:-:S03]  /*160d0*/  ISETP.GE.AND P6, PT, R5, RZ, PT ;  /* 0x000000ff0500720c */ /* 0x000fc60003fc6270 */
[----:B------:R-:W-:Y:S02]  /*160e0*/  IMAD.MOV R6, RZ, RZ, -R6 ;  /* 0x000000ffff067224 */ /* 0x000fe400078e0a06 */
[----:B------:R-:W-:Y:S02]  /*160f0*/  @!P4 IMAD.IADD R18, R18, 0x1, -R11 ;  /* 0x000000011212c824 */ /* 0x000fe400078e0a0b */
[C---:B------:R-:W-:Y:S02]  /*16100*/  IMAD R13, R11.reuse, R6, R13 ;  /* 0x000000060b0d7224 */ /* 0x040fe400078e020d */
[----:B------:R-:W-:Y:S01]  /*16110*/  @!P5 IMAD.IADD R12, R12, 0x1, -R11 ;  /* 0x000000010c0cd824 */ /* 0x000fe200078e0a0b */
[----:B------:R-:W-:Y:S01]  /*16120*/  ISETP.GT.U32.AND P4, PT, R11, R18, PT ;  /* 0x000000120b00720c */ /* 0x000fe20003f84070 */
[----:B------:R-:W-:Y:S01]  /*16130*/  IMAD.HI.U32 R0, R7, R10, RZ ;  /* 0x0000000a07007227 */ /* 0x000fe200078e00ff */
[----:B------:R-:W-:-:S03]  /*16140*/  ISETP.GT.U32.AND P5, PT, R11, R13, PT ;  /* 0x0000000d0b00720c */ /* 0x000fc60003fa4070 */
[----:B------:R-:W-:Y:S02]  /*16150*/  IMAD.MOV R5, RZ, RZ, -R0 ;  /* 0x000000ffff057224 */ /* 0x000fe400078e0a00 */
[----:B------:R-:W-:Y:S02]  /*16160*/  IMAD.MOV R2, RZ, RZ, -R2 ;  /* 0x000000ffff027224 */ /* 0x000fe400078e0a02 */
[----:B------:R-:W-:Y:S02]  /*16170*/  VIADD R0, R28, 0x65 ;  /* 0x000000651c007836 */ /* 0x000fe40000000000 */
[C---:B------:R-:W-:Y:S02]  /*16180*/  IMAD R10, R11.reuse, R5, R10 ;  /* 0x000000050b0a7224 */ /* 0x040fe400078e020a */
[----:B------:R-:W-:Y:S01]  /*16190*/  IMAD R4, R11, R2, R4 ;  /* 0x000000020b047224 */ /* 0x000fe200078e0204 */
[----:B------:R-:W-:Y:S01]  /*161a0*/  IABS R5, R0 ;  /* 0x0000000000057213 */ /* 0x000fe20000000000 */
[----:B------:R-:W-:-:S02]  /*161b0*/  IMAD.MOV.U32 R15, RZ, RZ, R12 ;  /* 0x000000ffff0f7224 */ /* 0x000fc400078e000c */
[--C-:B------:R-:W-:Y:S01]  /*161c0*/  @!P5 IMAD.IADD R13, R13, 0x1, -R11.reuse ;  /* 0x000000010d0dd824 */ /* 0x100fe200078e0a0b */
[C---:B------:R-:W-:Y:S01]  /*161d0*/  ISETP.GT.U32.AND P5, PT, R11.reuse, R10, PT ;  /* 0x0000000a0b00720c */ /* 0x040fe20003fa4070 */
[----:B------:R-:W-:Y:S01]  /*161e0*/  @!P4 IMAD.IADD R18, R18, 0x1, -R11 ;  /* 0x000000011212c824 */ /* 0x000fe200078e0a0b */
[C---:B------:R-:W-:Y:S01]  /*161f0*/  ISETP.GT.U32.AND P4, PT, R11.reuse, R4, PT ;  /* 0x000000040b00720c */ /* 0x040fe20003f84070 */
[----:B------:R-:W-:Y:S01]  /*16200*/  @!P0 IMAD.MOV R15, RZ, RZ, -R15 ;  /* 0x000000ffff0f8224 */ /* 0x000fe200078e0a0f */
[----:B------:R-:W-:Y:S01]  /*16210*/  ISETP.GT.U32.AND P0, PT, R11, R13, PT ;  /* 0x0000000d0b00720c */ /* 0x000fe20003f04070 */
[----:B------:R-:W-:-:S03]  /*16220*/  IMAD.HI.U32 R12, R7, R5, RZ ;  /* 0x00000005070c7227 */ /* 0x000fc600078e00ff */
[----:B------:R1:W-:Y:S01]  /*16230*/  STL [R1+0x188], R15 ;  /* 0x0001880f01007387 */ /* 0x0003e20000100800 */
[----:B------:R-:W-:Y:S02]  /*16240*/  IMAD.MOV R12, RZ, RZ, -R12 ;  /* 0x000000ffff0c7224 */ /* 0x000fe400078e0a0c */
[----:B------:R-:W-:Y:S01]  /*16250*/  @!P3 IMAD.MOV R18, RZ, RZ, -R18 ;  /* 0x000000ffff12b224 */ /* 0x000fe200078e0a12 */
[----:B------:R-:W-:Y:S01]  /*16260*/  ISETP.GE.AND P3, PT, R0, RZ, PT ;  /* 0x000000ff0000720c */ /* 0x000fe20003f66270 */
[----:B0-----:R-:W-:Y:S02]  /*16270*/  VIADD R8, R28, 0x63 ;  /* 0x000000631c087836 */ /* 0x001fe40000000000 */
[----:B------:R-:W-:Y:S01]  /*16280*/  IMAD R0, R11, R12, R5 ;  /* 0x0000000c0b007224 */ /* 0x000fe200078e0205 */
[----:B------:R-:W-:Y:S01]  /*16290*/  STL [R1+0x38e0], R18 ;  /* 0x0038e01201007387 */ /* 0x000fe20000100800 */
[----:B------:R-:W-:Y:S01]  /*162a0*/  @!P5 IMAD.IADD R10, R10, 0x1, -R11 ;  /* 0x000000010a0ad824 */ /* 0x000fe200078e0a0b */
[----:B------:R-:W-:Y:S01]  /*162b0*/  IABS R9, R8 ;  /* 0x0000000800097213 */ /* 0x000fe20000000000 */
[----:B------:R-:W-:-:S02]  /*162c0*/  VIADD R2, R28, 0x62 ;  /* 0x000000621c027836 */ /* 0x000fc40000000000 */
[--C-:B------:R-:W-:Y:S01]  /*162d0*/  @!P4 IMAD.IADD R4, R4, 0x1, -R11.reuse ;  /* 0x000000010404c824 */ /* 0x100fe200078e0a0b */
[----:B------:R-:W-:Y:S01]  /*162e0*/  ISETP.GT.U32.AND P5, PT, R11, R10, PT ;  /* 0x0000000a0b00720c */ /* 0x000fe20003fa4070 */
[----:B------:R-:W-:Y:S01]  /*162f0*/  @!P0 IMAD.IADD R13, R13, 0x1, -R11 ;  /* 0x000000010d0d8824 */ /* 0x000fe200078e0a0b */
[----:B------:R-:W-:Y:S01]  /*16300*/  ISETP.GT.U32.AND P0, PT, R11, R0, PT ;  /* 0x000000000b00720c */ /* 0x000fe20003f04070 */
[----:B-1----:R-:W-:Y:S01]  /*16310*/  IMAD.HI.U32 R15, R7, R19, RZ ;  /* 0x00000013070f7227 */ /* 0x002fe200078e00ff */
[----:B------:R-:W-:Y:S02]  /*16320*/  IABS R6, R2 ;  /* 0x0000000200067213 */ /* 0x000fe40000000000 */
[----:B------:R-:W-:Y:S01]  /*16330*/  ISETP.GT.U32.AND P4, PT, R11, R4, PT ;  /* 0x000000040b00720c */ /* 0x000fe20003f84070 */
[----:B------:R-:W-:-:S04]  /*16340*/  IMAD.HI.U32 R5, R7, R9, RZ ;  /* 0x0000000907057227 */ /* 0x000fc800078e00ff */
[----:B------:R-:W-:-:S04]  /*16350*/  IMAD.HI.U32 R12, R7, R6, RZ ;  /* 0x00000006070c7227 */ /* 0x000fc800078e00ff */
[----:B------:R-:W-:Y:S02]  /*16360*/  IMAD.MOV R15, RZ, RZ, -R15 ;  /* 0x000000ffff0f7224 */ /* 0x000fe400078e0a0f */
[----:B------:R-:W-:Y:S02]  /*16370*/  IMAD.MOV R5, RZ, RZ, -R5 ;  /* 0x000000ffff057224 */ /* 0x000fe400078e0a05 */
[C---:B------:R-:W-:Y:S02]  /*16380*/  IMAD R19, R11.reuse, R15, R19 ;  /* 0x0000000f0b137224 */ /* 0x040fe400078e0213 */
[----:B------:R-:W-:Y:S02]  /*16390*/  IMAD.MOV R12, RZ, RZ, -R12 ;  /* 0x000000ffff0c7224 */ /* 0x000fe400078e0a0c */
[----:B------:R-:W-:Y:S02]  /*163a0*/  IMAD R9, R11, R5, R9 ;  /* 0x000000050b097224 */ /* 0x000fe400078e0209 */
[----:B------:R-:W-:-:S02]  /*163b0*/  IMAD.MOV.U32 R16, RZ, RZ, R13 ;  /* 0x000000ffff107224 */ /* 0x000fc400078e000d */
[--C-:B------:R-:W-:Y:S01]  /*163c0*/  @!P0 IMAD.IADD R0, R0, 0x1, -R11.reuse ;  /* 0x0000000100008824 */ /* 0x100fe200078e0a0b */
[C---:B------:R-:W-:Y:S01]  /*163d0*/  ISETP.GT.U32.AND P0, PT, R11.reuse, R19, PT ;  /* 0x000000130b00720c */ /* 0x040fe20003f04070 */
[--C-:B------:R-:W-:Y:S01]  /*163e0*/  @!P5 IMAD.IADD R10, R10, 0x1, -R11.reuse ;  /* 0x000000010a0ad824 */ /* 0x100fe200078e0a0b */
[C---:B------:R-:W-:Y:S01]  /*163f0*/  ISETP.GT.U32.AND P5, PT, R11.reuse, R9, PT ;  /* 0x000000090b00720c */ /* 0x040fe20003fa4070 */
[----:B------:R-:W-:Y:S02]  /*16400*/  VIADD R5, R28, 0x61 ;  /* 0x000000611c057836 */ /* 0x000fe40000000000 */
[----:B------:R-:W-:Y:S01]  /*16410*/  @!P4 IMAD.IADD R4, R4, 0x1, -R11 ;  /* 0x000000010404c824 */ /* 0x000fe200078e0a0b */
[----:B------:R-:W-:Y:S01]  /*16420*/  ISETP.GE.AND P4, PT, R14, RZ, PT ;  /* 0x000000ff0e00720c */ /* 0x000fe20003f86270 */
[C---:B------:R-:W-:Y:S01]  /*16430*/  IMAD R6, R11.reuse, R12, R6 ;  /* 0x0000000c0b067224 */ /* 0x040fe200078e0206 */
[----:B------:R-:W-:Y:S01]  /*16440*/  IABS R12, R5 ;  /* 0x00000005000c7213 */ /* 0x000fe20000000000 */
[----:B------:R-:W-:Y:S01]  /*16450*/  @!P1 IMAD.MOV R16, RZ, RZ, -R16 ;  /* 0x000000ffff109224 */ /* 0x000fe200078e0a10 */
[----:B------:R-:W-:Y:S01]  /*16460*/  ISETP.GT.U32.AND P1, PT, R11, R0, PT ;  /* 0x000000000b00720c */ /* 0x000fe20003f24070 */
[----:B------:R-:W-:-:S02]  /*16470*/  IMAD.MOV.U32 R13, RZ, RZ, R10 ;  /* 0x000000ffff0d7224 */ /* 0x000fc400078e000a */
[----:B------:R-:W-:Y:S01]  /*16480*/  IMAD.MOV.U32 R14, RZ, RZ, R4 ;  /* 0x000000ffff0e7224 */ /* 0x000fe200078e0004 */
[----:B------:R-:W-:Y:S01]  /*16490*/  STL [R1+0x184], R16 ;  /* 0x0001841001007387 */ /* 0x000fe20000100800 */
[----:B------:R-:W-:Y:S01]  /*164a0*/  @!P6 IMAD.MOV R13, RZ, RZ, -R13 ;  /* 0x000000ffff0de224 */ /* 0x000fe200078e0a0d */
[----:B------:R-:W-:Y:S01]  /*164b0*/  ISETP.GT.U32.AND P6, PT, R11, R6, PT ;  /* 0x000000060b00720c */ /* 0x000fe20003fc4070 */
[----:B------:R-:W-:Y:S02]  /*164c0*/  IMAD.MOV.U32 R4, RZ, RZ, R12 ;  /* 0x000000ffff047224 */ /* 0x000fe400078e000c */
[----:B------:R-:W-:Y:S01]  /*164d0*/  @!P2 IMAD.MOV R14, RZ, RZ, -R14 ;  /* 0x000000ffff0ea224 */ /* 0x000fe200078e0a0e */
[----:B------:R-:W-:Y:S01]  /*164e0*/  ISETP.GE.AND P2, PT, R8, RZ, PT ;  /* 0x000000ff0800720c */ /* 0x000fe20003f46270 */
[----:B------:R-:W-:Y:S02]  /*164f0*/  VIADD R8, R28, 0x60 ;  /* 0x000000601c087836 */ /* 0x000fe40000000000 */
[----:B------:R-:W-:Y:S01]  /*16500*/  IMAD.HI.U32 R10, R7, R4, RZ ;  /* 0x00000004070a7227 */ /* 0x000fe200078e00ff */
[----:B------:R0:W-:Y:S02]  /*16510*/  STL [R1+0x180], R14 ;  /* 0x0001800e01007387 */ /* 0x0001e40000100800 */
[----:B------:R-:W-:Y:S01]  /*16520*/  IABS R15, R8 ;  /* 0x00000008000f7213 */ /* 0x000fe20000000000 */
[--C-:B------:R-:W-:Y:S01]  /*16530*/  @!P1 IMAD.IADD R0, R0, 0x1, -R11.reuse ;  /* 0x0000000100009824 */ /* 0x100fe200078e0a0b */
[----:B------:R-:W-:Y:S01]  /*16540*/  ISETP.GE.AND P1, PT, R2, RZ, PT ;  /* 0x000000ff0200720c */ /* 0x000fe20003f26270 */
[--C-:B------:R-:W-:Y:S01]  /*16550*/  @!P0 IMAD.IADD R19, R19, 0x1, -R11.reuse ;  /* 0x0000000113138824 */ /* 0x100fe200078e0a0b */
[----:B------:R-:W-:Y:S01]  /*16560*/  ISETP.GE.AND P0, PT, R5, RZ, PT ;  /* 0x000000ff0500720c */ /* 0x000fe20003f06270 */
[----:B------:R-:W-:Y:S01]  /*16570*/  @!P5 IMAD.IADD R9, R9, 0x1, -R11 ;  /* 0x000000010909d824 */ /* 0x000fe200078e0a0b */
[----:B------:R1:W-:Y:S01]  /*16580*/  STL [R1+0x17c], R13 ;  /* 0x00017c0d01007387 */ /* 0x0003e20000100800 */
[----:B------:R-:W-:Y:S01]  /*16590*/  IMAD.MOV R10, RZ, RZ, -R10 ;  /* 0x000000ffff0a7224 */ /* 0x000fe200078e0a0a */
[----:B------:R-:W-:Y:S01]  /*165a0*/  ISETP.GT.U32.AND P5, PT, R11, R19, PT ;  /* 0x000000130b00720c */ /* 0x000fe20003fa4070 */
[----:B------:R-:W-:-:S02]  /*165b0*/  IMAD.MOV.U32 R12, RZ, RZ, R0 ;  /* 0x000000ffff0c7224 */ /* 0x000fc400078e0000 */
[----:B------:R-:W-:Y:S01]  /*165c0*/  @!P6 IMAD.IADD R6, R6, 0x1, -R11 ;  /* 0x000000010606e824 */ /* 0x000fe200078e0a0b */
[C---:B------:R-:W-:Y:S01]  /*165d0*/  ISETP.GT.U32.AND P6, PT, R11.reuse, R9, PT ;  /* 0x000000090b00720c */ /* 0x040fe20003fc4070 */
[----:B------:R-:W-:Y:S02]  /*165e0*/  IMAD R4, R11, R10, R4 ;  /* 0x0000000a0b047224 */ /* 0x000fe400078e0204 */
[----:B------:R-:W-:-:S04]  /*165f0*/  IMAD.HI.U32 R10, R7, R15, RZ ;  /* 0x0000000f070a7227 */ /* 0x000fc800078e00ff */
[----:B------:R-:W-:Y:S01]  /*16600*/  @!P3 IMAD.MOV R12, RZ, RZ, -R12 ;  /* 0x000000ffff0cb224 */ /* 0x000fe200078e0a0c */
[C---:B------:R-:W-:Y:S01]  /*16610*/  ISETP.GT.U32.AND P3, PT, R11.reuse, R6, PT ;  /* 0x000000060b00720c */ /* 0x040fe20003f64070 */
[C---:B------:R-:W-:Y:S02]  /*16620*/  VIADD R5, R28.reuse, 0x5f ;  /* 0x0000005f1c057836 */ /* 0x040fe40000000000 */
[----:B------:R-:W-:Y:S01]  /*16630*/  IMAD.MOV R10, RZ, RZ, -R10 ;  /* 0x000000ffff0a7224 */ /* 0x000fe200078e0a0a */
[----:B------:R2:W-:Y:S01]  /*16640*/  STL [R1+0x178], R12 ;  /* 0x0001780c01007387 */ /* 0x0005e20000100800 */
[----:B------:R-:W-:Y:S01]  /*16650*/  VIADD R2, R28, 0x5e ;  /* 0x0000005e1c027836 */ /* 0x000fe20000000000 */
[----:B0-----:R-:W-:Y:S01]  /*16660*/  IABS R14, R5 ;  /* 0x00000005000e7213 */ /* 0x001fe20000000000 */
[----:B------:R-:W-:Y:S02]  /*16670*/  IMAD R15, R11, R10, R15 ;  /* 0x0000000a0b0f7224 */ /* 0x000fe400078e020f */
[--C-:B------:R-:W-:Y:S01]  /*16680*/  @!P5 IMAD.IADD R19, R19, 0x1, -R11.reuse ;  /* 0x000000011313d824 */ /* 0x100fe200078e0a0b */
[----:B------:R-:W-:Y:S01]  /*16690*/  ISETP.GT.U32.AND P5, PT, R11, R4, PT ;  /* 0x000000040b00720c */ /* 0x000fe20003fa4070 */
[----:B------:R-:W-:Y:S01]  /*166a0*/  @!P6 IMAD.IADD R9, R9, 0x1, -R11 ;  /* 0x000000010909e824 */ /* 0x000fe200078e0a0b */
[----:B-1----:R-:W-:Y:S01]  /*166b0*/  IABS R13, R2 ;  /* 0x00000002000d7213 */ /* 0x002fe20000000000 */
[----:B------:R-:W-:Y:S01]  /*166c0*/  IMAD.HI.U32 R10, R7, R14, RZ ;  /* 0x0000000e070a7227 */ /* 0x000fe200078e00ff */
[----:B------:R-:W-:-:S03]  /*166d0*/  ISETP.GT.U32.AND P6, PT, R11, R15, PT ;  /* 0x0000000f0b00720c */ /* 0x000fc60003fc4070 */
[----:B------:R-:W-:Y:S01]  /*166e0*/  @!P3 IMAD.IADD R6, R6, 0x1, -R11 ;  /* 0x000000010606b824 */ /* 0x000fe200078e0a0b */
[----:B------:R-:W-:Y:S01]  /*166f0*/  ISETP.GE.AND P3, PT, R8, RZ, PT ;  /* 0x000000ff0800720c */ /* 0x000fe20003f66270 */
[----:B------:R-:W-:-:S04]  /*16700*/  IMAD.HI.U32 R8, R7, R13, RZ ;  /* 0x0000000d07087227 */ /* 0x000fc800078e00ff */
[----:B------:R-:W-:Y:S02]  /*16710*/  IMAD.MOV R10, RZ, RZ, -R10 ;  /* 0x000000ffff0a7224 */ /* 0x000fe400078e0a0a */
[----:B------:R-:W-:Y:S02]  /*16720*/  VIADD R0, R28, 0x5d ;  /* 0x0000005d1c007836 */ /* 0x000fe40000000000 */
[----:B------:R-:W-:Y:S02]  /*16730*/  IMAD.MOV R8, RZ, RZ, -R8 ;  /* 0x000000ffff087224 */ /* 0x000fe400078e0a08 */
[----:B------:R-:W-:Y:S01]  /*16740*/  IMAD R14, R11, R10, R14 ;  /* 0x0000000a0b0e7224 */ /* 0x000fe200078e020e */
[----:B--2---:R-:W-:Y:S01]  /*16750*/  IABS R12, R0 ;  /* 0x00000000000c7213 */ /* 0x004fe20000000000 */
[----:B------:R-:W-:Y:S01]  /*16760*/  @!P5 IMAD.IADD R4, R4, 0x1, -R11 ;  /* 0x000000010404d824 */ /* 0x000fe200078e0a0b */
[----:B------:R-:W-:Y:S01]  /*16770*/  ISETP.GE.AND P5, PT, R5, RZ, PT ;  /* 0x000000ff0500720c */ /* 0x000fe20003fa6270 */
[----:B------:R-:W-:-:S02]  /*16780*/  IMAD.MOV.U32 R16, RZ, RZ, R19 ;  /* 0x000000ffff107224 */ /* 0x000fc400078e0013 */
[----:B------:R-:W-:Y:S02]  /*16790*/  @!P6 IMAD.IADD R15, R15, 0x1, -R11 ;  /* 0x000000010f0fe824 */ /* 0x000fe400078e0a0b */
[C---:B------:R-:W-:Y:S02]  /*167a0*/  IMAD R13, R11.reuse, R8, R13 ;  /* 0x000000080b0d7224 */ /* 0x040fe400078e020d */
[----:B------:R-:W-:Y:S01]  /*167b0*/  @!P2 IMAD.MOV R9, RZ, RZ, -R9 ;  /* 0x000000ffff09a224 */ /* 0x000fe200078e0a09 */
[C---:B------:R-:W-:Y:S01]  /*167c0*/  ISETP.GT.U32.AND P2, PT, R11.reuse, R14, PT ;  /* 0x0000000e0b00720c */ /* 0x040fe20003f44070 */
[----:B------:R-:W-:Y:S01]  /*167d0*/  @!P4 IMAD.MOV R16, RZ, RZ, -R16 ;  /* 0x000000ffff10c224 */ /* 0x000fe200078e0a10 */
[C---:B------:R-:W-:Y:S01]  /*167e0*/  ISETP.GT.U32.AND P4, PT, R11.reuse, R4, PT ;  /* 0x000000040b00720c */ /* 0x040fe20003f84070 */
[----:B------:R-:W-:Y:S01]  /*167f0*/  @!P1 IMAD.MOV R6, RZ, RZ, -R6 ;  /* 0x000000ffff069224 */ /* 0x000fe200078e0a06 */
[----:B------:R-:W-:Y:S01]  /*16800*/  ISETP.GT.U32.AND P6, PT, R11, R15, PT ;  /* 0x0000000f0b00720c */ /* 0x000fe20003fc4070 */
[----:B------:R-:W-:Y:S01]  /*16810*/  IMAD.HI.U32 R5, R7, R12, RZ ;  /* 0x0000000c07057227 */ /* 0x000fe200078e00ff */
[----:B------:R-:W-:Y:S01]  /*16820*/  ISETP.GT.U32.AND P1, PT, R11, R13, PT ;  /* 0x0000000d0b00720c */ /* 0x000fe20003f24070 */
[----:B------:R-:W-:Y:S02]  /*16830*/  STL [R1+0x174], R16 ;  /* 0x0001741001007387 */ /* 0x000fe40000100800 */
[----:B------:R-:W-:-:S02]  /*16840*/  IMAD.MOV R5, RZ, RZ, -R5 ;  /* 0x000000ffff057224 */ /* 0x000fc400078e0a05 */
[----:B------:R-:W-:Y:S01]  /*16850*/  VIADD R10, R28, 0x5c ;  /* 0x0000005c1c0a7836 */ /* 0x000fe20000000000 */
[----:B------:R-:W-:Y:S01]  /*16860*/  STL [R1+0x170], R9 ;  /* 0x0001700901007387 */ /* 0x000fe20000100800 */
[----:B------:R-:W-:Y:S02]  /*16870*/  IMAD R12, R11, R5, R12 ;  /* 0x000000050b0c7224 */ /* 0x000fe400078e020c */
[--C-:B------:R-:W-:Y:S01]  /*16880*/  @!P2 IMAD.IADD R14, R14, 0x1, -R11.reuse ;  /* 0x000000010e0ea824 */ /* 0x100fe200078e0a0b */
[----:B------:R-:W-:Y:S01]  /*16890*/  IABS R5, R10 ;  /* 0x0000000a00057213 */ /* 0x000fe20000000000 */
[--C-:B------:R-:W-:Y:S01]  /*168a0*/  @!P4 IMAD.IADD R4, R4, 0x1, -R11.reuse ;  /* 0x000000010404c824 */ /* 0x100fe200078e0a0b */
[----:B------:R-:W-:Y:S01]  /*168b0*/  ISETP.GE.AND P4, PT, R2, RZ, PT ;  /* 0x000000ff0200720c */ /* 0x000fe20003f86270 */
[--C-:B------:R-:W-:Y:S01]  /*168c0*/  @!P6 IMAD.IADD R15, R15, 0x1, -R11.reuse ;  /* 0x000000010f0fe824 */ /* 0x100fe200078e0a0b */
[----:B------:R-:W-:Y:S01]  /*168d0*/  ISETP.GT.U32.AND P6, PT, R11, R12, PT ;  /* 0x0000000c0b00720c */ /* 0x000fe20003fc4070 */
[----:B------:R-:W-:Y:S01]  /*168e0*/  @!P1 IMAD.IADD R13, R13, 0x1, -R11 ;  /* 0x000000010d0d9824 */ /* 0x000fe200078e0a0b */
[----:B------:R-:W-:Y:S01]  /*168f0*/  ISETP.GT.U32.AND P1, PT, R11, R14, PT ;  /* 0x0000000e0b00720c */ /* 0x000fe20003f24070 */
[----:B------:R-:W-:Y:S01]  /*16900*/  IMAD.HI.U32 R2, R7, R5, RZ ;  /* 0x0000000507027227 */ /* 0x000fe200078e00ff */
[----:B------:R0:W-:Y:S01]  /*16910*/  STL [R1+0x16c], R6 ;  /* 0x00016c0601007387 */ /* 0x0001e20000100800 */
[----:B------:R-:W-:-:S02]  /*16920*/  ISETP.GE.AND P2, PT, R0, RZ, PT ;  /* 0x000000ff0000720c */ /* 0x000fc40003f46270 */
[----:B------:R-:W-:Y:S02]  /*16930*/  IMAD.MOV R2, RZ, RZ, -R2 ;  /* 0x000000ffff027224 */ /* 0x000fe400078e0a02 */
[----:B------:R-:W-:Y:S02]  /*16940*/  IMAD.MOV.U32 R8, RZ, RZ, R4 ;  /* 0x000000ffff087224 */ /* 0x000fe400078e0004 */
[C---:B------:R-:W-:Y:S02]  /*16950*/  IMAD R5, R11.reuse, R2, R5 ;  /* 0x000000020b057224 */ /* 0x040fe400078e0205 */
[--C-:B------:R-:W-:Y:S01]  /*16960*/  @!P6 IMAD.IADD R12, R12, 0x1, -R11.reuse ;  /* 0x000000010c0ce824 */ /* 0x100fe200078e0a0b */
[C---:B------:R-:W-:Y:S01]  /*16970*/  ISETP.GT.U32.AND P6, PT, R11.reuse, R13, PT ;  /* 0x0000000d0b00720c */ /* 0x040fe20003fc4070 */
[----:B0-----:R-:W-:Y:S02]  /*16980*/  VIADD R6, R28, 0x5b ;  /* 0x0000005b1c067836 */ /* 0x001fe40000000000 */
[----:B------:R-:W-:Y:S01]  /*16990*/  @!P1 IMAD.IADD R14, R14, 0x1, -R11 ;  /* 0x000000010e0e9824 */ /* 0x000fe200078e0a0b */
[C---:B------:R-:W-:Y:S01]  /*169a0*/  ISETP.GT.U32.AND P1, PT, R11.reuse, R5, PT ;  /* 0x000000050b00720c */ /* 0x040fe20003f24070 */
[----:B------:R-:W-:Y:S01]  /*169b0*/  @!P0 IMAD.MOV R8, RZ, RZ, -R8 ;  /* 0x000000ffff088224 */ /* 0x000fe200078e0a08 */
[----:B------:R-:W-:Y:S01]  /*169c0*/  IABS R9, R6 ;  /* 0x0000000600097213 */ /* 0x000fe20000000000 */
[C---:B------:R-:W-:Y:S01]  /*169d0*/  VIADD R0, R28.reuse, 0x5a ;  /* 0x0000005a1c007836 */ /* 0x040fe20000000000 */
[----:B------:R-:W-:Y:S01]  /*169e0*/  ISETP.GT.U32.AND P0, PT, R11, R12, PT ;  /* 0x0000000c0b00720c */ /* 0x000fe20003f04070 */
[----:B------:R-:W-:Y:S01]  /*169f0*/  VIADD R2, R28, 0x59 ;  /* 0x000000591c027836 */ /* 0x000fe20000000000 */
[----:B------:R0:W-:Y:S01]  /*16a00*/  STL [R1+0x168], R8 ;  /* 0x0001680801007387 */ /* 0x0001e20000100800 */
[----:B------:R-:W-:Y:S01]  /*16a10*/  IMAD.HI.U32 R4, R7, R9, RZ ;  /* 0x0000000907047227 */ /* 0x000fe200078e00ff */
[----:B------:R-:W-:-:S03]  /*16a20*/  IABS R19, R0 ;  /* 0x0000000000137213 */ /* 0x000fc60000000000 */
[----:B------:R-:W-:Y:S02]  /*16a30*/  IMAD.MOV R4, RZ, RZ, -R4 ;  /* 0x000000ffff047224 */ /* 0x000fe400078e0a04 */
[----:B------:R-:W-:Y:S01]  /*16a40*/  @!P1 IMAD.IADD R5, R5, 0x1, -R11 ;  /* 0x0000000105059824 */ /* 0x000fe200078e0a0b */
[----:B------:R-:W-:Y:S01]  /*16a50*/  ISETP.GE.AND P1, PT, R6, RZ, PT ;  /* 0x000000ff0600720c */ /* 0x000fe20003f26270 */
[----:B------:R-:W-:Y:S01]  /*16a60*/  IMAD R9, R11, R4, R9 ;  /* 0x000000040b097224 */ /* 0x000fe200078e0209 */
[----:B0-----:R-:W-:Y:S01]  /*16a70*/  IABS R8, R2 ;  /* 0x0000000200087213 */ /* 0x001fe20000000000 */
[----:B------:R-:W-:-:S04]  /*16a80*/  IMAD.HI.U32 R20, R7, R19, RZ ;  /* 0x0000001307147227 */ /* 0x000fc800078e00ff */
[--C-:B------:R-:W-:Y:S01]  /*16a90*/  @!P6 IMAD.IADD R13, R13, 0x1, -R11.reuse ;  /* 0x000000010d0de824 */ /* 0x100fe200078e0a0b */
[C---:B------:R-:W-:Y:S01]  /*16aa0*/  ISETP.GT.U32.AND P6, PT, R11.reuse, R9, PT ;  /* 0x000000090b00720c */ /* 0x040fe20003fc4070 */
[----:B------:R-:W-:Y:S01]  /*16ab0*/  @!P0 IMAD.IADD R12, R12, 0x1, -R11 ;  /* 0x000000010c0c8824 */ /* 0x000fe200078e0a0b */
[----:B------:R-:W-:Y:S01]  /*16ac0*/  ISETP.GE.AND P0, PT, R10, RZ, PT ;  /* 0x000000ff0a00720c */ /* 0x000fe20003f06270 */
[----:B------:R-:W-:Y:S01]  /*16ad0*/  @!P3 IMAD.MOV R15, RZ, RZ, -R15 ;  /* 0x000000ffff0fb224 */ /* 0x000fe200078e0a0f */
[----:B------:R-:W-:Y:S01]  /*16ae0*/  ISETP.GT.U32.AND P3, PT, R11, R5, PT ;  /* 0x000000050b00720c */ /* 0x000fe20003f64070 */
[----:B------:R-:W-:Y:S02]  /*16af0*/  IMAD.MOV R20, RZ, RZ, -R20 ;  /* 0x000000ffff147224 */ /* 0x000fe400078e0a14 */
[----:B------:R-:W-:Y:S01]  /*16b00*/  IMAD.HI.U32 R10, R7, R8, RZ ;  /* 0x00000008070a7227 */ /* 0x000fe200078e00ff */
[----:B------:R-:W-:Y:S03]  /*16b10*/  STL [R1+0x164], R15 ;  /* 0x0001640f01007387 */ /* 0x000fe60000100800 */
[----:B------:R-:W-:-:S02]  /*16b20*/  IMAD.MOV.U32 R16, RZ, RZ, R14 ;  /* 0x000000ffff107224 */ /* 0x000fc400078e000e */
[----:B------:R-:W-:Y:S02]  /*16b30*/  IMAD.MOV.U32 R14, RZ, RZ, R13 ;  /* 0x000000ffff0e7224 */ /* 0x000fe400078e000d */
[C---:B------:R-:W-:Y:S02]  /*16b40*/  IMAD R6, R11.reuse, R20, R19 ;  /* 0x000000140b067224 */ /* 0x040fe400078e0213 */
[----:B------:R-:W-:Y:S02]  /*16b50*/  IMAD.MOV R10, RZ, RZ, -R10 ;  /* 0x000000ffff0a7224 */ /* 0x000fe400078e0a0a */
[----:B------:R-:W-:Y:S01]  /*16b60*/  @!P4 IMAD.MOV R14, RZ, RZ, -R14 ;  /* 0x000000ffff0ec224 */ /* 0x000fe200078e0a0e */
[----:B------:R-:W-:Y:S01]  /*16b70*/  ISETP.GE.AND P4, PT, R0, RZ, PT ;  /* 0x000000ff0000720c */ /* 0x000fe20003f86270 */
[----:B------:R-:W-:Y:S01]  /*16b80*/  @!P5 IMAD.MOV R16, RZ, RZ, -R16 ;  /* 0x000000ffff10d224 */ /* 0x000fe200078e0a10 */
[C---:B------:R-:W-:Y:S01]  /*16b90*/  ISETP.GT.U32.AND P5, PT, R11.reuse, R6, PT ;  /* 0x000000060b00720c */ /* 0x040fe20003fa4070 */
[----:B------:R-:W-:-:S02]  /*16ba0*/  IMAD R0, R11, R10, R8 ;  /* 0x0000000a0b007224 */ /* 0x000fc400078e0208 */
[----:B------:R-:W-:Y:S01]  /*16bb0*/  IMAD.MOV.U32 R13, RZ, RZ, R12 ;  /* 0x000000ffff0d7224 */ /* 0x000fe200078e000c */
[----:B------:R-:W-:Y:S01]  /*16bc0*/  STL [R1+0x160], R16 ;  /* 0x0001601001007387 */ /* 0x000fe20000100800 */
[--C-:B------:R-:W-:Y:S01]  /*16bd0*/  @!P3 IMAD.IADD R5, R5, 0x1, -R11.reuse ;  /* 0x000000010505b824 */ /* 0x100fe200078e0a0b */
[----:B------:R-:W-:Y:S01]  /*16be0*/  ISETP.GT.U32.AND P3, PT, R11, R0, PT ;  /* 0x000000000b00720c */ /* 0x000fe20003f64070 */
[----:B------:R-:W-:Y:S01]  /*16bf0*/  VIADD R4, R28, 0x58 ;  /* 0x000000581c047836 */ /* 0x000fe20000000000 */
[----:B------:R-:W-:Y:S01]  /*16c00*/  STL [R1+0x15c], R14 ;  /* 0x00015c0e01007387 */ /* 0x000fe20000100800 */
[----:B------:R-:W-:Y:S02]  /*16c10*/  @!P6 IMAD.IADD R9, R9, 0x1, -R11 ;  /* 0x000000010909e824 */ /* 0x000fe400078e0a0b */
[----:B------:R-:W-:Y:S01]  /*16c20*/  @!P2 IMAD.MOV R13, RZ, RZ, -R13 ;  /* 0x000000ffff0da224 */ /* 0x000fe200078e0a0d */
[----:B------:R-:W-:Y:S01]  /*16c30*/  ISETP.GE.AND P2, PT, R2, RZ, PT ;  /* 0x000000ff0200720c */ /* 0x000fe20003f46270 */
[----:B------:R-:W-:Y:S01]  /*16c40*/  VIADD R2, R28, 0x57 ;  /* 0x000000571c027836 */ /* 0x000fe20000000000 */
[----:B------:R-:W-:Y:S01]  /*16c50*/  IABS R21, R4 ;  /* 0x0000000400157213 */ /* 0x000fe20000000000 */
[----:B------:R-:W-:Y:S01]  /*16c60*/  @!P5 IMAD.IADD R6, R6, 0x1, -R11 ;  /* 0x000000010606d824 */ /* 0x000fe200078e0a0b */
[----:B------:R-:W-:Y:S01]  /*16c70*/  ISETP.GT.U32.AND P6, PT, R11, R9, PT ;  /* 0x000000090b00720c */ /* 0x000fe20003fc4070 */
[----:B------:R-:W-:Y:S01]  /*16c80*/  IMAD.MOV.U32 R10, RZ, RZ, R5 ;  /* 0x000000ffff0a7224 */ /* 0x000fe200078e0005 */
[----:B------:R-:W-:Y:S01]  /*16c90*/  IABS R20, R2 ;  /* 0x0000000200147213 */ /* 0x000fe20000000000 */
[----:B------:R-:W-:Y:S01]  /*16ca0*/  IMAD.HI.U32 R12, R7, R21, RZ ;  /* 0x00000015070c7227 */ /* 0x000fe200078e00ff */
[----:B------:R0:W-:Y:S01]  /*16cb0*/  STL [R1+0x158], R13 ;  /* 0x0001580d01007387 */ /* 0x0001e20000100800 */
[----:B------:R-:W-:-:S02]  /*16cc0*/  ISETP.GE.AND P5, PT, R2, RZ, PT ;  /* 0x000000ff0200720c */ /* 0x000fc40003fa6270 */
        /* <DEDUP_REMOVED lines=10> */
[----:B------:R-:W-:Y:S02]  /*16d70*/  IMAD R20, R11, R5, R20 ;  /* 0x000000050b147224 */ /* 0x000fe400078e0214 */
[----:B------:R-:W-:-:S02]  /*16d80*/  @!P3 IMAD.IADD R6, R6, 0x1, -R11 ;  /* 0x000000010606b824 */ /* 0x000fc400078e0a0b */
[C---:B------:R-:W-:Y:S01]  /*16d90*/  VIADD R8, R28.reuse, 0x55 ;  /* 0x000000551c087836 */ /* 0x040fe20000000000 */
[C---:B------:R-:W-:Y:S01]  /*16da0*/  ISETP.GT.U32.AND P3, PT, R11.reuse, R20, PT ;  /* 0x000000140b00720c */ /* 0x040fe20003f64070 */
[C---:B------:R-:W-:Y:S02]  /*16db0*/  VIADD R4, R28.reuse, 0x56 ;  /* 0x000000561c047836 */ /* 0x040fe40000000000 */
[----:B------:R-:W-:Y:S01]  /*16dc0*/  @!P0 IMAD.MOV R10, RZ, RZ, -R10 ;  /* 0x000000ffff0a8224 */ /* 0x000fe200078e0a0a */
[----:B------:R-:W-:Y:S01]  /*16dd0*/  ISETP.GT.U32.AND P0, PT, R11, R0, PT ;  /* 0x000000000b00720c */ /* 0x000fe20003f04070 */
[----:B------:R-:W-:Y:S01]  /*16de0*/  VIADD R2, R28, 0x54 ;  /* 0x000000541c027836 */ /* 0x000fe20000000000 */
[----:B------:R-:W-:Y:S01]  /*16df0*/  IABS R19, R8 ;  /* 0x0000000800137213 */ /* 0x000fe20000000000 */
[--C-:B------:R-:W-:Y:S01]  /*16e00*/  @!P1 IMAD.IADD R21, R21, 0x1, -R11.reuse ;  /* 0x0000000115159824 */ /* 0x100fe200078e0a0b */
[----:B0-----:R-:W-:Y:S01]  /*16e10*/  IABS R13, R4 ;  /* 0x00000004000d7213 */ /* 0x001fe20000000000 */
[----:B------:R0:W-:Y:S01]  /*16e20*/  STL [R1+0x154], R10 ;  /* 0x0001540a01007387 */ /* 0x0001e20000100800 */
[----:B------:R-:W-:Y:S01]  /*16e30*/  IABS R15, R2 ;  /* 0x00000002000f7213 */ /* 0x000fe20000000000 */
[----:B------:R-:W-:Y:S01]  /*16e40*/  IMAD.HI.U32 R5, R7, R19, RZ ;  /* 0x0000001307057227 */ /* 0x000fe200078e00ff */
[----:B------:R-:W-:Y:S01]  /*16e50*/  ISETP.GE.AND P1, PT, R8, RZ, PT ;  /* 0x000000ff0800720c */ /* 0x000fe20003f26270 */
[----:B------:R1:W-:Y:S02]  /*16e60*/  STL [R1+0x150], R9 ;  /* 0x0001500901007387 */ /* 0x0003e40000100800 */
[----:B------:R-:W-:-:S02]  /*16e70*/  @!P3 IMAD.IADD R20, R20, 0x1, -R11 ;  /* 0x000000011414b824 */ /* 0x000fc400078e0a0b */
[----:B------:R-:W-:Y:S02]  /*16e80*/  IMAD.MOV R5, RZ, RZ, -R5 ;  /* 0x000000ffff057224 */ /* 0x000fe400078e0a05 */
[----:B0-----:R-:W-:Y:S01]  /*16e90*/  IMAD.MOV.U32 R10, RZ, RZ, R6 ;  /* 0x000000ffff0a7224 */ /* 0x001fe200078e0006 */
[----:B------:R-:W-:Y:S01]  /*16ea0*/  ISETP.GT.U32.AND P3, PT, R11, R20, PT ;  /* 0x000000140b00720c */ /* 0x000fe20003f64070 */
[----:B------:R-:W-:Y:S01]  /*16eb0*/  @!P0 IMAD.IADD R0, R0, 0x1, -R11 ;  /* 0x0000000100008824 */ /* 0x000fe200078e0a0b */
[----:B------:R-:W-:Y:S01]  /*16ec0*/  ISETP.GE.AND P0, PT, R4, RZ, PT ;  /* 0x000000ff0400720c */ /* 0x000fe20003f06270 */
[----:B-1----:R-:W-:-:S04]  /*16ed0*/  IMAD.HI.U32 R9, R7, R13, RZ ;  /* 0x0000000d07097227 */ /* 0x002fc800078e00ff */
[----:B------:R-:W-:Y:S01]  /*16ee0*/  @!P4 IMAD.MOV R10, RZ, RZ, -R10 ;  /* 0x000000ffff0ac224 */ /* 0x000fe200078e0a0a */
[C---:B------:R-:W-:Y:S01]  /*16ef0*/  ISETP.GT.U32.AND P4, PT, R11.reuse, R21, PT ;  /* 0x000000150b00720c */ /* 0x040fe20003f84070 */
[----:B------:R-:W-:Y:S02]  /*16f00*/  IMAD.MOV R9, RZ, RZ, -R9 ;  /* 0x000000ffff097224 */ /* 0x000fe400078e0a09 */
[----:B------:R-:W-:Y:S01]  /*16f10*/  IMAD R19, R11, R5, R19 ;  /* 0x000000050b137224 */ /* 0x000fe200078e0213 */
[----:B------:R0:W-:Y:S01]  /*16f20*/  STL [R1+0x14c], R10 ;  /* 0x00014c0a01007387 */ /* 0x0001e20000100800 */
[----:B------:R-:W-:-:S04]  /*16f30*/  IMAD.HI.U32 R4, R7, R15, RZ ;  /* 0x0000000f07047227 */ /* 0x000fc800078e00ff */
[C---:B------:R-:W-:Y:S02]  /*16f40*/  IMAD R13, R11.reuse, R9, R13 ;  /* 0x000000090b0d7224 */ /* 0x040fe400078e020d */
[----:B------:R-:W-:Y:S02]  /*16f50*/  IMAD.MOV.U32 R5, RZ, RZ, R0 ;  /* 0x000000ffff057224 */ /* 0x000fe400078e0000 */
[----:B------:R-:W-:Y:S02]  /*16f60*/  IMAD.MOV R4, RZ, RZ, -R4 ;  /* 0x000000ffff047224 */ /* 0x000fe400078e0a04 */
[----:B------:R-:W-:Y:S01]  /*16f70*/  @!P2 IMAD.MOV R5, RZ, RZ, -R5 ;  /* 0x000000ffff05a224 */ /* 0x000fe200078e0a05 */
[C---:B------:R-:W-:Y:S01]  /*16f80*/  ISETP.GT.U32.AND P2, PT, R11.reuse, R13, PT ;  /* 0x0000000d0b00720c */ /* 0x040fe20003f44070 */
[----:B------:R-:W-:Y:S02]  /*16f90*/  IMAD R15, R11, R4, R15 ;  /* 0x000000040b0f7224 */ /* 0x000fe400078e020f */
[--C-:B------:R-:W-:Y:S01]  /*16fa0*/  @!P4 IMAD.IADD R21, R21, 0x1, -R11.reuse ;  /* 0x000000011515c824 */ /* 0x100fe200078e0a0b */
[C---:B------:R-:W-:Y:S01]  /*16fb0*/  ISETP.GT.U32.AND P4, PT, R11.reuse, R19, PT ;  /* 0x000000130b00720c */ /* 0x040fe20003f84070 */
[----:B------:R-:W-:Y:S01]  /*16fc0*/  @!P3 IMAD.IADD R20, R20, 0x1, -R11 ;  /* 0x000000011414b824 */ /* 0x000fe200078e0a0b */
[----:B------:R-:W-:Y:S01]  /*16fd0*/  ISETP.GT.U32.AND P3, PT, R11, R15, PT ;  /* 0x0000000f0b00720c */ /* 0x000fe20003f64070 */
[C---:B------:R-:W-:Y:S01]  /*16fe0*/  VIADD R8, R28.reuse, 0x53 ;  /* 0x000000531c087836 */ /* 0x040fe20000000000 */
[----:B------:R1:W-:Y:S01]  /*16ff0*/  STL [R1+0x148], R5 ;  /* 0x0001480501007387 */ /* 0x0003e20000100800 */
[----:B------:R-:W-:-:S02]  /*17000*/  VIADD R0, R28, 0x52 ;  /* 0x000000521c007836 */ /* 0x000fc40000000000 */
[----:B------:R-:W-:Y:S01]  /*17010*/  IMAD.MOV.U32 R17, RZ, RZ, R21 ;  /* 0x000000ffff117224 */ /* 0x000fe200078e0015 */
[----:B0-----:R-:W-:Y:S01]  /*17020*/  IABS R10, R8 ;  /* 0x00000008000a7213 */ /* 0x001fe20000000000 */
[--C-:B------:R-:W-:Y:S01]  /*17030*/  @!P2 IMAD.IADD R13, R13, 0x1, -R11.reuse ;  /* 0x000000010d0da824 */ /* 0x100fe200078e0a0b */
[----:B------:R-:W-:Y:S01]  /*17040*/  IABS R6, R0 ;  /* 0x0000000000067213 */ /* 0x000fe20000000000 */
[----:B------:R-:W-:Y:S01]  /*17050*/  IMAD.MOV.U32 R16, RZ, RZ, R20 ;  /* 0x000000ffff107224 */ /* 0x000fe200078e0014 */
[----:B------:R-:W-:Y:S01]  /*17060*/  ISETP.GE.AND P2, PT, R2, RZ, PT ;  /* 0x000000ff0200720c */ /* 0x000fe20003f46270 */
[----:B------:R-:W-:Y:S01]  /*17070*/  @!P4 IMAD.IADD R19, R19, 0x1, -R11 ;  /* 0x000000011313c824 */ /* 0x000fe200078e0a0b */
        /* <DEDUP_REMOVED lines=8> */
[----:B------:R-:W-:Y:S02]  /*17100*/  VIADD R12, R28, 0x50 ;  /* 0x000000501c0c7836 */ /* 0x000fe40000000000 */
[----:B------:R-:W-:Y:S02]  /*17110*/  IMAD R6, R11, R2, R6 ;  /* 0x000000020b067224 */ /* 0x000fe400078e0206 */
[----:B------:R-:W-:Y:S01]  /*17120*/  @!P4 IMAD.IADD R13, R13, 0x1, -R11 ;  /* 0x000000010d0dc824 */ /* 0x000fe200078e0a0b */
[----:B------:R-:W-:Y:S01]  /*17130*/  ISETP.GT.U32.AND P4, PT, R11, R10, PT ;  /* 0x0000000a0b00720c */ /* 0x000fe20003f84070 */
[----:B------:R-:W-:Y:S01]  /*17140*/  @!P6 IMAD.MOV R17, RZ, RZ, -R17 ;  /* 0x000000ffff11e224 */ /* 0x000fe200078e0a11 */
[----:B------:R-:W-:Y:S01]  /*17150*/  IABS R4, R12 ;  /* 0x0000000c00047213 */ /* 0x000fe20000000000 */
[----:B------:R-:W-:Y:S01]  /*17160*/  @!P5 IMAD.MOV R16, RZ, RZ, -R16 ;  /* 0x000000ffff10d224 */ /* 0x000fe200078e0a10 */
[----:B------:R-:W-:Y:S01]  /*17170*/  ISETP.GE.AND P5, PT, R8, RZ, PT ;  /* 0x000000ff0800720c */ /* 0x000fe20003fa6270 */
[----:B------:R-:W-:Y:S01]  /*17180*/  @!P3 IMAD.IADD R19, R19, 0x1, -R11 ;  /* 0x000000011313b824 */ /* 0x000fe200078e0a0b */
[----:B------:R-:W-:Y:S01]  /*17190*/  ISETP.GT.U32.AND P3, PT, R11, R6, PT ;  /* 0x000000060b00720c */ /* 0x000fe20003f64070 */
[----:B------:R-:W-:Y:S01]  /*171a0*/  STL [R1+0x144], R17 ;  /* 0x0001441101007387 */ /* 0x000fe20000100800 */
[----:B------:R-:W-:Y:S01]  /*171b0*/  IMAD.HI.U32 R8, R7, R4, RZ ;  /* 0x0000000407087227 */ /* 0x000fe200078e00ff */
[----:B------:R-:W-:-:S02]  /*171c0*/  ISETP.GT.U32.AND P6, PT, R11, R15, PT ;  /* 0x0000000f0b00720c */ /* 0x000fc40003fc4070 */
[----:B------:R0:W-:Y:S01]  /*171d0*/  STL [R1+0x140], R16 ;  /* 0x0001401001007387 */ /* 0x0001e20000100800 */
[----:B------:R-:W-:Y:S02]  /*171e0*/  VIADD R9, R28, 0x51 ;  /* 0x000000511c097836 */ /* 0x000fe40000000000 */
[----:B------:R-:W-:Y:S02]  /*171f0*/  IMAD.MOV R8, RZ, RZ, -R8 ;  /* 0x000000ffff087224 */ /* 0x000fe400078e0a08 */
[--C-:B------:R-:W-:Y:S01]  /*17200*/  @!P4 IMAD.IADD R10, R10, 0x1, -R11.reuse ;  /* 0x000000010a0ac824 */ /* 0x100fe200078e0a0b */
[----:B-1----:R-:W-:Y:S01]  /*17210*/  IABS R5, R9 ;  /* 0x0000000900057213 */ /* 0x002fe20000000000 */
[C---:B------:R-:W-:Y:S02]  /*17220*/  IMAD R4, R11.reuse, R8, R4 ;  /* 0x000000080b047224 */ /* 0x040fe400078e0204 */
[----:B------:R-:W-:Y:S01]  /*17230*/  @!P3 IMAD.IADD R6, R6, 0x1, -R11 ;  /* 0x000000010606b824 */ /* 0x000fe200078e0a0b */
[----:B------:R-:W-:Y:S01]  /*17240*/  ISETP.GT.U32.AND P3, PT, R11, R10, PT ;  /* 0x0000000a0b00720c */ /* 0x000fe20003f64070 */
[----:B0-----:R-:W-:-:S02]  /*17250*/  IMAD.MOV.U32 R16, RZ, RZ, R13 ;  /* 0x000000ffff107224 */ /* 0x001fc400078e000d */
[----:B------:R-:W-:-:S04]  /*17260*/  IMAD.HI.U32 R14, R7, R5, RZ ;  /* 0x00000005070e7227 */ /* 0x000fc800078e00ff */
[----:B------:R-:W-:Y:S01]  /*17270*/  @!P0 IMAD.MOV R16, RZ, RZ, -R16 ;  /* 0x000000ffff108224 */ /* 0x000fe200078e0a10 */
[----:B------:R-:W-:Y:S01]  /*17280*/  ISETP.GT.U32.AND P0, PT, R11, R6, PT ;  /* 0x000000060b00720c */ /* 0x000fe20003f04070 */
[----:B------:R-:W-:Y:S02]  /*17290*/  IMAD.MOV R14, RZ, RZ, -R14 ;  /* 0x000000ffff0e7224 */ /* 0x000fe400078e0a0e */
[----:B------:R-:W-:Y:S01]  /*172a0*/  VIADD R2, R28, 0x4f ;  /* 0x0000004f1c027836 */ /* 0x000fe20000000000 */
[----:B------:R0:W-:Y:S01]  /*172b0*/  STL [R1+0x13c], R16 ;  /* 0x00013c1001007387 */ /* 0x0001e20000100800 */
[----:B------:R-:W-:Y:S01]  /*172c0*/  @!P6 IMAD.IADD R15, R15, 0x1, -R11 ;  /* 0x000000010f0fe824 */ /* 0x000fe200078e0a0b */
[----:B------:R-:W-:Y:S01]  /*172d0*/  ISETP.GE.AND P6, PT, R0, RZ, PT ;  /* 0x000000ff0000720c */ /* 0x000fe20003fc6270 */
[----:B------:R-:W-:Y:S01]  /*172e0*/  VIADD R8, R28, 0x4e ;  /* 0x0000004e1c087836 */ /* 0x000fe20000000000 */
[----:B------:R-:W-:Y:S01]  /*172f0*/  IABS R0, R2 ;  /* 0x0000000200007213 */ /* 0x000fe20000000000 */
[----:B------:R-:W-:-:S02]  /*17300*/  IMAD R5, R11, R14, R5 ;  /* 0x0000000e0b057224 */ /* 0x000fc400078e0205 */
[----:B------:R-:W-:Y:S01]  /*17310*/  @!P2 IMAD.MOV R15, RZ, RZ, -R15 ;  /* 0x000000ffff0fa224 */ /* 0x000fe200078e0a0f */
[----:B------:R-:W-:Y:S01]  /*17320*/  IABS R14, R8 ;  /* 0x00000008000e7213 */ /* 0x000fe20000000000 */
[----:B------:R-:W-:Y:S01]  /*17330*/  @!P3 IMAD.IADD R10, R10, 0x1, -R11 ;  /* 0x000000010a0ab824 */ /* 0x000fe200078e0a0b */
[----:B------:R-:W-:Y:S01]  /*17340*/  ISETP.GT.U32.AND P4, PT, R11, R5, PT ;  /* 0x000000050b00720c */ /* 0x000fe20003f84070 */
[----:B0-----:R-:W-:Y:S01]  /*17350*/  IMAD.MOV.U32 R16, RZ, RZ, R19 ;  /* 0x000000ffff107224 */ /* 0x001fe200078e0013 */
[----:B------:R-:W-:Y:S01]  /*17360*/  ISETP.GE.AND P2, PT, R9, RZ, PT ;  /* 0x000000ff0900720c */ /* 0x000fe20003f46270 */
[----:B------:R-:W-:Y:S01]  /*17370*/  IMAD.HI.U32 R13, R7, R0, RZ ;  /* 0x00000000070d7227 */ /* 0x000fe200078e00ff */
[----:B------:R-:W-:-:S03]  /*17380*/  ISETP.GE.AND P3, PT, R12, RZ, PT ;  /* 0x000000ff0c00720c */ /* 0x000fc60003f66270 */
[----:B------:R-:W-:Y:S01]  /*17390*/  @!P1 IMAD.MOV R16, RZ, RZ, -R16 ;  /* 0x000000ffff109224 */ /* 0x000fe200078e0a10 */
[----:B------:R-:W-:Y:S01]  /*173a0*/  ISETP.GT.U32.AND P1, PT, R11, R4, PT ;  /* 0x000000040b00720c */ /* 0x000fe20003f24070 */
[----:B------:R-:W-:Y:S02]  /*173b0*/  IMAD.MOV.U32 R9, RZ, RZ, R14 ;  /* 0x000000ffff097224 */ /* 0x000fe400078e000e */
[----:B------:R-:W-:Y:S01]  /*173c0*/  IMAD.MOV R13, RZ, RZ, -R13 ;  /* 0x000000ffff0d7224 */ /* 0x000fe200078e0a0d */
[----:B------:R-:W-:Y:S01]  /*173d0*/  STL [R1+0x138], R16 ;  /* 0x0001381001007387 */ /* 0x000fe20000100800 */
[----:B------:R-:W-:-:S03]  /*173e0*/  IMAD.HI.U32 R12, R7, R9, RZ ;  /* 0x00000009070c7227 */ /* 0x000fc600078e00ff */
[----:B------:R0:W-:Y:S01]  /*173f0*/  STL [R1+0x134], R15 ;  /* 0x0001340f01007387 */ /* 0x0001e20000100800 */
[----:B------:R-:W-:Y:S02]  /*17400*/  IMAD R0, R11, R13, R0 ;  /* 0x0000000d0b007224 */ /* 0x000fe400078e0200 */
[----:B------:R-:W-:Y:S02]  /*17410*/  IMAD.MOV R12, RZ, RZ, -R12 ;  /* 0x000000ffff0c7224 */ /* 0x000fe400078e0a0c */
[--C-:B------:R-:W-:Y:S01]  /*17420*/  @!P1 IMAD.IADD R4, R4, 0x1, -R11.reuse ;  /* 0x0000000104049824 */ /* 0x100fe200078e0a0b */
[----:B------:R-:W-:Y:S01]  /*17430*/  ISETP.GE.AND P1, PT, R2, RZ, PT ;  /* 0x000000ff0200720c */ /* 0x000fe20003f26270 */
[--C-:B------:R-:W-:Y:S02]  /*17440*/  @!P4 IMAD.IADD R5, R5, 0x1, -R11.reuse ;  /* 0x000000010505c824 */ /* 0x100fe400078e0a0b */
[----:B------:R-:W-:Y:S01]  /*17450*/  @!P0 IMAD.IADD R6, R6, 0x1, -R11 ;  /* 0x0000000106068824 */ /* 0x000fe200078e0a0b */
[C---:B------:R-:W-:Y:S01]  /*17460*/  ISETP.GT.U32.AND P0, PT, R11.reuse, R0, PT ;  /* 0x000000000b00720c */ /* 0x040fe20003f04070 */
[----:B0-----:R-:W-:Y:S01]  /*17470*/  IMAD.MOV.U32 R15, RZ, RZ, R10 ;  /* 0x000000ffff0f7224 */ /* 0x001fe200078e000a */
[C---:B------:R-:W-:Y:S01]  /*17480*/  ISETP.GT.U32.AND P4, PT, R11.reuse, R5, PT ;  /* 0x000000050b00720c */ /* 0x040fe20003f84070 */
[----:B------:R-:W-:-:S02]  /*17490*/  IMAD R2, R11, R12, R9 ;  /* 0x0000000c0b027224 */ /* 0x000fc400078e0209 */
[----:B------:R-:W-:Y:S01]  /*174a0*/  @!P5 IMAD.MOV R15, RZ, RZ, -R15 ;  /* 0x000000ffff0fd224 */ /* 0x000fe200078e0a0f */
[----:B------:R-:W-:Y:S01]  /*174b0*/  ISETP.GT.U32.AND P5, PT, R11, R4, PT ;  /* 0x000000040b00720c */ /* 0x000fe20003fa4070 */
[----:B------:R-:W-:Y:S02]  /*174c0*/  IMAD.MOV.U32 R13, RZ, RZ, R6 ;  /* 0x000000ffff0d7224 */ /* 0x000fe400078e0006 */
[----:B------:R-:W-:Y:S01]  /*174d0*/  VIADD R21, R28, 0x4d ;  /* 0x0000004d1c157836 */ /* 0x000fe20000000000 */
[----:B------:R-:W-:Y:S01]  /*174e0*/  STL [R1+0x130], R15 ;  /* 0x0001300f01007387 */ /* 0x000fe20000100800 */
[----:B------:R-:W-:Y:S02]  /*174f0*/  @!P6 IMAD.MOV R13, RZ, RZ, -R13 ;  /* 0x000000ffff0de224 */ /* 0x000fe400078e0a0d */
[--C-:B------:R-:W-:Y:S01]  /*17500*/  @!P0 IMAD.IADD R0, R0, 0x1, -R11.reuse ;  /* 0x0000000100008824 */ /* 0x100fe200078e0a0b */
[----:B------:R-:W-:Y:S01]  /*17510*/  ISETP.GE.AND P6, PT, R21, RZ, PT ;  /* 0x000000ff1500720c */ /* 0x000fe20003fc6270 */
[--C-:B------:R-:W-:Y:S01]  /*17520*/  @!P4 IMAD.IADD R5, R5, 0x1, -R11.reuse ;  /* 0x000000010505c824 */ /* 0x100fe200078e0a0b */
[----:B------:R-:W-:Y:S01]  /*17530*/  ISETP.GE.AND P4, PT, R8, RZ, PT ;  /* 0x000000ff0800720c */ /* 0x000fe20003f86270 */
[----:B------:R-:W-:Y:S01]  /*17540*/  VIADD R10, R28, 0x4c ;  /* 0x0000004c1c0a7836 */ /* 0x000fe20000000000 */
[C---:B------:R-:W-:Y:S01]  /*17550*/  ISETP.GT.U32.AND P0, PT, R11.reuse, R0, PT ;  /* 0x000000000b00720c */ /* 0x040fe20003f04070 */
[----:B------:R-:W-:Y:S01]  /*17560*/  @!P5 IMAD.IADD R4, R4, 0x1, -R11 ;  /* 0x000000010404d824 */ /* 0x000fe200078e0a0b */
[C---:B------:R-:W-:Y:S01]  /*17570*/  ISETP.GT.U32.AND P5, PT, R11.reuse, R2, PT ;  /* 0x000000020b00720c */ /* 0x040fe20003fa4070 */
[----:B------:R-:W-:Y:S01]  /*17580*/  @!P2 IMAD.MOV R5, RZ, RZ, -R5 ;  /* 0x000000ffff05a224 */ /* 0x000fe200078e0a05 */
[----:B------:R-:W-:Y:S01]  /*17590*/  IABS R21, R21 ;  /* 0x0000001500157213 */ /* 0x000fe20000000000 */
[----:B------:R-:W-:Y:S01]  /*175a0*/  IMAD.MOV.U32 R9, RZ, RZ, R4 ;  /* 0x000000ffff097224 */ /* 0x000fe200078e0004 */
[----:B------:R-:W-:Y:S01]  /*175b0*/  STL [R1+0x12c], R13 ;  /* 0x00012c0d01007387 */ /* 0x000fe20000100800 */
[----:B------:R-:W-:Y:S01]  /*175c0*/  VIADD R8, R28, 0x4b ;  /* 0x0000004b1c087836 */ /* 0x000fe20000000000 */
[----:B------:R-:W-:Y:S01]  /*175d0*/  ISETP.GE.AND P2, PT, R10, RZ, PT ;  /* 0x000000ff0a00720c */ /* 0x000fe20003f46270 */
[----:B------:R-:W-:Y:S01]  /*175e0*/  @!P3 IMAD.MOV R9, RZ, RZ, -R9 ;  /* 0x000000ffff09b224 */ /* 0x000fe200078e0a09 */
[----:B------:R0:W-:Y:S01]  /*175f0*/  STL [R1+0x128], R5 ;  /* 0x0001280501007387 */ /* 0x0001e20000100800 */
[----:B------:R-:W-:Y:S01]  /*17600*/  IABS R10, R10 ;  /* 0x0000000a000a7213 */ /* 0x000fe20000000000 */
[----:B------:R-:W-:Y:S01]  /*17610*/  VIADD R6, R28, 0x4a ;  /* 0x0000004a1c067836 */ /* 0x000fe20000000000 */
[----:B------:R-:W-:Y:S01]  /*17620*/  ISETP.GE.AND P3, PT, R8, RZ, PT ;  /* 0x000000ff0800720c */ /* 0x000fe20003f66270 */
[----:B------:R1:W-:Y:S01]  /*17630*/  STL [R1+0x124], R9 ;  /* 0x0001240901007387 */ /* 0x0003e20000100800 */
[--C-:B------:R-:W-:Y:S01]  /*17640*/  @!P5 IMAD.IADD R2, R2, 0x1, -R11.reuse ;  /* 0x000000010202d824 */ /* 0x100fe200078e0a0b */
[----:B------:R-:W-:Y:S01]  /*17650*/  IABS R8, R8 ;  /* 0x0000000800087213 */ /* 0x000fe20000000000 */
[----:B------:R-:W-:Y:S01]  /*17660*/  @!P0 IMAD.IADD R0, R0, 0x1, -R11 ;  /* 0x0000000100008824 */ /* 0x000fe200078e0a0b */
[----:B------:R-:W-:Y:S01]  /*17670*/  ISETP.GE.AND P0, PT, R6, RZ, PT ;  /* 0x000000ff0600720c */ /* 0x000fe20003f06270 */
[----:B------:R-:W-:Y:S01]  /*17680*/  VIADD R20, R28, 0x49 ;  /* 0x000000491c147836 */ /* 0x000fe20000000000 */
[----:B------:R-:W-:Y:S01]  /*17690*/  ISETP.GT.U32.AND P5, PT, R11, R2, PT ;  /* 0x000000020b00720c */ /* 0x000fe20003fa4070 */
[----:B0-----:R-:W-:Y:S01]  /*176a0*/  IMAD.HI.U32 R5, R7, R10, RZ ;  /* 0x0000000a07057227 */ /* 0x001fe200078e00ff */
[----:B------:R-:W-:-:S03]  /*176b0*/  IABS R6, R6 ;  /* 0x0000000600067213 */ /* 0x000fc60000000000 */
[----:B-1----:R-:W-:-:S04]  /*176c0*/  IMAD.HI.U32 R9, R7, R21, RZ ;  /* 0x0000001507097227 */ /* 0x002fc800078e00ff */
[----:B------:R-:W-:Y:S02]  /*176d0*/  IMAD.MOV R9, RZ, RZ, -R9 ;  /* 0x000000ffff097224 */ /* 0x000fe400078e0a09 */
        /* <DEDUP_REMOVED lines=12> */
[C---:B------:R-:W-:Y:S01]  /*177a0*/  ISETP.GT.U32.AND P5, PT, R11.reuse, R10, PT ;  /* 0x0000000a0b00720c */ /* 0x040fe20003fa4070 */
[----:B------:R-:W-:Y:S01]  /*177b0*/  VIADD R14, R28, 0x48 ;  /* 0x000000481c0e7836 */ /* 0x000fe20000000000 */
[----:B------:R-:W-:Y:S01]  /*177c0*/  STL [R1+0x120], R12 ;  /* 0x0001200c01007387 */ /* 0x000fe20000100800 */
[----:B------:R-:W-:Y:S01]  /*177d0*/  @!P4 IMAD.MOV R9, RZ, RZ, -R9 ;  /* 0x000000ffff09c224 */ /* 0x000fe200078e0a09 */
[----:B------:R-:W-:Y:S01]  /*177e0*/  ISETP.GT.U32.AND P4, PT, R11, R8, PT ;  /* 0x000000080b00720c */ /* 0x000fe20003f84070 */
[----:B------:R-:W-:Y:S01]  /*177f0*/  IMAD.HI.U32 R0, R7, R6, RZ ;  /* 0x0000000607007227 */ /* 0x000fe200078e00ff */
[----:B------:R-:W-:Y:S02]  /*17800*/  IABS R19, R14 ;  /* 0x0000000e00137213 */ /* 0x000fe40000000000 */
[----:B------:R0:W-:Y:S01]  /*17810*/  STL [R1+0x11c], R9 ;  /* 0x00011c0901007387 */ /* 0x0001e20000100800 */
[----:B------:R-:W-:-:S02]  /*17820*/  @!P1 IMAD.IADD R21, R21, 0x1, -R11 ;  /* 0x0000000115159824 */ /* 0x000fc400078e0a0b */
[----:B------:R-:W-:Y:S02]  /*17830*/  IMAD.MOV R0, RZ, RZ, -R0 ;  /* 0x000000ffff007224 */ /* 0x000fe400078e0a00 */
[--C-:B------:R-:W-:Y:S01]  /*17840*/  @!P5 IMAD.IADD R10, R10, 0x1, -R11.reuse ;  /* 0x000000010a0ad824 */ /* 0x100fe200078e0a0b */
[C---:B------:R-:W-:Y:S01]  /*17850*/  ISETP.GT.U32.AND P1, PT, R11.reuse, R21, PT ;  /* 0x000000150b00720c */ /* 0x040fe20003f24070 */
[C---:B------:R-:W-:Y:S02]  /*17860*/  IMAD R6, R11.reuse, R0, R6 ;  /* 0x000000000b067224 */ /* 0x040fe400078e0206 */
[----:B------:R-:W-:Y:S01]  /*17870*/  @!P4 IMAD.IADD R8, R8, 0x1, -R11 ;  /* 0x000000010808c824 */ /* 0x000fe200078e0a0b */
[----:B------:R-:W-:Y:S01]  /*17880*/  ISETP.GT.U32.AND P5, PT, R11, R10, PT ;  /* 0x0000000a0b00720c */ /* 0x000fe20003fa4070 */
[----:B0-----:R-:W-:-:S03]  /*17890*/  IMAD.HI.U32 R9, R7, R4, RZ ;  /* 0x0000000407097227 */ /* 0x001fc600078e00ff */
[----:B------:R-:W-:Y:S01]  /*178a0*/  ISETP.GT.U32.AND P4, PT, R11, R8, PT ;  /* 0x000000080b00720c */ /* 0x000fe20003f84070 */
[----:B------:R-:W-:-:S04]  /*178b0*/  IMAD.HI.U32 R0, R7, R19, RZ ;  /* 0x0000001307007227 */ /* 0x000fc800078e00ff */
[----:B------:R-:W-:Y:S02]  /*178c0*/  IMAD.MOV R9, RZ, RZ, -R9 ;  /* 0x000000ffff097224 */ /* 0x000fe400078e0a09 */
[----:B------:R-:W-:Y:S02]  /*178d0*/  IMAD.MOV R0, RZ, RZ, -R0 ;  /* 0x000000ffff007224 */ /* 0x000fe400078e0a00 */
[----:B------:R-:W-:Y:S01]  /*178e0*/  @!P1 IMAD.IADD R21, R21, 0x1, -R11 ;  /* 0x0000000115159824 */ /* 0x000fe200078e0a0b */
        /* <DEDUP_REMOVED lines=8> */
[C---:B------:R-:W-:Y:S02]  /*17970*/  VIADD R0, R28.reuse, 0x45 ;  /* 0x000000451c007836 */ /* 0x040fe40000000000 */
[----:B------:R-:W-:Y:S01]  /*17980*/  VIADD R5, R28, 0x47 ;  /* 0x000000471c057836 */ /* 0x000fe20000000000 */
[----:B------:R-:W-:Y:S01]  /*17990*/  IABS R15, R2 ;  /* 0x00000002000f7213 */ /* 0x000fe20000000000 */
[----:B------:R-:W-:Y:S02]  /*179a0*/  IMAD.MOV.U32 R16, RZ, RZ, R21 ;  /* 0x000000ffff107224 */ /* 0x000fe400078e0015 */
[--C-:B------:R-:W-:Y:S01]  /*179b0*/  @!P1 IMAD.IADD R6, R6, 0x1, -R11.reuse ;  /* 0x0000000106069824 */ /* 0x100fe200078e0a0b */
[----:B------:R-:W-:Y:S01]  /*179c0*/  ISETP.GE.AND P1, PT, R20, RZ, PT ;  /* 0x000000ff1400720c */ /* 0x000fe20003f26270 */
[----:B------:R-:W-:Y:S01]  /*179d0*/  IMAD.HI.U32 R9, R7, R15, RZ ;  /* 0x0000000f07097227 */ /* 0x000fe200078e00ff */
[----:B------:R-:W-:Y:S02]  /*179e0*/  IABS R20, R0 ;  /* 0x0000000000147213 */ /* 0x000fe40000000000 */
[----:B------:R-:W-:Y:S01]  /*179f0*/  IABS R13, R5 ;  /* 0x00000005000d7213 */ /* 0x000fe20000000000 */
[----:B------:R-:W-:Y:S01]  /*17a00*/  @!P6 IMAD.MOV R16, RZ, RZ, -R16 ;  /* 0x000000ffff10e224 */ /* 0x000fe200078e0a10 */
[----:B------:R-:W-:Y:S01]  /*17a10*/  ISETP.GT.U32.AND P6, PT, R11, R6, PT ;  /* 0x000000060b00720c */ /* 0x000fe20003fc4070 */
[--C-:B------:R-:W-:Y:S01]  /*17a20*/  @!P5 IMAD.IADD R4, R4, 0x1, -R11.reuse ;  /* 0x000000010404d824 */ /* 0x100fe200078e0a0b */
[----:B------:R-:W-:Y:S01]  /*17a30*/  ISETP.GE.AND P5, PT, R14, RZ, PT ;  /* 0x000000ff0e00720c */ /* 0x000fe20003fa6270 */
[----:B------:R-:W-:Y:S01]  /*17a40*/  @!P4 IMAD.IADD R19, R19, 0x1, -R11 ;  /* 0x000000011313c824 */ /* 0x000fe200078e0a0b */
[----:B------:R-:W-:Y:S01]  /*17a50*/  STL [R1+0x118], R16 ;  /* 0x0001181001007387 */ /* 0x000fe20000100800 */
[----:B------:R-:W-:-:S02]  /*17a60*/  IMAD.MOV R9, RZ, RZ, -R9 ;  /* 0x000000ffff097224 */ /* 0x000fc400078e0a09 */
[----:B------:R-:W-:Y:S01]  /*17a70*/  IMAD.MOV.U32 R14, RZ, RZ, R20 ;  /* 0x000000ffff0e7224 */ /* 0x000fe200078e0014 */
[----:B------:R-:W-:Y:S01]  /*17a80*/  ISETP.GT.U32.AND P4, PT, R11, R19, PT ;  /* 0x000000130b00720c */ /* 0x000fe20003f84070 */
[----:B------:R-:W-:-:S04]  /*17a90*/  IMAD.HI.U32 R12, R7, R13, RZ ;  /* 0x0000000d070c7227 */ /* 0x000fc800078e00ff */
[----:B------:R-:W-:Y:S02]  /*17aa0*/  IMAD R15, R11, R9, R15 ;  /* 0x000000090b0f7224 */ /* 0x000fe400078e020f */
[----:B------:R-:W-:-:S04]  /*17ab0*/  IMAD.HI.U32 R9, R7, R14, RZ ;  /* 0x0000000e07097227 */ /* 0x000fc800078e00ff */
[----:B------:R-:W-:Y:S02]  /*17ac0*/  IMAD.MOV R12, RZ, RZ, -R12 ;  /* 0x000000ffff0c7224 */ /* 0x000fe400078e0a0c */
[----:B------:R-:W-:Y:S01]  /*17ad0*/  @!P2 IMAD.MOV R10, RZ, RZ, -R10 ;  /* 0x000000ffff0aa224 */ /* 0x000fe200078e0a0a */
[C---:B------:R-:W-:Y:S01]  /*17ae0*/  ISETP.GT.U32.AND P2, PT, R11.reuse, R4, PT ;  /* 0x000000040b00720c */ /* 0x040fe20003f44070 */
[----:B------:R-:W-:Y:S02]  /*17af0*/  IMAD.MOV R9, RZ, RZ, -R9 ;  /* 0x000000ffff097224 */ /* 0x000fe400078e0a09 */
[C---:B------:R-:W-:Y:S01]  /*17b00*/  IMAD R13, R11.reuse, R12, R13 ;  /* 0x0000000c0b0d7224 */ /* 0x040fe200078e020d */
[----:B------:R0:W-:Y:S01]  /*17b10*/  STL [R1+0x114], R10 ;  /* 0x0001140a01007387 */ /* 0x0001e20000100800 */
[--C-:B------:R-:W-:Y:S02]  /*17b20*/  @!P6 IMAD.IADD R6, R6, 0x1, -R11.reuse ;  /* 0x000000010606e824 */ /* 0x100fe400078e0a0b */
[C---:B------:R-:W-:Y:S01]  /*17b30*/  IMAD R14, R11.reuse, R9, R14 ;  /* 0x000000090b0e7224 */ /* 0x040fe200078e020e */
[----:B------:R-:W-:Y:S01]  /*17b40*/  ISETP.GT.U32.AND P6, PT, R11, R13, PT ;  /* 0x0000000d0b00720c */ /* 0x000fe20003fc4070 */
[----:B------:R-:W-:-:S02]  /*17b50*/  @!P4 IMAD.IADD R19, R19, 0x1, -R11 ;  /* 0x000000011313c824 */ /* 0x000fc400078e0a0b */
[----:B------:R-:W-:Y:S01]  /*17b60*/  @!P3 IMAD.MOV R8, RZ, RZ, -R8 ;  /* 0x000000ffff08b224 */ /* 0x000fe200078e0a08 */
[----:B------:R-:W-:Y:S01]  /*17b70*/  ISETP.GT.U32.AND P4, PT, R11, R14, PT ;  /* 0x0000000e0b00720c */ /* 0x000fe20003f84070 */
[--C-:B------:R-:W-:Y:S01]  /*17b80*/  @!P2 IMAD.IADD R4, R4, 0x1, -R11.reuse ;  /* 0x000000010404a824 */ /* 0x100fe200078e0a0b */
[----:B------:R-:W-:Y:S01]  /*17b90*/  ISETP.GE.AND P3, PT, R5, RZ, PT ;  /* 0x000000ff0500720c */ /* 0x000fe20003f66270 */
[----:B0-----:R-:W-:Y:S01]  /*17ba0*/  IMAD.MOV.U32 R10, RZ, RZ, R6 ;  /* 0x000000ffff0a7224 */ /* 0x001fe200078e0006 */
[----:B------:R0:W-:Y:S01]  /*17bb0*/  STL [R1+0x110], R8 ;  /* 0x0001100801007387 */ /* 0x0001e20000100800 */
[----:B------:R-:W-:Y:S01]  /*17bc0*/  VIADD R9, R28, 0x44 ;  /* 0x000000441c097836 */ /* 0x000fe20000000000 */
[----:B------:R-:W-:Y:S01]  /*17bd0*/  ISETP.GE.AND P2, PT, R2, RZ, PT ;  /* 0x000000ff0200720c */ /* 0x000fe20003f46270 */
[----:B------:R-:W-:Y:S01]  /*17be0*/  @!P0 IMAD.MOV R10, RZ, RZ, -R10 ;  /* 0x000000ffff0a8224 */ /* 0x000fe200078e0a0a */
[----:B------:R-:W-:Y:S01]  /*17bf0*/  ISETP.GT.U32.AND P0, PT, R11, R15, PT ;  /* 0x0000000f0b00720c */ /* 0x000fe20003f04070 */
[----:B------:R-:W-:Y:S01]  /*17c00*/  VIADD R5, R28, 0x43 ;  /* 0x000000431c057836 */ /* 0x000fe20000000000 */
[----:B------:R-:W-:Y:S01]  /*17c10*/  IABS R6, R9 ;  /* 0x0000000900067213 */ /* 0x000fe20000000000 */
[--C-:B------:R-:W-:Y:S01]  /*17c20*/  @!P6 IMAD.IADD R13, R13, 0x1, -R11.reuse ;  /* 0x000000010d0de824 */ /* 0x100fe200078e0a0b */
[----:B------:R1:W-:Y:S01]  /*17c30*/  STL [R1+0x10c], R10 ;  /* 0x00010c0a01007387 */ /* 0x0003e20000100800 */
[----:B------:R-:W-:Y:S01]  /*17c40*/  @!P4 IMAD.IADD R14, R14, 0x1, -R11 ;  /* 0x000000010e0ec824 */ /* 0x000fe200078e0a0b */
[----:B------:R-:W-:Y:S01]  /*17c50*/  IABS R2, R5 ;  /* 0x0000000500027213 */ /* 0x000fe20000000000 */
[----:B0-----:R-:W-:Y:S01]  /*17c60*/  IMAD.HI.U32 R8, R7, R6, RZ ;  /* 0x0000000607087227 */ /* 0x001fe200078e00ff */
[----:B------:R-:W-:-:S03]  /*17c70*/  ISETP.GE.AND P6, PT, R0, RZ, PT ;  /* 0x000000ff0000720c */ /* 0x000fc60003fc6270 */
[----:B------:R-:W-:Y:S02]  /*17c80*/  IMAD.MOV R8, RZ, RZ, -R8 ;  /* 0x000000ffff087224 */ /* 0x000fe400078e0a08 */
[----:B------:R-:W-:Y:S01]  /*17c90*/  @!P0 IMAD.IADD R15, R15, 0x1, -R11 ;  /* 0x000000010f0f8824 */ /* 0x000fe200078e0a0b */
[C---:B------:R-:W-:Y:S01]  /*17ca0*/  ISETP.GT.U32.AND P0, PT, R11.reuse, R13, PT ;  /* 0x0000000d0b00720c */ /* 0x040fe20003f04070 */
[----:B-1----:R-:W-:Y:S02]  /*17cb0*/  IMAD.MOV.U32 R10, RZ, RZ, R4 ;  /* 0x000000ffff0a7224 */ /* 0x002fe400078e0004 */
[C---:B------:R-:W-:Y:S01]  /*17cc0*/  IMAD R6, R11.reuse, R8, R6 ;  /* 0x000000080b067224 */ /* 0x040fe200078e0206 */
[C---:B------:R-:W-:Y:S01]  /*17cd0*/  ISETP.GT.U32.AND P4, PT, R11.reuse, R15, PT ;  /* 0x0000000f0b00720c */ /* 0x040fe20003f84070 */
[----:B------:R-:W-:Y:S01]  /*17ce0*/  @!P1 IMAD.MOV R10, RZ, RZ, -R10 ;  /* 0x000000ffff0a9224 */ /* 0x000fe200078e0a0a */
[----:B------:R-:W-:Y:S01]  /*17cf0*/  ISETP.GT.U32.AND P1, PT, R11, R14, PT ;  /* 0x0000000e0b00720c */ /* 0x000fe20003f24070 */
[----:B------:R-:W-:-:S02]  /*17d00*/  VIADD R0, R28, 0x42 ;  /* 0x000000421c007836 */ /* 0x000fc40000000000 */
[----:B------:R-:W-:Y:S01]  /*17d10*/  VIADD R4, R28, 0x41 ;  /* 0x000000411c047836 */ /* 0x000fe20000000000 */
[----:B------:R0:W-:Y:S01]  /*17d20*/  STL [R1+0x108], R10 ;  /* 0x0001080a01007387 */ /* 0x0001e20000100800 */
[----:B------:R-:W-:Y:S01]  /*17d30*/  IMAD.MOV.U32 R17, RZ, RZ, R19 ;  /* 0x000000ffff117224 */ /* 0x000fe200078e0013 */
[----:B------:R-:W-:Y:S01]  /*17d40*/  IABS R8, R0 ;  /* 0x0000000000087213 */ /* 0x000fe20000000000 */
[----:B------:R-:W-:Y:S01]  /*17d50*/  @!P0 IMAD.IADD R13, R13, 0x1, -R11 ;  /* 0x000000010d0d8824 */ /* 0x000fe200078e0a0b */
[----:B------:R-:W-:Y:S01]  /*17d60*/  ISETP.GT.U32.AND P0, PT, R11, R6, PT ;  /* 0x000000060b00720c */ /* 0x000fe20003f04070 */
[----:B------:R-:W-:Y:S01]  /*17d70*/  @!P5 IMAD.MOV R17, RZ, RZ, -R17 ;  /* 0x000000ffff11d224 */ /* 0x000fe200078e0a11 */
[----:B------:R-:W-:Y:S01]  /*17d80*/  IABS R22, R4 ;  /* 0x0000000400167213 */ /* 0x000fe20000000000 */
[----:B------:R-:W-:-:S03]  /*17d90*/  IMAD.HI.U32 R12, R7, R8, RZ ;  /* 0x00000008070c7227 */ /* 0x000fc600078e00ff */
[----:B------:R-:W-:Y:S01]  /*17da0*/  STL [R1+0x104], R17 ;  /* 0x0001041101007387 */ /* 0x000fe20000100800 */
[----:B0-----:R-:W-:-:S04]  /*17db0*/  IMAD.HI.U32 R10, R7, R2, RZ ;  /* 0x00000002070a7227 */ /* 0x001fc800078e00ff */
[----:B------:R-:W-:Y:S02]  /*17dc0*/  IMAD.MOV R10, RZ, RZ, -R10 ;  /* 0x000000ffff0a7224 */ /* 0x000fe400078e0a0a */
[--C-:B------:R-:W-:Y:S02]  /*17dd0*/  @!P1 IMAD.IADD R14, R14, 0x1, -R11.reuse ;  /* 0x000000010e0e9824 */ /* 0x100fe400078e0a0b */
[C---:B------:R-:W-:Y:S02]  /*17de0*/  IMAD R2, R11.reuse, R10, R2 ;  /* 0x0000000a0b027224 */ /* 0x040fe400078e0202 */
[----:B------:R-:W-:Y:S02]  /*17df0*/  IMAD.MOV R12, RZ, RZ, -R12 ;  /* 0x000000ffff0c7224 */ /* 0x000fe400078e0a0c */
[--C-:B------:R-:W-:Y:S01]  /*17e00*/  @!P0 IMAD.IADD R6, R6, 0x1, -R11.reuse ;  /* 0x0000000106068824 */ /* 0x100fe200078e0a0b */
[----:B------:R-:W-:Y:S01]  /*17e10*/  ISETP.GT.U32.AND P1, PT, R11, R2, PT ;  /* 0x000000020b00720c */ /* 0x000fe20003f24070 */
[----:B------:R-:W-:Y:S01]  /*17e20*/  @!P4 IMAD.IADD R15, R15, 0x1, -R11 ;  /* 0x000000010f0fc824 */ /* 0x000fe200078e0a0b */
[----:B------:R-:W-:Y:S01]  /*17e30*/  ISETP.GE.AND P4, PT, R9, RZ, PT ;  /* 0x000000ff0900720c */ /* 0x000fe20003f86270 */
[----:B------:R-:W-:Y:S01]  /*17e40*/  IMAD.MOV.U32 R16, RZ, RZ, R13 ;  /* 0x000000ffff107224 */ /* 0x000fe200078e000d */
[----:B------:R-:W-:Y:S01]  /*17e50*/  ISETP.GE.AND P0, PT, R5, RZ, PT ;  /* 0x000000ff0500720c */ /* 0x000fe20003f06270 */
[----:B------:R-:W-:-:S04]  /*17e60*/  IMAD.HI.U32 R10, R7, R22, RZ ;  /* 0x00000016070a7227 */ /* 0x000fc800078e00ff */
[----:B------:R-:W-:Y:S02]  /*17e70*/  VIADD R9, R28, 0x40 ;  /* 0x000000401c097836 */ /* 0x000fe40000000000 */
[C---:B------:R-:W-:Y:S02]  /*17e80*/  IMAD R8, R11.reuse, R12, R8 ;  /* 0x0000000c0b087224 */ /* 0x040fe400078e0208 */
[----:B------:R-:W-:Y:S01]  /*17e90*/  @!P1 IMAD.IADD R2, R2, 0x1, -R11 ;  /* 0x0000000102029824 */ /* 0x000fe200078e0a0b */
[C---:B------:R-:W-:Y:S01]  /*17ea0*/  ISETP.GT.U32.AND P1, PT, R11.reuse, R6, PT ;  /* 0x000000060b00720c */ /* 0x040fe20003f24070 */
[----:B------:R-:W-:Y:S01]  /*17eb0*/  @!P3 IMAD.MOV R16, RZ, RZ, -R16 ;  /* 0x000000ffff10b224 */ /* 0x000fe200078e0a10 */
[----:B------:R-:W-:Y:S01]  /*17ec0*/  IABS R12, R9 ;  /* 0x00000009000c7213 */ /* 0x000fe20000000000 */
[----:B------:R-:W-:Y:S01]  /*17ed0*/  IMAD.MOV R10, RZ, RZ, -R10 ;  /* 0x000000ffff0a7224 */ /* 0x000fe200078e0a0a */
[C---:B------:R-:W-:Y:S01]  /*17ee0*/  ISETP.GT.U32.AND P3, PT, R11.reuse, R2, PT ;  /* 0x000000020b00720c */ /* 0x040fe20003f64070 */
[----:B------:R-:W-:Y:S01]  /*17ef0*/  VIADD R5, R28, 0x3f ;  /* 0x0000003f1c057836 */ /* 0x000fe20000000000 */
[C---:B------:R-:W-:Y:S01]  /*17f00*/  ISETP.GT.U32.AND P5, PT, R11.reuse, R8, PT ;  /* 0x000000080b00720c */ /* 0x040fe20003fa4070 */
[----:B------:R0:W-:Y:S01]  /*17f10*/  STL [R1+0x100], R16 ;  /* 0x0001001001007387 */ /* 0x0001e20000100800 */
[----:B------:R-:W-:-:S02]  /*17f20*/  IMAD R22, R11, R10, R22 ;  /* 0x0000000a0b167224 */ /* 0x000fc400078e0216 */
[----:B------:R-:W-:Y:S01]  /*17f30*/  IABS R10, R5 ;  /* 0x00000005000a7213 */ /* 0x000fe20000000000 */
[----:B------:R-:W-:-:S04]  /*17f40*/  IMAD.HI.U32 R13, R7, R12, RZ ;  /* 0x0000000c070d7227 */ /* 0x000fc800078e00ff */
[----:B------:R-:W-:Y:S01]  /*17f50*/  @!P2 IMAD.MOV R15, RZ, RZ, -R15 ;  /* 0x000000ffff0fa224 */ /* 0x000fe200078e0a0f */
[----:B------:R-:W-:Y:S01]  /*17f60*/  ISETP.GT.U32.AND P2, PT, R11, R22, PT ;  /* 0x000000160b00720c */ /* 0x000fe20003f44070 */
[----:B0-----:R-:W-:Y:S02]  /*17f70*/  IMAD.MOV.U32 R16, RZ, RZ, R14 ;  /* 0x000000ffff107224 */ /* 0x001fe400078e000e */
[----:B------:R-:W-:Y:S01]  /*17f80*/  IMAD.HI.U32 R14, R7, R10, RZ ;  /* 0x0000000a070e7227 */ /* 0x000fe200078e00ff */
[----:B------:R-:W-:Y:S03]  /*17f90*/  STL [R1+0xfc], R15 ;  /* 0x0000fc0f01007387 */ /* 0x000fe60000100800 */
[----:B------:R-:W-:Y:S01]  /*17fa0*/  @!P6 IMAD.MOV R16, RZ, RZ, -R16 ;  /* 0x000000ffff10e224 */ /* 0x000fe200078e0a10 */
[----:B------:R-:W-:Y:S01]  /*17fb0*/  ISETP.GE.AND P6, PT, R0, RZ, PT ;  /* 0x000000ff0000720c */ /* 0x000fe20003fc6270 */
[----:B------:R-:W-:Y:S01]  /*17fc0*/  @!P1 IMAD.IADD R6, R6, 0x1, -R11 ;  /* 0x0000000106069824 */ /* 0x000fe200078e0a0b */
[----:B------:R-:W-:Y:S01]  /*17fd0*/  ISETP.GE.AND P1, PT, R4, RZ, PT ;  /* 0x000000ff0400720c */ /* 0x000fe20003f26270 */
[----:B------:R-:W-:Y:S01]  /*17fe0*/  IMAD.MOV R13, RZ, RZ, -R13 ;  /* 0x000000ffff0d7224 */ /* 0x000fe200078e0a0d */
[----:B------:R0:W-:Y:S01]  /*17ff0*/  STL [R1+0xf8], R16 ;  /* 0x0000f81001007387 */ /* 0x0001e20000100800 */
[----:B------:R-:W-:Y:S01]  /*18000*/  @!P3 IMAD.IADD R2, R2, 0x1, -R11 ;  /* 0x000000010202b824 */ /* 0x000fe200078e0a0b */
[----:B------:R-:W-:Y:S01]  /*18010*/  ISETP.GE.AND P3, PT, R9, RZ, PT ;  /* 0x000000ff0900720c */ /* 0x000fe20003f66270 */
[----:B------:R-:W-:-:S02]  /*18020*/  IMAD.MOV R14, RZ, RZ, -R14 ;  /* 0x000000ffff0e7224 */ /* 0x000fc400078e0a0e */
[--C-:B------:R-:W-:Y:S02]  /*18030*/  @!P5 IMAD.IADD R8, R8, 0x1, -R11.reuse ;  /* 0x000000010808d824 */ /* 0x100fe400078e0a0b */
[C---:B------:R-:W-:Y:S02]  /*18040*/  IMAD R9, R11.reuse, R13, R12 ;  /* 0x0000000d0b097224 */ /* 0x040fe400078e020c */
[C---:B------:R-:W-:Y:S01]  /*18050*/  IMAD R10, R11.reuse, R14, R10 ;  /* 0x0000000e0b0a7224 */ /* 0x040fe200078e020a */
[C---:B------:R-:W-:Y:S01]  /*18060*/  ISETP.GT.U32.AND P5, PT, R11.reuse, R8, PT ;  /* 0x000000080b00720c */ /* 0x040fe20003fa4070 */
[----:B0-----:R-:W-:Y:S02]  /*18070*/  IMAD.MOV.U32 R16, RZ, RZ, R6 ;  /* 0x000000ffff107224 */ /* 0x001fe400078e0006 */
[----:B------:R-:W-:Y:S02]  /*18080*/  IMAD.MOV.U32 R15, RZ, RZ, R2 ;  /* 0x000000ffff0f7224 */ /* 0x000fe400078e0002 */
[----:B------:R-:W-:Y:S01]  /*18090*/  @!P4 IMAD.MOV R16, RZ, RZ, -R16 ;  /* 0x000000ffff10c224 */ /* 0x000fe200078e0a10 */
[----:B------:R-:W-:Y:S01]  /*180a0*/  ISETP.GT.U32.AND P4, PT, R11, R9, PT ;  /* 0x000000090b00720c */ /* 0x000fe20003f84070 */
[----:B------:R-:W-:-:S02]  /*180b0*/  @!P2 IMAD.IADD R22, R22, 0x1, -R11 ;  /* 0x000000011616a824 */ /* 0x000fc400078e0a0b */
[----:B------:R-:W-:Y:S01]  /*180c0*/  @!P0 IMAD.MOV R15, RZ, RZ, -R15 ;  /* 0x000000ffff0f8224 */ /* 0x000fe200078e0a0f */
[C---:B------:R-:W-:Y:S01]  /*180d0*/  ISETP.GT.U32.AND P0, PT, R11.reuse, R10, PT ;  /* 0x0000000a0b00720c */ /* 0x040fe20003f04070 */
[C---:B------:R-:W-:Y:S01]  /*180e0*/  VIADD R0, R28.reuse, 0x3e ;  /* 0x0000003e1c007836 */ /* 0x040fe20000000000 */
[----:B------:R-:W-:Y:S01]  /*180f0*/  ISETP.GT.U32.AND P2, PT, R11, R22, PT ;  /* 0x000000160b00720c */ /* 0x000fe20003f44070 */
[----:B------:R-:W-:Y:S01]  /*18100*/  VIADD R4, R28, 0x3d ;  /* 0x0000003d1c047836 */ /* 0x000fe20000000000 */
[----:B------:R0:W-:Y:S01]  /*18110*/  STL [R1+0xf4], R16 ;  /* 0x0000f41001007387 */ /* 0x0001e20000100800 */
[--C-:B------:R-:W-:Y:S01]  /*18120*/  @!P5 IMAD.IADD R8, R8, 0x1, -R11.reuse ;  /* 0x000000010808d824 */ /* 0x100fe200078e0a0b */
[----:B------:R-:W-:Y:S01]  /*18130*/  IABS R12, R0 ;  /* 0x00000000000c7213 */ /* 0x000fe20000000000 */
[----:B------:R-:W-:Y:S01]  /*18140*/  VIADD R6, R28, 0x3c ;  /* 0x0000003c1c067836 */ /* 0x000fe20000000000 */
[----:B------:R-:W-:Y:S01]  /*18150*/  IABS R2, R4 ;  /* 0x0000000400027213 */ /* 0x000fe20000000000 */
[--C-:B------:R-:W-:Y:S01]  /*18160*/  @!P4 IMAD.IADD R9, R9, 0x1, -R11.reuse ;  /* 0x000000010909c824 */ /* 0x100fe200078e0a0b */
[----:B------:R-:W-:Y:S01]  /*18170*/  ISETP.GE.AND P5, PT, R5, RZ, PT ;  /* 0x000000ff0500720c */ /* 0x000fe20003fa6270 */
[----:B------:R-:W-:Y:S01]  /*18180*/  IMAD.MOV.U32 R14, RZ, RZ, R8 ;  /* 0x000000ffff0e7224 */ /* 0x000fe200078e0008 */
[----:B------:R-:W-:Y:S01]  /*18190*/  IABS R13, R6 ;  /* 0x00000006000d7213 */ /* 0x000fe20000000000 */
[--C-:B------:R-:W-:Y:S01]  /*181a0*/  @!P0 IMAD.IADD R10, R10, 0x1, -R11.reuse ;  /* 0x000000010a0a8824 */ /* 0x100fe200078e0a0b */
[----:B------:R-:W-:Y:S01]  /*181b0*/  ISETP.GT.U32.AND P4, PT, R11, R9, PT ;  /* 0x000000090b00720c */ /* 0x000fe20003f84070 */
[----:B------:R-:W-:Y:S01]  /*181c0*/  IMAD.HI.U32 R5, R7, R12, RZ ;  /* 0x0000000c07057227 */ /* 0x000fe200078e00ff */
[----:B------:R-:W-:Y:S01]  /*181d0*/  ISETP.GE.AND P0, PT, R4, RZ, PT ;  /* 0x000000ff0400720c */ /* 0x000fe20003f06270 */
[----:B------:R-:W-:Y:S02]  /*181e0*/  STL [R1+0xf0], R15 ;  /* 0x0000f00f01007387 */ /* 0x000fe40000100800 */
[----:B------:R-:W-:Y:S01]  /*181f0*/  @!P2 IMAD.IADD R22, R22, 0x1, -R11 ;  /* 0x000000011616a824 */ /* 0x000fe200078e0a0b */
[----:B------:R-:W-:Y:S01]  /*18200*/  ISETP.GE.AND P2, PT, R0, RZ, PT ;  /* 0x000000ff0000720c */ /* 0x000fe20003f46270 */
[----:B------:R-:W-:Y:S01]  /*18210*/  @!P6 IMAD.MOV R14, RZ, RZ, -R14 ;  /* 0x000000ffff0ee224 */ /* 0x000fe200078e0a0e */
[----:B------:R-:W-:Y:S01]  /*18220*/  ISETP.GT.U32.AND P6, PT, R11, R10, PT ;  /* 0x0000000a0b00720c */ /* 0x000fe20003fc4070 */
[----:B------:R-:W-:-:S03]  /*18230*/  IMAD.HI.U32 R0, R7, R2, RZ ;  /* 0x0000000207007227 */ /* 0x000fc600078e00ff */
[----:B------:R1:W-:Y:S01]  /*18240*/  STL [R1+0xe8], R14 ;  /* 0x0000e80e01007387 */ /* 0x0003e20000100800 */
[----:B------:R-:W-:Y:S02]  /*18250*/  IMAD.MOV R5, RZ, RZ, -R5 ;  /* 0x000000ffff057224 */ /* 0x000fe400078e0a05 */
        /* <DEDUP_REMOVED lines=8> */
[----:B------:R-:W-:Y:S02]  /*182e0*/  VIADD R8, R28, 0x3a ;  /* 0x0000003a1c087836 */ /* 0x000fe40000000000 */
[----:B------:R-:W-:Y:S01]  /*182f0*/  IMAD.HI.U32 R0, R7, R13, RZ ;  /* 0x0000000d07007227 */ /* 0x000fe200078e00ff */
[----:B------:R-:W-:Y:S02]  /*18300*/  IABS R19, R5 ;  /* 0x0000000500137213 */ /* 0x000fe40000000000 */
[----:B------:R-:W-:Y:S01]  /*18310*/  IABS R20, R8 ;  /* 0x0000000800147213 */ /* 0x000fe20000000000 */
[----:B0-----:R-:W-:Y:S02]  /*18320*/  IMAD.MOV.U32 R16, RZ, RZ, R22 ;  /* 0x000000ffff107224 */ /* 0x001fe400078e0016 */
[--C-:B------:R-:W-:Y:S02]  /*18330*/  @!P4 IMAD.IADD R12, R12, 0x1, -R11.reuse ;  /* 0x000000010c0cc824 */ /* 0x100fe400078e0a0b */
[----:B------:R-:W-:-:S02]  /*18340*/  @!P6 IMAD.IADD R2, R2, 0x1, -R11 ;  /* 0x000000010202e824 */ /* 0x000fc400078e0a0b */
[----:B------:R-:W-:Y:S01]  /*18350*/  IMAD.HI.U32 R21, R7, R19, RZ ;  /* 0x0000001307157227 */ /* 0x000fe200078e00ff */
[----:B------:R-:W-:-:S03]  /*18360*/  ISETP.GT.U32.AND P6, PT, R11, R12, PT ;  /* 0x0000000c0b00720c */ /* 0x000fc60003fc4070 */
[----:B------:R-:W-:Y:S02]  /*18370*/  VIADD R4, R28, 0x39 ;  /* 0x000000391c047836 */ /* 0x000fe40000000000 */
[----:B------:R-:W-:Y:S02]  /*18380*/  IMAD.MOV R0, RZ, RZ, -R0 ;  /* 0x000000ffff007224 */ /* 0x000fe400078e0a00 */
[----:B------:R-:W-:Y:S01]  /*18390*/  IMAD.MOV R21, RZ, RZ, -R21 ;  /* 0x000000ffff157224 */ /* 0x000fe200078e0a15 */
[----:B-1----:R-:W-:Y:S01]  /*183a0*/  IABS R14, R4 ;  /* 0x00000004000e7213 */ /* 0x002fe20000000000 */
[----:B------:R-:W-:-:S04]  /*183b0*/  IMAD.HI.U32 R15, R7, R20, RZ ;  /* 0x00000014070f7227 */ /* 0x000fc800078e00ff */
[----:B------:R-:W-:Y:S01]  /*183c0*/  @!P1 IMAD.MOV R16, RZ, RZ, -R16 ;  /* 0x000000ffff109224 */ /* 0x000fe200078e0a10 */
[----:B------:R-:W-:Y:S01]  /*183d0*/  ISETP.GE.AND P1, PT, R6, RZ, PT ;  /* 0x000000ff0600720c */ /* 0x000fe20003f26270 */
[C---:B------:R-:W-:Y:S02]  /*183e0*/  IMAD R13, R11.reuse, R0, R13 ;  /* 0x000000000b0d7224 */ /* 0x040fe400078e020d */
[C---:B------:R-:W-:Y:S01]  /*183f0*/  IMAD R19, R11.reuse, R21, R19 ;  /* 0x000000150b137224 */ /* 0x040fe200078e0213 */
[----:B------:R0:W-:Y:S01]  /*18400*/  STL [R1+0xe4], R16 ;  /* 0x0000e41001007387 */ /* 0x0001e20000100800 */
[----:B------:R-:W-:Y:S01]  /*18410*/  IMAD.MOV R15, RZ, RZ, -R15 ;  /* 0x000000ffff0f7224 */ /* 0x000fe200078e0a0f */
[C---:B------:R-:W-:Y:S01]  /*18420*/  ISETP.GT.U32.AND P4, PT, R11.reuse, R13, PT ;  /* 0x0000000d0b00720c */ /* 0x040fe20003f84070 */
[----:B------:R-:W-:Y:S01]  /*18430*/  @!P6 IMAD.IADD R12, R12, 0x1, -R11 ;  /* 0x000000010c0ce824 */ /* 0x000fe200078e0a0b */
[C---:B------:R-:W-:Y:S01]  /*18440*/  ISETP.GT.U32.AND P6, PT, R11.reuse, R19, PT ;  /* 0x000000130b00720c */ /* 0x040fe20003fc4070 */
[----:B------:R-:W-:-:S02]  /*18450*/  IMAD R20, R11, R15, R20 ;  /* 0x0000000f0b147224 */ /* 0x000fc400078e0214 */
[----:B------:R-:W-:Y:S02]  /*18460*/  IMAD.MOV.U32 R15, RZ, RZ, R12 ;  /* 0x000000ffff0f7224 */ /* 0x000fe400078e000c */
[----:B------:R-:W-:Y:S02]  /*18470*/  VIADD R0, R28, 0x38 ;  /* 0x000000381c007836 */ /* 0x000fe40000000000 */
[----:B0-----:R-:W-:Y:S02]  /*18480*/  IMAD.MOV.U32 R16, RZ, RZ, R9 ;  /* 0x000000ffff107224 */ /* 0x001fe400078e0009 */
[----:B------:R-:W-:Y:S01]  /*18490*/  IMAD.HI.U32 R9, R7, R14, RZ ;  /* 0x0000000e07097227 */ /* 0x000fe200078e00ff */
[----:B------:R-:W-:-:S03]  /*184a0*/  IABS R6, R0 ;  /* 0x0000000000067213 */ /* 0x000fc60000000000 */
[----:B------:R-:W-:Y:S02]  /*184b0*/  IMAD.MOV R9, RZ, RZ, -R9 ;  /* 0x000000ffff097224 */ /* 0x000fe400078e0a09 */
[----:B------:R-:W-:Y:S01]  /*184c0*/  @!P3 IMAD.MOV R16, RZ, RZ, -R16 ;  /* 0x000000ffff10b224 */ /* 0x000fe200078e0a10 */
[C---:B------:R-:W-:Y:S01]  /*184d0*/  ISETP.GT.U32.AND P3, PT, R11.reuse, R2, PT ;  /* 0x000000020b00720c */ /* 0x040fe20003f64070 */
[----:B------:R-:W-:Y:S01]  /*184e0*/  @!P2 IMAD.MOV R15, RZ, RZ, -R15 ;  /* 0x000000ffff0fa224 */ /* 0x000fe200078e0a0f */
[C---:B------:R-:W-:Y:S01]  /*184f0*/  ISETP.GT.U32.AND P2, PT, R11.reuse, R20, PT ;  /* 0x000000140b00720c */ /* 0x040fe20003f44070 */
[----:B------:R-:W-:Y:S01]  /*18500*/  IMAD R14, R11, R9, R14 ;  /* 0x000000090b0e7224 */ /* 0x000fe200078e020e */
[----:B------:R0:W-:Y:S01]  /*18510*/  STL [R1+0xe0], R16 ;  /* 0x0000e01001007387 */ /* 0x0001e20000100800 */
[--C-:B------:R-:W-:Y:S02]  /*18520*/  @!P4 IMAD.IADD R13, R13, 0x1, -R11.reuse ;  /* 0x000000010d0dc824 */ /* 0x100fe400078e0a0b */
[----:B------:R-:W-:Y:S01]  /*18530*/  @!P6 IMAD.IADD R19, R19, 0x1, -R11 ;  /* 0x000000011313e824 */ /* 0x000fe200078e0a0b */
[C---:B------:R-:W-:Y:S01]  /*18540*/  ISETP.GT.U32.AND P6, PT, R11.reuse, R14, PT ;  /* 0x0000000e0b00720c */ /* 0x040fe20003fc4070 */
[----:B------:R-:W-:Y:S01]  /*18550*/  VIADD R9, R28, 0x35 ;  /* 0x000000351c097836 */ /* 0x000fe20000000000 */
[----:B------:R-:W-:Y:S01]  /*18560*/  ISETP.GT.U32.AND P4, PT, R11, R13, PT ;  /* 0x0000000d0b00720c */ /* 0x000fe20003f84070 */
[----:B------:R-:W-:-:S02]  /*18570*/  IMAD.MOV.U32 R18, RZ, RZ, R27 ;  /* 0x000000ffff127224 */ /* 0x000fc400078e001b */
[--C-:B------:R-:W-:Y:S01]  /*18580*/  @!P3 IMAD.IADD R2, R2, 0x1, -R11.reuse ;  /* 0x000000010202b824 */ /* 0x100fe200078e0a0b */
[----:B------:R-:W-:Y:S01]  /*18590*/  ISETP.GE.AND P3, PT, R8, RZ, PT ;  /* 0x000000ff0800720c */ /* 0x000fe20003f66270 */
[----:B0-----:R-:W-:Y:S02]  /*185a0*/  IMAD.MOV.U32 R16, RZ, RZ, R10 ;  /* 0x000000ffff107224 */ /* 0x001fe400078e000a */
[----:B------:R-:W-:Y:S01]  /*185b0*/  @!P2 IMAD.IADD R20, R20, 0x1, -R11 ;  /* 0x000000011414a824 */ /* 0x000fe200078e0a0b */
[----:B------:R-:W-:Y:S01]  /*185c0*/  ISETP.GT.U32.AND P2, PT, R11, R19, PT ;  /* 0x000000130b00720c */ /* 0x000fe20003f44070 */
[----:B------:R-:W-:Y:S01]  /*185d0*/  @!P5 IMAD.MOV R16, RZ, RZ, -R16 ;  /* 0x000000ffff10d224 */ /* 0x000fe200078e0a10 */
[----:B------:R-:W-:Y:S01]  /*185e0*/  ISETP.GE.AND P5, PT, R5, RZ, PT ;  /* 0x000000ff0500720c */ /* 0x000fe20003fa6270 */
[----:B------:R-:W-:-:S03]  /*185f0*/  IMAD.HI.U32 R10, R7, R6, RZ ;  /* 0x00000006070a7227 */ /* 0x000fc600078e00ff */
[----:B------:R-:W-:Y:S01]  /*18600*/  STL [R1+0xdc], R16 ;  /* 0x0000dc1001007387 */ /* 0x000fe20000100800 */
[----:B------:R-:W-:Y:S02]  /*18610*/  IMAD.MOV.U32 R12, RZ, RZ, R2 ;  /* 0x000000ffff0c7224 */ /* 0x000fe400078e0002 */
[----:B------:R-:W-:Y:S01]  /*18620*/  IMAD.MOV R10, RZ, RZ, -R10 ;  /* 0x000000ffff0a7224 */ /* 0x000fe200078e0a0a */
[----:B------:R0:W-:Y:S01]  /*18630*/  STL [R1+0xd8], R15 ;  /* 0x0000d80f01007387 */ /* 0x0001e20000100800 */
[--C-:B------:R-:W-:Y:S02]  /*18640*/  @!P6 IMAD.IADD R14, R14, 0x1, -R11.reuse ;  /* 0x000000010e0ee824 */ /* 0x100fe400078e0a0b */
[----:B------:R-:W-:Y:S01]  /*18650*/  @!P0 IMAD.MOV R12, RZ, RZ, -R12 ;  /* 0x000000ffff0c8224 */ /* 0x000fe200078e0a0c */
[----:B------:R-:W-:Y:S01]  /*18660*/  ISETP.GT.U32.AND P0, PT, R11, R20, PT ;  /* 0x000000140b00720c */ /* 0x000fe20003f04070 */
[--C-:B------:R-:W-:Y:S01]  /*18670*/  @!P4 IMAD.IADD R13, R13, 0x1, -R11.reuse ;  /* 0x000000010d0dc824 */ /* 0x100fe200078e0a0b */
[----:B------:R-:W-:Y:S01]  /*18680*/  ISETP.GE.AND P4, PT, R4, RZ, PT ;  /* 0x000000ff0400720c */ /* 0x000fe20003f86270 */
[C---:B------:R-:W-:Y:S01]  /*18690*/  IMAD R6, R11.reuse, R10, R6 ;  /* 0x0000000a0b067224 */ /* 0x040fe200078e0206 */
[----:B------:R-:W-:Y:S01]  /*186a0*/  ISETP.GT.U32.AND P6, PT, R11, R14, PT ;  /* 0x0000000e0b00720c */ /* 0x000fe20003fc4070 */
[----:B------:R-:W-:Y:S01]  /*186b0*/  @!P2 IMAD.IADD R19, R19, 0x1, -R11 ;  /* 0x000000011313a824 */ /* 0x000fe200078e0a0b */
[----:B------:R1:W-:Y:S01]  /*186c0*/  STL [R1+0xd4], R12 ;  /* 0x0000d40c01007387 */ /* 0x0003e20000100800 */
[C---:B0-----:R-:W-:Y:S01]  /*186d0*/  VIADD R15, R28.reuse, 0x37 ;  /* 0x000000371c0f7836 */ /* 0x041fe20000000000 */
[----:B------:R-:W-:Y:S01]  /*186e0*/  ISETP.GT.U32.AND P2, PT, R11, R6, PT ;  /* 0x000000060b00720c */ /* 0x000fe20003f44070 */
[----:B------:R-:W-:-:S02]  /*186f0*/  VIADD R5, R28, 0x36 ;  /* 0x000000361c057836 */ /* 0x000fc40000000000 */
[----:B------:R-:W-:Y:S01]  /*18700*/  IMAD.MOV.U32 R17, RZ, RZ, R13 ;  /* 0x000000ffff117224 */ /* 0x000fe200078e000d */
[----:B------:R-:W-:Y:S01]  /*18710*/  IABS R2, R15 ;  /* 0x0000000f00027213 */ /* 0x000fe20000000000 */
[----:B------:R-:W-:Y:S01]  /*18720*/  @!P0 IMAD.IADD R20, R20, 0x1, -R11 ;  /* 0x0000000114148824 */ /* 0x000fe200078e0a0b */
[----:B------:R-:W-:Y:S01]  /*18730*/  IABS R21, R5 ;  /* 0x0000000500157213 */ /* 0x000fe20000000000 */
[----:B------:R-:W-:Y:S01]  /*18740*/  VIADD R10, R28, 0x34 ;  /* 0x000000341c0a7836 */ /* 0x000fe20000000000 */
[----:B-1----:R-:W-:Y:S01]  /*18750*/  IABS R12, R9 ;  /* 0x00000009000c7213 */ /* 0x002fe20000000000 */
[----:B------:R-:W-:Y:S01]  /*18760*/  IMAD.HI.U32 R4, R7, R2, RZ ;  /* 0x0000000207047227 */ /* 0x000fe200078e00ff */
[----:B------:R-:W-:Y:S02]  /*18770*/  ISETP.GE.AND P0, PT, R0, RZ, PT ;  /* 0x000000ff0000720c */ /* 0x000fe40003f06270 */
[----:B------:R-:W-:Y:S01]  /*18780*/  IABS R8, R10 ;  /* 0x0000000a00087213 */ /* 0x000fe20000000000 */
[----:B------:R-:W-:-:S02]  /*18790*/  IMAD.MOV R4, RZ, RZ, -R4 ;  /* 0x000000ffff047224 */ /* 0x000fc400078e0a04 */
[----:B------:R-:W-:-:S04]  /*187a0*/  IMAD.HI.U32 R0, R7, R12, RZ ;  /* 0x0000000c07007227 */ /* 0x000fc800078e00ff */
[C---:B------:R-:W-:Y:S02]  /*187b0*/  IMAD R2, R11.reuse, R4, R2 ;  /* 0x000000040b027224 */ /* 0x040fe400078e0202 */
[----:B------:R-:W-:Y:S02]  /*187c0*/  @!P6 IMAD.IADD R14, R14, 0x1, -R11 ;  /* 0x000000010e0ee824 */ /* 0x000fe400078e0a0b */
[----:B------:R-:W-:Y:S01]  /*187d0*/  @!P1 IMAD.MOV R17, RZ, RZ, -R17 ;  /* 0x000000ffff119224 */ /* 0x000fe200078e0a11 */
[----:B------:R-:W-:Y:S01]  /*187e0*/  ISETP.GT.U32.AND P6, PT, R11, R2, PT ;  /* 0x000000020b00720c */ /* 0x000fe20003fc4070 */
[----:B------:R-:W-:-:S03]  /*187f0*/  IMAD.HI.U32 R22, R7, R21, RZ ;  /* 0x0000001507167227 */ /* 0x000fc600078e00ff */
[----:B------:R0:W-:Y:S01]  /*18800*/  STL [R1+0xd0], R17 ;  /* 0x0000d01101007387 */ /* 0x0001e20000100800 */
[----:B------:R-:W-:Y:S02]  /*18810*/  IMAD.MOV R0, RZ, RZ, -R0 ;  /* 0x000000ffff007224 */ /* 0x000fe400078e0a00 */
[----:B------:R-:W-:Y:S01]  /*18820*/  @!P2 IMAD.IADD R6, R6, 0x1, -R11 ;  /* 0x000000010606a824 */ /* 0x000fe200078e0a0b */
[----:B------:R-:W-:Y:S01]  /*18830*/  ISETP.GE.AND P2, PT, R15, RZ, PT ;  /* 0x000000ff0f00720c */ /* 0x000fe20003f46270 */
[----:B------:R-:W-:Y:S02]  /*18840*/  IMAD.MOV.U32 R16, RZ, RZ, R19 ;  /* 0x000000ffff107224 */ /* 0x000fe400078e0013 */
[----:B------:R-:W-:Y:S01]  /*18850*/  IMAD.MOV R22, RZ, RZ, -R22 ;  /* 0x000000ffff167224 */ /* 0x000fe200078e0a16 */
[C---:B------:R-:W-:Y:S01]  /*18860*/  ISETP.GT.U32.AND P1, PT, R11.reuse, R6, PT ;  /* 0x000000060b00720c */ /* 0x040fe20003f24070 */
[----:B------:R-:W-:Y:S02]  /*18870*/  IMAD R12, R11, R0, R12 ;  /* 0x000000000b0c7224 */ /* 0x000fe400078e020c */
[----:B0-----:R-:W-:-:S02]  /*18880*/  IMAD.MOV.U32 R17, RZ, RZ, R20 ;  /* 0x000000ffff117224 */ /* 0x001fc400078e0014 */
[----:B------:R-:W-:-:S04]  /*18890*/  IMAD.HI.U32 R4, R7, R8, RZ ;  /* 0x0000000807047227 */ /* 0x000fc800078e00ff */
[----:B------:R-:W-:Y:S02]  /*188a0*/  @!P5 IMAD.MOV R16, RZ, RZ, -R16 ;  /* 0x000000ffff10d224 */ /* 0x000fe400078e0a10 */
[C---:B------:R-:W-:Y:S02]  /*188b0*/  IMAD R15, R11.reuse, R22, R21 ;  /* 0x000000160b0f7224 */ /* 0x040fe400078e0215 */
[----:B------:R-:W-:Y:S01]  /*188c0*/  @!P3 IMAD.MOV R17, RZ, RZ, -R17 ;  /* 0x000000ffff11b224 */ /* 0x000fe200078e0a11 */
[C---:B------:R-:W-:Y:S01]  /*188d0*/  ISETP.GT.U32.AND P3, PT, R11.reuse, R12, PT ;  /* 0x0000000c0b00720c */ /* 0x040fe20003f64070 */
[----:B------:R-:W-:Y:S01]  /*188e0*/  IMAD.MOV R4, RZ, RZ, -R4 ;  /* 0x000000ffff047224 */ /* 0x000fe200078e0a04 */
[----:B------:R0:W-:Y:S01]  /*188f0*/  STL [R1+0xcc], R16 ;  /* 0x0000cc1001007387 */ /* 0x0001e20000100800 */
[--C-:B------:R-:W-:Y:S01]  /*18900*/  @!P6 IMAD.IADD R2, R2, 0x1, -R11.reuse ;  /* 0x000000010202e824 */ /* 0x100fe200078e0a0b */
[C---:B------:R-:W-:Y:S01]  /*18910*/  ISETP.GT.U32.AND P6, PT, R11.reuse, R15, PT ;  /* 0x0000000f0b00720c */ /* 0x040fe20003fc4070 */
[C---:B------:R-:W-:Y:S01]  /*18920*/  VIADD R0, R28.reuse, 0x33 ;  /* 0x000000331c007836 */ /* 0x040fe20000000000 */
[----:B------:R-:W-:Y:S01]  /*18930*/  STL [R1+0xc8], R17 ;  /* 0x0000c81101007387 */ /* 0x000fe20000100800 */
[C---:B------:R-:W-:Y:S01]  /*18940*/  IMAD R8, R11.reuse, R4, R8 ;  /* 0x000000040b087224 */ /* 0x040fe200078e0208 */
[C---:B------:R-:W-:Y:S01]  /*18950*/  ISETP.GT.U32.AND P5, PT, R11.reuse, R2, PT ;  /* 0x000000020b00720c */ /* 0x040fe20003fa4070 */
[----:B------:R-:W-:Y:S01]  /*18960*/  VIADD R4, R28, 0x32 ;  /* 0x000000321c047836 */ /* 0x000fe20000000000 */
[----:B------:R-:W-:Y:S01]  /*18970*/  IABS R13, R0 ;  /* 0x00000000000d7213 */ /* 0x000fe20000000000 */
[--C-:B------:R-:W-:Y:S01]  /*18980*/  @!P1 IMAD.IADD R6, R6, 0x1, -R11.reuse ;  /* 0x0000000106069824 */ /* 0x100fe200078e0a0b */
[----:B------:R-:W-:Y:S01]  /*18990*/  ISETP.GT.U32.AND P1, PT, R11, R8, PT ;  /* 0x000000080b00720c */ /* 0x000fe20003f24070 */
[----:B0-----:R-:W-:Y:S01]  /*189a0*/  IMAD.MOV.U32 R16, RZ, RZ, R14 ;  /* 0x000000ffff107224 */ /* 0x001fe200078e000e */
[----:B------:R-:W-:Y:S01]  /*189b0*/  IABS R19, R4 ;  /* 0x0000000400137213 */ /* 0x000fe20000000000 */
[----:B------:R-:W-:-:S02]  /*189c0*/  @!P3 IMAD.IADD R12, R12, 0x1, -R11 ;  /* 0x000000010c0cb824 */ /* 0x000fc400078e0a0b */
[----:B------:R-:W-:Y:S01]  /*189d0*/  @!P4 IMAD.MOV R16, RZ, RZ, -R16 ;  /* 0x000000ffff10c224 */ /* 0x000fe200078e0a10 */
[----:B------:R-:W-:Y:S01]  /*189e0*/  ISETP.GE.AND P4, PT, R5, RZ, PT ;  /* 0x000000ff0500720c */ /* 0x000fe20003f86270 */
[----:B------:R-:W-:-:S03]  /*189f0*/  IMAD.HI.U32 R14, R7, R13, RZ ;  /* 0x0000000d070e7227 */ /* 0x000fc600078e00ff */
[----:B------:R0:W-:Y:S01]  /*18a00*/  STL [R1+0xc4], R16 ;  /* 0x0000c41001007387 */ /* 0x0001e20000100800 */
[----:B------:R-:W-:Y:S02]  /*18a10*/  IMAD.MOV.U32 R5, RZ, RZ, R19 ;  /* 0x000000ffff057224 */ /* 0x000fe400078e0013 */
[--C-:B------:R-:W-:Y:S01]  /*18a20*/  @!P6 IMAD.IADD R15, R15, 0x1, -R11.reuse ;  /* 0x000000010f0fe824 */ /* 0x100fe200078e0a0b */
[----:B------:R-:W-:Y:S01]  /*18a30*/  ISETP.GE.AND P6, PT, R10, RZ, PT ;  /* 0x000000ff0a00720c */ /* 0x000fe20003fc6270 */
[----:B------:R-:W-:Y:S02]  /*18a40*/  IMAD.MOV R14, RZ, RZ, -R14 ;  /* 0x000000ffff0e7224 */ /* 0x000fe400078e0a0e */
[----:B------:R-:W-:Y:S01]  /*18a50*/  @!P5 IMAD.IADD R2, R2, 0x1, -R11 ;  /* 0x000000010202d824 */ /* 0x000fe200078e0a0b */
[----:B------:R-:W-:Y:S01]  /*18a60*/  ISETP.GE.AND P5, PT, R9, RZ, PT ;  /* 0x000000ff0900720c */ /* 0x000fe20003fa6270 */
[----:B------:R-:W-:Y:S01]  /*18a70*/  IMAD.HI.U32 R10, R7, R5, RZ ;  /* 0x00000005070a7227 */ /* 0x000fe200078e00ff */
[----:B------:R-:W-:-:S03]  /*18a80*/  ISETP.GT.U32.AND P3, PT, R11, R15, PT ;  /* 0x0000000f0b00720c */ /* 0x000fc60003f64070 */
[----:B0-----:R-:W-:Y:S02]  /*18a90*/  IMAD.MOV.U32 R16, RZ, RZ, R6 ;  /* 0x000000ffff107224 */ /* 0x001fe400078e0006 */
[C---:B------:R-:W-:Y:S02]  /*18aa0*/  IMAD R9, R11.reuse, R14, R13 ;  /* 0x0000000e0b097224 */ /* 0x040fe400078e020d */
[----:B------:R-:W-:Y:S01]  /*18ab0*/  @!P0 IMAD.MOV R16, RZ, RZ, -R16 ;  /* 0x000000ffff108224 */ /* 0x000fe200078e0a10 */
[----:B------:R-:W-:Y:S01]  /*18ac0*/  ISETP.GT.U32.AND P0, PT, R11, R12, PT ;  /* 0x0000000c0b00720c */ /* 0x000fe20003f04070 */
[----:B------:R-:W-:Y:S02]  /*18ad0*/  IMAD.MOV R10, RZ, RZ, -R10 ;  /* 0x000000ffff0a7224 */ /* 0x000fe400078e0a0a */
[----:B------:R-:W-:Y:S01]  /*18ae0*/  IMAD.MOV.U32 R14, RZ, RZ, R2 ;  /* 0x000000ffff0e7224 */ /* 0x000fe200078e0002 */
[----:B------:R0:W-:Y:S01]  /*18af0*/  STL [R1+0xc0], R16 ;  /* 0x0000c01001007387 */ /* 0x0001e20000100800 */
[----:B------:R-:W-:-:S02]  /*18b00*/  @!P1 IMAD.IADD R8, R8, 0x1, -R11 ;  /* 0x0000000108089824 */ /* 0x000fc400078e0a0b */
[C---:B------:R-:W-:Y:S02]  /*18b10*/  IMAD R5, R11.reuse, R10, R5 ;  /* 0x0000000a0b057224 */ /* 0x040fe400078e0205 */
[----:B------:R-:W-:Y:S01]  /*18b20*/  @!P2 IMAD.MOV R14, RZ, RZ, -R14 ;  /* 0x000000ffff0ea224 */ /* 0x000fe200078e0a0e */
[C---:B------:R-:W-:Y:S01]  /*18b30*/  ISETP.GT.U32.AND P2, PT, R11.reuse, R9, PT ;  /* 0x000000090b00720c */ /* 0x040fe20003f44070 */
[----:B------:R-:W-:Y:S01]  /*18b40*/  VIADD R13, R28, 0x31 ;  /* 0x000000311c0d7836 */ /* 0x000fe20000000000 */
[C---:B------:R-:W-:Y:S01]  /*18b50*/  ISETP.GT.U32.AND P1, PT, R11.reuse, R8, PT ;  /* 0x000000080b00720c */ /* 0x040fe20003f24070 */
[--C-:B------:R-:W-:Y:S01]  /*18b60*/  @!P0 IMAD.IADD R12, R12, 0x1, -R11.reuse ;  /* 0x000000010c0c8824 */ /* 0x100fe200078e0a0b */
[----:B------:R-:W-:Y:S01]  /*18b70*/  ISETP.GT.U32.AND P0, PT, R11, R5, PT ;  /* 0x000000050b00720c */ /* 0x000fe20003f04070 */
[----:B------:R-:W-:Y:S01]  /*18b80*/  @!P3 IMAD.IADD R15, R15, 0x1, -R11 ;  /* 0x000000010f0fb824 */ /* 0x000fe200078e0a0b */
[----:B------:R-:W-:Y:S01]  /*18b90*/  IABS R2, R13 ;  /* 0x0000000d00027213 */ /* 0x000fe20000000000 */
[----:B------:R-:W-:Y:S01]  /*18ba0*/  VIADD R6, R28, 0x30 ;  /* 0x000000301c067836 */ /* 0x000fe20000000000 */
[----:B------:R-:W-:Y:S01]  /*18bb0*/  ISETP.GE.AND P3, PT, R0, RZ, PT ;  /* 0x000000ff0000720c */ /* 0x000fe20003f66270 */
[----:B0-----:R-:W-:Y:S01]  /*18bc0*/  IMAD.MOV.U32 R16, RZ, RZ, R15 ;  /* 0x000000ffff107224 */ /* 0x001fe200078e000f */
[----:B------:R0:W-:Y:S01]  /*18bd0*/  STL [R1+0xbc], R14 ;  /* 0x0000bc0e01007387 */ /* 0x0001e20000100800 */
[----:B------:R-:W-:Y:S01]  /*18be0*/  @!P5 IMAD.MOV R12, RZ, RZ, -R12 ;  /* 0x000000ffff0cd224 */ /* 0x000fe200078e0a0c */
[----:B------:R-:W-:Y:S01]  /*18bf0*/  IABS R0, R6 ;  /* 0x0000000600007213 */ /* 0x000fe20000000000 */
[--C-:B------:R-:W-:Y:S01]  /*18c00*/  @!P2 IMAD.IADD R9, R9, 0x1, -R11.reuse ;  /* 0x000000010909a824 */ /* 0x100fe200078e0a0b */
[----:B------:R-:W-:Y:S01]  /*18c10*/  ISETP.GE.AND P2, PT, R13, RZ, PT ;  /* 0x000000ff0d00720c */ /* 0x000fe20003f46270 */
[----:B------:R-:W-:Y:S01]  /*18c20*/  @!P1 IMAD.IADD R8, R8, 0x1, -R11 ;  /* 0x0000000108089824 */ /* 0x000fe200078e0a0b */
[----:B------:R-:W-:Y:S01]  /*18c30*/  ISETP.GE.AND P1, PT, R4, RZ, PT ;  /* 0x000000ff0400720c */ /* 0x000fe20003f26270 */
[----:B------:R-:W-:-:S02]  /*18c40*/  VIADD R4, R28, 0x2f ;  /* 0x0000002f1c047836 */ /* 0x000fc40000000000 */
[----:B------:R-:W-:Y:S01]  /*18c50*/  @!P0 IMAD.IADD R5, R5, 0x1, -R11 ;  /* 0x0000000105058824 */ /* 0x000fe200078e0a0b */
[C---:B------:R-:W-:Y:S01]  /*18c60*/  ISETP.GT.U32.AND P0, PT, R11.reuse, R9, PT ;  /* 0x000000090b00720c */ /* 0x040fe20003f04070 */
[----:B------:R-:W-:Y:S01]  /*18c70*/  IMAD.MOV.U32 R15, RZ, RZ, R8 ;  /* 0x000000ffff0f7224 */ /* 0x000fe200078e0008 */
[----:B------:R-:W-:Y:S01]  /*18c80*/  IABS R13, R4 ;  /* 0x00000004000d7213 */ /* 0x000fe20000000000 */
[----:B------:R-:W-:Y:S01]  /*18c90*/  @!P4 IMAD.MOV R16, RZ, RZ, -R16 ;  /* 0x000000ffff10c224 */ /* 0x000fe200078e0a10 */
[----:B------:R-:W-:Y:S01]  /*18ca0*/  ISETP.GT.U32.AND P4, PT, R11, R5, PT ;  /* 0x000000050b00720c */ /* 0x000fe20003f84070 */
[----:B------:R-:W-:Y:S01]  /*18cb0*/  @!P6 IMAD.MOV R15, RZ, RZ, -R15 ;  /* 0x000000ffff0fe224 */ /* 0x000fe200078e0a0f */
[----:B------:R-:W-:Y:S01]  /*18cc0*/  ISETP.GE.AND P6, PT, R6, RZ, PT ;  /* 0x000000ff0600720c */ /* 0x000fe20003fc6270 */
[C---:B------:R-:W-:Y:S01]  /*18cd0*/  IMAD.HI.U32 R8, R7.reuse, R13, RZ ;  /* 0x0000000d07087227 */ /* 0x040fe200078e00ff */
[----:B------:R-:W-:Y:S03]  /*18ce0*/  STL [R1+0xb8], R16 ;  /* 0x0000b81001007387 */ /* 0x000fe60000100800 */
[----:B0-----:R-:W-:Y:S01]  /*18cf0*/  IMAD.HI.U32 R14, R7, R2, RZ ;  /* 0x00000002070e7227 */ /* 0x001fe200078e00ff */
[----:B------:R0:W-:Y:S03]  /*18d00*/  STL [R1+0xb4], R12 ;  /* 0x0000b40c01007387 */ /* 0x0001e60000100800 */
[----:B------:R-:W-:Y:S01]  /*18d10*/  IMAD.MOV R6, RZ, RZ, -R8 ;  /* 0x000000ffff067224 */ /* 0x000fe200078e0a08 */
[----:B------:R-:W-:Y:S01]  /*18d20*/  STL [R1+0xb0], R15 ;  /* 0x0000b00f01007387 */ /* 0x000fe20000100800 */
[----:B------:R-:W-:-:S02]  /*18d30*/  @!P0 IMAD.IADD R9, R9, 0x1, -R11 ;  /* 0x0000000109098824 */ /* 0x000fc400078e0a0b */
[----:B------:R-:W-:-:S04]  /*18d40*/  IMAD.HI.U32 R10, R7, R0, RZ ;  /* 0x00000000070a7227 */ /* 0x000fc800078e00ff */
[----:B------:R-:W-:Y:S02]  /*18d50*/  IMAD.MOV R14, RZ, RZ, -R14 ;  /* 0x000000ffff0e7224 */ /* 0x000fe400078e0a0e */
[C---:B------:R-:W-:Y:S02]  /*18d60*/  IMAD R13, R11.reuse, R6, R13 ;  /* 0x000000060b0d7224 */ /* 0x040fe400078e020d */
[----:B0-----:R-:W-:Y:S02]  /*18d70*/  IMAD.MOV.U32 R12, RZ, RZ, R9 ;  /* 0x000000ffff0c7224 */ /* 0x001fe400078e0009 */
[----:B------:R-:W-:Y:S02]  /*18d80*/  IMAD.MOV R10, RZ, RZ, -R10 ;  /* 0x000000ffff0a7224 */ /* 0x000fe400078e0a0a */
[C---:B------:R-:W-:Y:S02]  /*18d90*/  IMAD R2, R11.reuse, R14, R2 ;  /* 0x0000000e0b027224 */ /* 0x040fe400078e0202 */
[----:B------:R-:W-:Y:S01]  /*18da0*/  @!P3 IMAD.MOV R12, RZ, RZ, -R12 ;  /* 0x000000ffff0cb224 */ /* 0x000fe200078e0a0c */
[C---:B------:R-:W-:Y:S01]  /*18db0*/  ISETP.GT.U32.AND P3, PT, R11.reuse, R13, PT ;  /* 0x0000000d0b00720c */ /* 0x040fe20003f64070 */
[C---:B------:R-:W-:Y:S01]  /*18dc0*/  IMAD R0, R11.reuse, R10, R0 ;  /* 0x0000000a0b007224 */ /* 0x040fe200078e0200 */
[----:B------:R-:W-:Y:S01]  /*18dd0*/  ISETP.GT.U32.AND P5, PT, R11, R2, PT ;  /* 0x000000020b00720c */ /* 0x000fe20003fa4070 */
[C---:B------:R-:W-:Y:S01]  /*18de0*/  VIADD R8, R28.reuse, 0x2d ;  /* 0x0000002d1c087836 */ /* 0x040fe20000000000 */
[----:B------:R-:W-:Y:S01]  /*18df0*/  STL [R1+0xac], R12 ;  /* 0x0000ac0c01007387 */ /* 0x000fe20000100800 */
[----:B------:R-:W-:Y:S01]  /*18e00*/  @!P4 IMAD.IADD R5, R5, 0x1, -R11 ;  /* 0x000000010505c824 */ /* 0x000fe200078e0a0b */
[----:B------:R-:W-:Y:S01]  /*18e10*/  ISETP.GT.U32.AND P0, PT, R11, R0, PT ;  /* 0x000000000b00720c */ /* 0x000fe20003f04070 */
[----:B------:R-:W-:Y:S01]  /*18e20*/  VIADD R6, R28, 0x2c ;  /* 0x0000002c1c067836 */ /* 0x000fe20000000000 */
[----:B------:R-:W-:Y:S01]  /*18e30*/  IABS R23, R8 ;  /* 0x0000000800177213 */ /* 0x000fe20000000000 */
[----:B------:R-:W-:Y:S01]  /*18e40*/  IMAD.MOV.U32 R10, RZ, RZ, R5 ;  /* 0x000000ffff0a7224 */ /* 0x000fe200078e0005 */
[----:B------:R-:W-:Y:S01]  /*18e50*/  ISETP.GE.AND P4, PT, R4, RZ, PT ;  /* 0x000000ff0400720c */ /* 0x000fe20003f86270 */
[----:B------:R-:W-:Y:S01]  /*18e60*/  VIADD R4, R28, 0x2e ;  /* 0x0000002e1c047836 */ /* 0x000fe20000000000 */
[----:B------:R-:W-:Y:S01]  /*18e70*/  IABS R21, R6 ;  /* 0x0000000600157213 */ /* 0x000fe20000000000 */
[----:B------:R-:W-:-:S02]  /*18e80*/  @!P3 IMAD.IADD R13, R13, 0x1, -R11 ;  /* 0x000000010d0db824 */ /* 0x000fc400078e0a0b */
[--C-:B------:R-:W-:Y:S01]  /*18e90*/  @!P5 IMAD.IADD R2, R2, 0x1, -R11.reuse ;  /* 0x000000010202d824 */ /* 0x100fe200078e0a0b */
[----:B------:R-:W-:Y:S01]  /*18ea0*/  IABS R22, R4 ;  /* 0x0000000400167213 */ /* 0x000fe20000000000 */
[----:B------:R-:W-:Y:S01]  /*18eb0*/  IMAD.HI.U32 R5, R7, R23, RZ ;  /* 0x0000001707057227 */ /* 0x000fe200078e00ff */
[C---:B------:R-:W-:Y:S02]  /*18ec0*/  ISETP.GT.U32.AND P3, PT, R11.reuse, R13, PT ;  /* 0x0000000d0b00720c */ /* 0x040fe40003f64070 */
[----:B------:R-:W-:Y:S01]  /*18ed0*/  ISETP.GT.U32.AND P5, PT, R11, R2, PT ;  /* 0x000000020b00720c */ /* 0x000fe20003fa4070 */
[----:B------:R-:W-:Y:S02]  /*18ee0*/  @!P0 IMAD.IADD R0, R0, 0x1, -R11 ;  /* 0x0000000100008824 */ /* 0x000fe400078e0a0b */
[----:B------:R-:W-:Y:S02]  /*18ef0*/  IMAD.MOV R5, RZ, RZ, -R5 ;  /* 0x000000ffff057224 */ /* 0x000fe400078e0a05 */
[----:B------:R-:W-:Y:S01]  /*18f00*/  IMAD.HI.U32 R9, R7, R22, RZ ;  /* 0x0000001607097227 */ /* 0x000fe200078e00ff */
[----:B------:R-:W-:-:S03]  /*18f10*/  ISETP.GT.U32.AND P0, PT, R11, R0, PT ;  /* 0x000000000b00720c */ /* 0x000fc60003f04070 */
[----:B------:R-:W-:Y:S02]  /*18f20*/  IMAD R23, R11, R5, R23 ;  /* 0x000000050b177224 */ /* 0x000fe400078e0217 */
[--C-:B------:R-:W-:Y:S02]  /*18f30*/  @!P3 IMAD.IADD R13, R13, 0x1, -R11.reuse ;  /* 0x000000010d0db824 */ /* 0x100fe400078e0a0b */
[----:B------:R-:W-:Y:S01]  /*18f40*/  @!P1 IMAD.MOV R10, RZ, RZ, -R10 ;  /* 0x000000ffff0a9224 */ /* 0x000fe200078e0a0a */
[----:B------:R-:W-:Y:S01]  /*18f50*/  ISETP.GT.U32.AND P3, PT, R11, R23, PT ;  /* 0x000000170b00720c */ /* 0x000fe20003f64070 */
[----:B------:R-:W-:Y:S01]  /*18f60*/  @!P5 IMAD.IADD R2, R2, 0x1, -R11 ;  /* 0x000000010202d824 */ /* 0x000fe200078e0a0b */
[----:B------:R-:W-:Y:S01]  /*18f70*/  ISETP.GE.AND P5, PT, R8, RZ, PT ;  /* 0x000000ff0800720c */ /* 0x000fe20003fa6270 */
[----:B------:R-:W-:Y:S01]  /*18f80*/  IMAD.MOV R8, RZ, RZ, -R9 ;  /* 0x000000ffff087224 */ /* 0x000fe200078e0a09 */
[----:B------:R0:W-:Y:S01]  /*18f90*/  STL [R1+0xa8], R10 ;  /* 0x0000a80a01007387 */ /* 0x0001e20000100800 */
[----:B------:R-:W-:Y:S01]  /*18fa0*/  @!P0 IMAD.IADD R0, R0, 0x1, -R11 ;  /* 0x0000000100008824 */ /* 0x000fe200078e0a0b */
[----:B------:R-:W-:Y:S01]  /*18fb0*/  ISETP.GE.AND P1, PT, R4, RZ, PT ;  /* 0x000000ff0400720c */ /* 0x000fe20003f26270 */
[----:B------:R-:W-:Y:S01]  /*18fc0*/  VIADD R20, R28, 0x2b ;  /* 0x0000002b1c147836 */ /* 0x000fe20000000000 */
[----:B------:R-:W-:Y:S01]  /*18fd0*/  ISETP.GE.AND P0, PT, R6, RZ, PT ;  /* 0x000000ff0600720c */ /* 0x000fe20003f06270 */
[----:B------:R-:W-:-:S04]  /*18fe0*/  IMAD.HI.U32 R4, R7, R21, RZ ;  /* 0x0000001507047227 */ /* 0x000fc800078e00ff */
[----:B------:R-:W-:Y:S02]  /*18ff0*/  IMAD R22, R11, R8, R22 ;  /* 0x000000080b167224 */ /* 0x000fe400078e0216 */
[----:B0-----:R-:W-:Y:S02]  /*19000*/  IMAD.MOV.U32 R10, RZ, RZ, R0 ;  /* 0x000000ffff0a7224 */ /* 0x001fe400078e0000 */
[----:B------:R-:W-:Y:S02]  /*19010*/  IMAD.MOV.U32 R12, RZ, RZ, R2 ;  /* 0x000000ffff0c7224 */ /* 0x000fe400078e0002 */
[----:B------:R-:W-:Y:S01]  /*19020*/  @!P6 IMAD.MOV R10, RZ, RZ, -R10 ;  /* 0x000000ffff0ae224 */ /* 0x000fe200078e0a0a */
[----:B------:R-:W-:Y:S01]  /*19030*/  ISETP.GE.AND P6, PT, R20, RZ, PT ;  /* 0x000000ff1400720c */ /* 0x000fe20003fc6270 */
[----:B------:R-:W-:Y:S01]  /*19040*/  IMAD.MOV R4, RZ, RZ, -R4 ;  /* 0x000000ffff047224 */ /* 0x000fe200078e0a04 */
[----:B------:R-:W-:Y:S01]  /*19050*/  IABS R20, R20 ;  /* 0x0000001400147213 */ /* 0x000fe20000000000 */
[----:B------:R-:W-:-:S02]  /*19060*/  VIADD R8, R28, 0x2a ;  /* 0x0000002a1c087836 */ /* 0x000fc40000000000 */
[----:B------:R-:W-:Y:S01]  /*19070*/  @!P2 IMAD.MOV R12, RZ, RZ, -R12 ;  /* 0x000000ffff0ca224 */ /* 0x000fe200078e0a0c */
[----:B------:R-:W-:Y:S01]  /*19080*/  ISETP.GT.U32.AND P2, PT, R11, R22, PT ;  /* 0x000000160b00720c */ /* 0x000fe20003f44070 */
[----:B------:R-:W-:Y:S01]  /*19090*/  @!P3 IMAD.IADD R23, R23, 0x1, -R11 ;  /* 0x000000011717b824 */ /* 0x000fe200078e0a0b */
[----:B------:R-:W-:Y:S01]  /*190a0*/  IABS R19, R8 ;  /* 0x0000000800137213 */ /* 0x000fe20000000000 */
[C---:B------:R-:W-:Y:S01]  /*190b0*/  IMAD R21, R11.reuse, R4, R21 ;  /* 0x000000040b157224 */ /* 0x040fe200078e0215 */
[----:B------:R-:W-:Y:S01]  /*190c0*/  STL [R1+0xa4], R12 ;  /* 0x0000a40c01007387 */ /* 0x000fe20000100800 */
        /* <DEDUP_REMOVED lines=8> */
[----:B------:R-:W-:Y:S02]  /*19150*/  STL [R1+0x9c], R14 ;  /* 0x00009c0e01007387 */ /* 0x000fe40000100800 */
[----:B0-----:R-:W-:Y:S01]  /*19160*/  IABS R10, R4 ;  /* 0x00000004000a7213 */ /* 0x001fe20000000000 */
[----:B------:R-:W-:Y:S02]  /*19170*/  IMAD.MOV R9, RZ, RZ, -R9 ;  /* 0x000000ffff097224 */ /* 0x000fe400078e0a09 */
[----:B------:R-:W-:Y:S02]  /*19180*/  @!P2 IMAD.IADD R22, R22, 0x1, -R11 ;  /* 0x000000011616a824 */ /* 0x000fe400078e0a0b */
[----:B------:R-:W-:Y:S02]  /*19190*/  IMAD.MOV R6, RZ, RZ, -R6 ;  /* 0x000000ffff067224 */ /* 0x000fe400078e0a06 */
[C---:B------:R-:W-:Y:S01]  /*191a0*/  IMAD R20, R11.reuse, R9, R20 ;  /* 0x000000090b147224 */ /* 0x040fe200078e0214 */
[C---:B------:R-:W-:Y:S01]  /*191b0*/  ISETP.GT.U32.AND P2, PT, R11.reuse, R22, PT ;  /* 0x000000160b00720c */ /* 0x040fe20003f44070 */
[----:B------:R-:W-:-:S02]  /*191c0*/  IMAD R19, R11, R6, R19 ;  /* 0x000000060b137224 */ /* 0x000fc400078e0213 */
[----:B------:R-:W-:Y:S01]  /*191d0*/  @!P3 IMAD.IADD R23, R23, 0x1, -R11 ;  /* 0x000000011717b824 */ /* 0x000fe200078e0a0b */
[----:B------:R-:W-:Y:S01]  /*191e0*/  ISETP.GT.U32.AND P3, PT, R11, R20, PT ;  /* 0x000000140b00720c */ /* 0x000fe20003f64070 */
[----:B------:R-:W-:-:S04]  /*191f0*/  IMAD.HI.U32 R0, R7, R10, RZ ;  /* 0x0000000a07007227 */ /* 0x000fc800078e00ff */
[--C-:B------:R-:W-:Y:S01]  /*19200*/  @!P4 IMAD.IADD R21, R21, 0x1, -R11.reuse ;  /* 0x000000011515c824 */ /* 0x100fe200078e0a0b */
[C---:B------:R-:W-:Y:S01]  /*19210*/  ISETP.GT.U32.AND P4, PT, R11.reuse, R19, PT ;  /* 0x000000130b00720c */ /* 0x040fe20003f84070 */
[----:B------:R-:W-:Y:S02]  /*19220*/  IMAD.MOV R0, RZ, RZ, -R0 ;  /* 0x000000ffff007224 */ /* 0x000fe400078e0a00 */
[C---:B------:R-:W-:Y:S02]  /*19230*/  VIADD R5, R28.reuse, 0x29 ;  /* 0x000000291c057836 */ /* 0x040fe40000000000 */
[C---:B------:R-:W-:Y:S02]  /*19240*/  IMAD R10, R11.reuse, R0, R10 ;  /* 0x000000000b0a7224 */ /* 0x040fe400078e020a */
[----:B------:R-:W-:Y:S01]  /*19250*/  VIADD R0, R28, 0x27 ;  /* 0x000000271c007836 */ /* 0x000fe20000000000 */
[----:B------:R-:W-:Y:S01]  /*19260*/  IABS R12, R5 ;  /* 0x00000005000c7213 */ /* 0x000fe20000000000 */
[--C-:B------:R-:W-:Y:S01]  /*19270*/  @!P2 IMAD.IADD R22, R22, 0x1, -R11.reuse ;  /* 0x000000011616a824 */ /* 0x100fe200078e0a0b */
[----:B------:R-:W-:Y:S01]  /*19280*/  ISETP.GE.AND P2, PT, R8, RZ, PT ;  /* 0x000000ff0800720c */ /* 0x000fe20003f46270 */
[----:B------:R-:W-:Y:S01]  /*19290*/  VIADD R13, R28, 0x26 ;  /* 0x000000261c0d7836 */ /* 0x000fe20000000000 */
[----:B------:R-:W-:Y:S01]  /*192a0*/  IABS R9, R0 ;  /* 0x0000000000097213 */ /* 0x000fe20000000000 */
[--C-:B------:R-:W-:Y:S01]  /*192b0*/  @!P3 IMAD.IADD R20, R20, 0x1, -R11.reuse ;  /* 0x000000011414b824 */ /* 0x100fe200078e0a0b */
[----:B------:R-:W-:Y:S01]  /*192c0*/  ISETP.GT.U32.AND P3, PT, R11, R21, PT ;  /* 0x000000150b00720c */ /* 0x000fe20003f64070 */
[----:B------:R-:W-:Y:S01]  /*192d0*/  IMAD.MOV.U32 R16, RZ, RZ, R22 ;  /* 0x000000ffff107224 */ /* 0x000fe200078e0016 */
[----:B------:R-:W-:Y:S01]  /*192e0*/  IABS R8, R13 ;  /* 0x0000000d00087213 */ /* 0x000fe20000000000 */
[----:B------:R-:W-:Y:S01]  /*192f0*/  @!P4 IMAD.IADD R19, R19, 0x1, -R11 ;  /* 0x000000011313c824 */ /* 0x000fe200078e0a0b */
[----:B------:R-:W-:Y:S01]  /*19300*/  ISETP.GT.U32.AND P4, PT, R11, R20, PT ;  /* 0x000000140b00720c */ /* 0x000fe20003f84070 */
[----:B------:R-:W-:-:S04]  /*19310*/  IMAD.HI.U32 R2, R7, R12, RZ ;  /* 0x0000000c07027227 */ /* 0x000fc800078e00ff */
[----:B------:R-:W-:-:S04]  /*19320*/  IMAD.HI.U32 R22, R7, R9, RZ ;  /* 0x0000000907167227 */ /* 0x000fc800078e00ff */
[----:B------:R-:W-:Y:S01]  /*19330*/  @!P1 IMAD.MOV R16, RZ, RZ, -R16 ;  /* 0x000000ffff109224 */ /* 0x000fe200078e0a10 */
[----:B------:R-:W-:Y:S01]  /*19340*/  ISETP.GT.U32.AND P1, PT, R11, R19, PT ;  /* 0x000000130b00720c */ /* 0x000fe20003f24070 */
[----:B------:R-:W-:Y:S02]  /*19350*/  IMAD.MOV R2, RZ, RZ, -R2 ;  /* 0x000000ffff027224 */ /* 0x000fe400078e0a02 */
[----:B------:R-:W-:Y:S01]  /*19360*/  IMAD.HI.U32 R24, R7, R8, RZ ;  /* 0x0000000807187227 */ /* 0x000fe200078e00ff */
[----:B------:R0:W-:Y:S03]  /*19370*/  STL [R1+0x98], R16 ;  /* 0x0000981001007387 */ /* 0x0001e60000100800 */
[----:B------:R-:W-:Y:S02]  /*19380*/  IMAD.MOV R22, RZ, RZ, -R22 ;  /* 0x000000ffff167224 */ /* 0x000fe400078e0a16 */
[----:B------:R-:W-:-:S02]  /*19390*/  IMAD R12, R11, R2, R12 ;  /* 0x000000020b0c7224 */ /* 0x000fc400078e020c */
[----:B------:R-:W-:Y:S02]  /*193a0*/  IMAD.MOV R24, RZ, RZ, -R24 ;  /* 0x000000ffff187224 */ /* 0x000fe400078e0a18 */
[----:B------:R-:W-:Y:S01]  /*193b0*/  @!P3 IMAD.IADD R21, R21, 0x1, -R11 ;  /* 0x000000011515b824 */ /* 0x000fe200078e0a0b */
[C---:B------:R-:W-:Y:S01]  /*193c0*/  ISETP.GT.U32.AND P3, PT, R11.reuse, R10, PT ;  /* 0x0000000a0b00720c */ /* 0x040fe20003f64070 */
[----:B0-----:R-:W-:Y:S02]  /*193d0*/  IMAD.MOV.U32 R16, RZ, RZ, R23 ;  /* 0x000000ffff107224 */ /* 0x001fe400078e0017 */
[C---:B------:R-:W-:Y:S02]  /*193e0*/  IMAD R9, R11.reuse, R22, R9 ;  /* 0x000000160b097224 */ /* 0x040fe400078e0209 */
[----:B------:R-:W-:Y:S01]  /*193f0*/  @!P5 IMAD.MOV R16, RZ, RZ, -R16 ;  /* 0x000000ffff10d224 */ /* 0x000fe200078e0a10 */
[C---:B------:R-:W-:Y:S01]  /*19400*/  ISETP.GT.U32.AND P5, PT, R11.reuse, R12, PT ;  /* 0x0000000c0b00720c */ /* 0x040fe20003fa4070 */
[----:B------:R-:W-:-:S02]  /*19410*/  IMAD R8, R11, R24, R8 ;  /* 0x000000180b087224 */ /* 0x000fc400078e0208 */
[--C-:B------:R-:W-:Y:S01]  /*19420*/  @!P4 IMAD.IADD R20, R20, 0x1, -R11.reuse ;  /* 0x000000011414c824 */ /* 0x100fe200078e0a0b */
[----:B------:R-:W-:Y:S01]  /*19430*/  ISETP.GT.U32.AND P4, PT, R11, R9, PT ;  /* 0x000000090b00720c */ /* 0x000fe20003f84070 */
[C---:B------:R-:W-:Y:S01]  /*19440*/  VIADD R14, R28.reuse, 0x25 ;  /* 0x000000251c0e7836 */ /* 0x040fe20000000000 */
[----:B------:R0:W-:Y:S01]  /*19450*/  STL [R1+0x94], R16 ;  /* 0x0000941001007387 */ /* 0x0001e20000100800 */
[----:B------:R-:W-:Y:S01]  /*19460*/  @!P1 IMAD.IADD R19, R19, 0x1, -R11 ;  /* 0x0000000113139824 */ /* 0x000fe200078e0a0b */
[----:B------:R-:W-:Y:S01]  /*19470*/  ISETP.GT.U32.AND P1, PT, R11, R8, PT ;  /* 0x000000080b00720c */ /* 0x000fe20003f24070 */
[----:B------:R-:W-:Y:S01]  /*19480*/  VIADD R15, R28, 0x24 ;  /* 0x000000241c0f7836 */ /* 0x000fe20000000000 */
[----:B------:R-:W-:Y:S01]  /*19490*/  IABS R6, R14 ;  /* 0x0000000e00067213 */ /* 0x000fe20000000000 */
[----:B------:R-:W-:Y:S02]  /*194a0*/  IMAD.MOV.U32 R17, RZ, RZ, R21 ;  /* 0x000000ffff117224 */ /* 0x000fe400078e0015 */
[----:B------:R-:W-:Y:S01]  /*194b0*/  @!P3 IMAD.IADD R10, R10, 0x1, -R11 ;  /* 0x000000010a0ab824 */ /* 0x000fe200078e0a0b */
[----:B------:R-:W-:Y:S01]  /*194c0*/  IABS R2, R15 ;  /* 0x0000000f00027213 */ /* 0x000fe20000000000 */
[----:B------:R-:W-:Y:S01]  /*194d0*/  IMAD.HI.U32 R22, R7, R6, RZ ;  /* 0x0000000607167227 */ /* 0x000fe200078e00ff */
[----:B------:R-:W-:-:S03]  /*194e0*/  ISETP.GE.AND P3, PT, R4, RZ, PT ;  /* 0x000000ff0400720c */ /* 0x000fc60003f66270 */
[----:B0-----:R-:W-:Y:S02]  /*194f0*/  IMAD.MOV.U32 R16, RZ, RZ, R20 ;  /* 0x000000ffff107224 */ /* 0x001fe400078e0014 */
        /* <DEDUP_REMOVED lines=8> */
[----:B------:R-:W-:-:S03]  /*19580*/  IMAD.HI.U32 R23, R7, R2, RZ ;  /* 0x0000000207177227 */ /* 0x000fc600078e00ff */
[----:B------:R0:W-:Y:S01]  /*19590*/  STL [R1+0x8c], R16 ;  /* 0x00008c1001007387 */ /* 0x0001e20000100800 */
[----:B------:R-:W-:Y:S02]  /*195a0*/  IMAD.MOV R22, RZ, RZ, -R22 ;  /* 0x000000ffff167224 */ /* 0x000fe400078e0a16 */
[----:B------:R-:W-:Y:S01]  /*195b0*/  @!P1 IMAD.IADD R8, R8, 0x1, -R11 ;  /* 0x0000000108089824 */ /* 0x000fe200078e0a0b */
[C---:B------:R-:W-:Y:S01]  /*195c0*/  ISETP.GT.U32.AND P1, PT, R11.reuse, R9, PT ;  /* 0x000000090b00720c */ /* 0x040fe20003f24070 */
[----:B------:R-:W-:Y:S02]  /*195d0*/  IMAD.MOV R23, RZ, RZ, -R23 ;  /* 0x000000ffff177224 */ /* 0x000fe400078e0a17 */
[C---:B------:R-:W-:Y:S01]  /*195e0*/  IMAD R4, R11.reuse, R22, R6 ;  /* 0x000000160b047224 */ /* 0x040fe200078e0206 */
[C---:B------:R-:W-:Y:S01]  /*195f0*/  ISETP.GT.U32.AND P6, PT, R11.reuse, R8, PT ;  /* 0x000000080b00720c */ /* 0x040fe20003fc4070 */
[----:B------:R-:W-:Y:S02]  /*19600*/  IMAD R2, R11, R23, R2 ;  /* 0x000000170b027224 */ /* 0x000fe400078e0202 */
[----:B0-----:R-:W-:-:S02]  /*19610*/  IMAD.MOV.U32 R16, RZ, RZ, R19 ;  /* 0x000000ffff107224 */ /* 0x001fc400078e0013 */
[----:B------:R-:W-:Y:S02]  /*19620*/  VIADD R6, R28, 0x23 ;  /* 0x000000231c067836 */ /* 0x000fe40000000000 */
[----:B------:R-:W-:Y:S01]  /*19630*/  @!P2 IMAD.MOV R16, RZ, RZ, -R16 ;  /* 0x000000ffff10a224 */ /* 0x000fe200078e0a10 */
[C---:B------:R-:W-:Y:S01]  /*19640*/  ISETP.GT.U32.AND P2, PT, R11.reuse, R4, PT ;  /* 0x000000040b00720c */ /* 0x040fe20003f44070 */
[--C-:B------:R-:W-:Y:S01]  /*19650*/  @!P0 IMAD.IADD R10, R10, 0x1, -R11.reuse ;  /* 0x000000010a0a8824 */ /* 0x100fe200078e0a0b */
[----:B------:R-:W-:Y:S01]  /*19660*/  IABS R19, R6 ;  /* 0x0000000600137213 */ /* 0x000fe20000000000 */
        /* <DEDUP_REMOVED lines=109> */
[----:B------:R-:W-:Y:S01]  /*19d40*/  VIADD R15, R28, 0x1a ;  /* 0x0000001a1c0f7836 */ /* 0x000fe20000000000 */
[----:B------:R-:W-:Y:S01]  /*19d50*/  ISETP.GT.U32.AND P6, PT, R11, R9, PT ;  /* 0x000000090b00720c */ /* 0x000fe20003fc4070 */
[----:B------:R-:W-:-:S03]  /*19d60*/  IMAD.HI.U32 R5, R7, R0, RZ ;  /* 0x0000000007057227 */ /* 0x000fc600078e00ff */
[----:B------:R-:W-:Y:S01]  /*19d70*/  IABS R13, R15 ;  /* 0x0000000f000d7213 */ /* 0x000fe20000000000 */
[--C-:B------:R-:W-:Y:S02]  /*19d80*/  @!P5 IMAD.IADD R10, R10, 0x1, -R11.reuse ;  /* 0x000000010a0ad824 */ /* 0x100fe400078e0a0b */
[----:B------:R-:W-:Y:S01]  /*19d90*/  @!P3 IMAD.IADD R8, R8, 0x1, -R11 ;  /* 0x000000010808b824 */ /* 0x000fe200078e0a0b */
[----:B------:R-:W-:Y:S01]  /*19da0*/  ISETP.GT.U32.AND P3, PT, R11, R12, PT ;  /* 0x0000000c0b00720c */ /* 0x000fe20003f64070 */
[----:B0-----:R-:W-:Y:S02]  /*19db0*/  IMAD.MOV.U32 R14, RZ, RZ, R4 ;  /* 0x000000ffff0e7224 */ /* 0x001fe400078e0004 */
[----:B------:R-:W-:Y:S01]  /*19dc0*/  IMAD.HI.U32 R4, R7, R13, RZ ;  /* 0x0000000d07047227 */ /* 0x000fe200078e00ff */
[----:B------:R-:W-:-:S03]  /*19dd0*/  ISETP.GT.U32.AND P5, PT, R11, R8, PT ;  /* 0x000000080b00720c */ /* 0x000fc60003fa4070 */
[----:B------:R-:W-:Y:S01]  /*19de0*/  @!P4 IMAD.MOV R14, RZ, RZ, -R14 ;  /* 0x000000ffff0ec224 */ /* 0x000fe200078e0a0e */
[----:B------:R-:W-:Y:S01]  /*19df0*/  ISETP.GT.U32.AND P4, PT, R11, R10, PT ;  /* 0x0000000a0b00720c */ /* 0x000fe20003f84070 */
[----:B------:R-:W-:Y:S02]  /*19e00*/  @!P6 IMAD.IADD R9, R9, 0x1, -R11 ;  /* 0x000000010909e824 */ /* 0x000fe400078e0a0b */
[----:B------:R-:W-:Y:S01]  /*19e10*/  IMAD.MOV R5, RZ, RZ, -R5 ;  /* 0x000000ffff057224 */ /* 0x000fe200078e0a05 */
[----:B------:R0:W-:Y:S01]  /*19e20*/  STL [R1+0x5c], R14 ;  /* 0x00005c0e01007387 */ /* 0x0001e20000100800 */
[----:B------:R-:W-:Y:S01]  /*19e30*/  IMAD.MOV R4, RZ, RZ, -R4 ;  /* 0x000000ffff047224 */ /* 0x000fe200078e0a04 */
[C---:B------:R-:W-:Y:S01]  /*19e40*/  ISETP.GT.U32.AND P6, PT, R11.reuse, R9, PT ;  /* 0x000000090b00720c */ /* 0x040fe20003fc4070 */
[C---:B------:R-:W-:Y:S02]  /*19e50*/  IMAD R0, R11.reuse, R5, R0 ;  /* 0x000000050b007224 */ /* 0x040fe400078e0200 */
[----:B------:R-:W-:-:S02]  /*19e60*/  IMAD R13, R11, R4, R13 ;  /* 0x000000040b0d7224 */ /* 0x000fc400078e020d */
[--C-:B------:R-:W-:Y:S01]  /*19e70*/  @!P3 IMAD.IADD R12, R12, 0x1, -R11.reuse ;  /* 0x000000010c0cb824 */ /* 0x100fe200078e0a0b */
[C---:B------:R-:W-:Y:S01]  /*19e80*/  ISETP.GT.U32.AND P3, PT, R11.reuse, R0, PT ;  /* 0x000000000b00720c */ /* 0x040fe20003f64070 */
[--C-:B------:R-:W-:Y:S01]  /*19e90*/  @!P4 IMAD.IADD R10, R10, 0x1, -R11.reuse ;  /* 0x000000010a0ac824 */ /* 0x100fe200078e0a0b */
[----:B------:R-:W-:Y:S01]  /*19ea0*/  ISETP.GT.U32.AND P4, PT, R11, R13, PT ;  /* 0x0000000d0b00720c */ /* 0x000fe20003f84070 */
[C---:B------:R-:W-:Y:S02]  /*19eb0*/  VIADD R4, R28.reuse, 0x17 ;  /* 0x000000171c047836 */ /* 0x040fe40000000000 */
[----:B------:R-:W-:Y:S02]  /*19ec0*/  VIADD R6, R28, 0x19 ;  /* 0x000000191c067836 */ /* 0x000fe40000000000 */
[--C-:B------:R-:W-:Y:S01]  /*19ed0*/  @!P6 IMAD.IADD R9, R9, 0x1, -R11.reuse ;  /* 0x000000010909e824 */ /* 0x100fe200078e0a0b */
[----:B------:R-:W-:Y:S01]  /*19ee0*/  ISETP.GE.AND P6, PT, R21, RZ, PT ;  /* 0x000000ff1500720c */ /* 0x000fe20003fc6270 */
[--C-:B------:R-:W-:Y:S01]  /*19ef0*/  @!P5 IMAD.IADD R8, R8, 0x1, -R11.reuse ;  /* 0x000000010808d824 */ /* 0x100fe200078e0a0b */
[----:B------:R-:W-:Y:S01]  /*19f00*/  IABS R21, R4 ;  /* 0x0000000400157213 */ /* 0x000fe20000000000 */
[----:B------:R-:W-:Y:S01]  /*19f10*/  IMAD.MOV.U32 R17, RZ, RZ, R12 ;  /* 0x000000ffff117224 */ /* 0x000fe200078e000c */
[----:B------:R-:W-:Y:S01]  /*19f20*/  IABS R20, R6 ;  /* 0x0000000600147213 */ /* 0x000fe20000000000 */
[--C-:B------:R-:W-:Y:S01]  /*19f30*/  @!P3 IMAD.IADD R0, R0, 0x1, -R11.reuse ;  /* 0x000000010000b824 */ /* 0x100fe200078e0a0b */
[----:B------:R-:W-:Y:S01]  /*19f40*/  ISETP.GE.AND P3, PT, R15, RZ, PT ;  /* 0x000000ff0f00720c */ /* 0x000fe20003f66270 */
[----:B------:R-:W-:Y:S01]  /*19f50*/  @!P4 IMAD.IADD R13, R13, 0x1, -R11 ;  /* 0x000000010d0dc824 */ /* 0x000fe200078e0a0b */
[----:B------:R-:W-:Y:S01]  /*19f60*/  ISETP.GE.AND P5, PT, R2, RZ, PT ;  /* 0x000000ff0200720c */ /* 0x000fe20003fa6270 */
[----:B------:R-:W-:-:S02]  /*19f70*/  IMAD.MOV.U32 R15, RZ, RZ, R21 ;  /* 0x000000ffff0f7224 */ /* 0x000fc400078e0015 */
[----:B------:R-:W-:Y:S01]  /*19f80*/  IMAD.MOV.U32 R16, RZ, RZ, R8 ;  /* 0x000000ffff107224 */ /* 0x000fe200078e0008 */
[----:B------:R-:W-:Y:S01]  /*19f90*/  ISETP.GT.U32.AND P4, PT, R11, R13, PT ;  /* 0x0000000d0b00720c */ /* 0x000fe20003f84070 */
[----:B------:R-:W-:-:S04]  /*19fa0*/  IMAD.HI.U32 R12, R7, R15, RZ ;  /* 0x0000000f070c7227 */ /* 0x000fc800078e00ff */
[----:B------:R-:W-:Y:S01]  /*19fb0*/  @!P2 IMAD.MOV R17, RZ, RZ, -R17 ;  /* 0x000000ffff11a224 */ /* 0x000fe200078e0a11 */
[----:B------:R-:W-:Y:S01]  /*19fc0*/  ISETP.GT.U32.AND P2, PT, R11, R0, PT ;  /* 0x000000000b00720c */ /* 0x000fe20003f44070 */
[----:B------:R-:W-:Y:S02]  /*19fd0*/  IMAD.MOV R8, RZ, RZ, -R12 ;  /* 0x000000ffff087224 */ /* 0x000fe400078e0a0c */
[----:B0-----:R-:W-:Y:S01]  /*19fe0*/  IMAD.HI.U32 R14, R7, R20, RZ ;  /* 0x00000014070e7227 */ /* 0x001fe200078e00ff */
[----:B------:R-:W-:Y:S03]  /*19ff0*/  STL [R1+0x58], R17 ;  /* 0x0000581101007387 */ /* 0x000fe60000100800 */
[----:B------:R-:W-:Y:S02]  /*1a000*/  VIADD R5, R28, 0x18 ;  /* 0x000000181c057836 */ /* 0x000fe40000000000 */
[----:B------:R-:W-:-:S02]  /*1a010*/  IMAD R15, R11, R8, R15 ;  /* 0x000000080b0f7224 */ /* 0x000fc400078e020f */
[----:B------:R-:W-:Y:S01]  /*1a020*/  IMAD.MOV R14, RZ, RZ, -R14 ;  /* 0x000000ffff0e7224 */ /* 0x000fe200078e0a0e */
[----:B------:R-:W-:Y:S01]  /*1a030*/  IABS R19, R5 ;  /* 0x0000000500137213 */ /* 0x000fe20000000000 */
[--C-:B------:R-:W-:Y:S01]  /*1a040*/  @!P4 IMAD.IADD R13, R13, 0x1, -R11.reuse ;  /* 0x000000010d0dc824 */ /* 0x100fe200078e0a0b */
[C---:B------:R-:W-:Y:S01]  /*1a050*/  ISETP.GT.U32.AND P4, PT, R11.reuse, R15, PT ;  /* 0x0000000f0b00720c */ /* 0x040fe20003f84070 */
[----:B------:R-:W-:Y:S02]  /*1a060*/  IMAD R20, R11, R14, R20 ;  /* 0x0000000e0b147224 */ /* 0x000fe400078e0214 */
[----:B------:R-:W-:Y:S02]  /*1a070*/  @!P1 IMAD.MOV R16, RZ, RZ, -R16 ;  /* 0x000000ffff109224 */ /* 0x000fe400078e0a10 */
[----:B------:R-:W-:Y:S01]  /*1a080*/  IMAD.HI.U32 R2, R7, R19, RZ ;  /* 0x0000001307027227 */ /* 0x000fe200078e00ff */
[----:B------:R-:W-:Y:S02]  /*1a090*/  ISETP.GT.U32.AND P1, PT, R11, R20, PT ;  /* 0x000000140b00720c */ /* 0x000fe40003f24070 */
[----:B------:R0:W-:Y:S01]  /*1a0a0*/  STL [R1+0x54], R16 ;  /* 0x0000541001007387 */ /* 0x0001e20000100800 */
[----:B------:R-:W-:Y:S01]  /*1a0b0*/  @!P2 IMAD.IADD R0, R0, 0x1, -R11 ;  /* 0x000000010000a824 */ /* 0x000fe200078e0a0b */
[----:B------:R-:W-:Y:S01]  /*1a0c0*/  ISETP.GE.AND P2, PT, R5, RZ, PT ;  /* 0x000000ff0500720c */ /* 0x000fe20003f46270 */
[----:B------:R-:W-:Y:S01]  /*1a0d0*/  @!P0 IMAD.MOV R10, RZ, RZ, -R10 ;  /* 0x000000ffff0a8224 */ /* 0x000fe200078e0a0a */
[----:B------:R-:W-:Y:S01]  /*1a0e0*/  ISETP.GE.AND P0, PT, R6, RZ, PT ;  /* 0x000000ff0600720c */ /* 0x000fe20003f06270 */
[----:B------:R-:W-:-:S02]  /*1a0f0*/  IMAD.MOV R2, RZ, RZ, -R2 ;  /* 0x000000ffff027224 */ /* 0x000fc400078e0a02 */
[C---:B------:R-:W-:Y:S01]  /*1a100*/  VIADD R6, R28.reuse, 0x15 ;  /* 0x000000151c067836 */ /* 0x040fe20000000000 */
[----:B------:R-:W-:Y:S01]  /*1a110*/  STL [R1+0x50], R10 ;  /* 0x0000500a01007387 */ /* 0x000fe20000100800 */
[----:B------:R-:W-:Y:S02]  /*1a120*/  IMAD.MOV.U32 R8, RZ, RZ, R0 ;  /* 0x000000ffff087224 */ /* 0x000fe400078e0000 */
[----:B------:R-:W-:Y:S01]  /*1a130*/  @!P5 IMAD.MOV R9, RZ, RZ, -R9 ;  /* 0x000000ffff09d224 */ /* 0x000fe200078e0a09 */
[----:B------:R-:W-:Y:S01]  /*1a140*/  IABS R5, R6 ;  /* 0x0000000600057213 */ /* 0x000fe20000000000 */
[----:B------:R-:W-:Y:S02]  /*1a150*/  IMAD R19, R11, R2, R19 ;  /* 0x000000020b137224 */ /* 0x000fe400078e0213 */
[----:B------:R-:W-:Y:S01]  /*1a160*/  @!P6 IMAD.MOV R8, RZ, RZ, -R8 ;  /* 0x000000ffff08e224 */ /* 0x000fe200078e0a08 */
[----:B------:R1:W-:Y:S01]  /*1a170*/  STL [R1+0x4c], R9 ;  /* 0x00004c0901007387 */ /* 0x0003e20000100800 */
[--C-:B------:R-:W-:Y:S01]  /*1a180*/  @!P4 IMAD.IADD R15, R15, 0x1, -R11.reuse ;  /* 0x000000010f0fc824 */ /* 0x100fe200078e0a0b */
[C---:B------:R-:W-:Y:S01]  /*1a190*/  ISETP.GT.U32.AND P5, PT, R11.reuse, R19, PT ;  /* 0x000000130b00720c */ /* 0x040fe20003fa4070 */
[----:B------:R-:W-:Y:S01]  /*1a1a0*/  VIADD R2, R28, 0x16 ;  /* 0x000000161c027836 */ /* 0x000fe20000000000 */
[----:B------:R2:W-:Y:S01]  /*1a1b0*/  STL [R1+0x44], R8 ;  /* 0x0000440801007387 */ /* 0x0005e20000100800 */
[----:B------:R-:W-:Y:S01]  /*1a1c0*/  @!P1 IMAD.IADD R20, R20, 0x1, -R11 ;  /* 0x0000000114149824 */ /* 0x000fe200078e0a0b */
[----:B------:R-:W-:Y:S01]  /*1a1d0*/  ISETP.GT.U32.AND P4, PT, R11, R15, PT ;  /* 0x0000000f0b00720c */ /* 0x000fe20003f84070 */
[----:B0-----:R-:W-:Y:S01]  /*1a1e0*/  IMAD.MOV.U32 R16, RZ, RZ, R13 ;  /* 0x000000ffff107224 */ /* 0x001fe200078e000d */
[----:B------:R-:W-:-:S02]  /*1a1f0*/  IABS R12, R2 ;  /* 0x00000002000c7213 */ /* 0x000fc40000000000 */
[----:B------:R-:W-:Y:S01]  /*1a200*/  ISETP.GT.U32.AND P6, PT, R11, R20, PT ;  /* 0x000000140b00720c */ /* 0x000fe20003fc4070 */
[----:B-1----:R-:W-:Y:S01]  /*1a210*/  VIADD R9, R28, 0x14 ;  /* 0x000000141c097836 */ /* 0x002fe20000000000 */
[----:B------:R-:W-:Y:S01]  /*1a220*/  ISETP.GE.AND P1, PT, R4, RZ, PT ;  /* 0x000000ff0400720c */ /* 0x000fe20003f26270 */
[----:B------:R-:W-:-:S03]  /*1a230*/  IMAD.HI.U32 R0, R7, R12, RZ ;  /* 0x0000000c07007227 */ /* 0x000fc600078e00ff */
[----:B------:R-:W-:Y:S01]  /*1a240*/  IABS R14, R9 ;  /* 0x00000009000e7213 */ /* 0x000fe20000000000 */
[----:B--2---:R-:W-:-:S04]  /*1a250*/  IMAD.HI.U32 R8, R7, R5, RZ ;  /* 0x0000000507087227 */ /* 0x004fc800078e00ff */
[----:B------:R-:W-:Y:S02]  /*1a260*/  IMAD.MOV R8, RZ, RZ, -R8 ;  /* 0x000000ffff087224 */ /* 0x000fe400078e0a08 */
[----:B------:R-:W-:Y:S02]  /*1a270*/  IMAD.MOV R0, RZ, RZ, -R0 ;  /* 0x000000ffff007224 */ /* 0x000fe400078e0a00 */
[----:B------:R-:W-:Y:S02]  /*1a280*/  IMAD R5, R11, R8, R5 ;  /* 0x000000080b057224 */ /* 0x000fe400078e0205 */
[--C-:B------:R-:W-:Y:S02]  /*1a290*/  @!P5 IMAD.IADD R19, R19, 0x1, -R11.reuse ;  /* 0x000000011313d824 */ /* 0x100fe400078e0a0b */
[--C-:B------:R-:W-:Y:S01]  /*1a2a0*/  @!P4 IMAD.IADD R15, R15, 0x1, -R11.reuse ;  /* 0x000000010f0fc824 */ /* 0x100fe200078e0a0b */
[C---:B------:R-:W-:Y:S01]  /*1a2b0*/  ISETP.GT.U32.AND P4, PT, R11.reuse, R5, PT ;  /* 0x000000050b00720c */ /* 0x040fe20003f84070 */
[C---:B------:R-:W-:Y:S01]  /*1a2c0*/  IMAD R12, R11.reuse, R0, R12 ;  /* 0x000000000b0c7224 */ /* 0x040fe200078e020c */
[----:B------:R-:W-:Y:S01]  /*1a2d0*/  ISETP.GT.U32.AND P5, PT, R11, R19, PT ;  /* 0x000000130b00720c */ /* 0x000fe20003fa4070 */
[----:B------:R-:W-:-:S02]  /*1a2e0*/  @!P6 IMAD.IADD R20, R20, 0x1, -R11 ;  /* 0x000000011414e824 */ /* 0x000fc400078e0a0b */
[C---:B------:R-:W-:Y:S01]  /*1a2f0*/  VIADD R8, R28.reuse, 0x12 ;  /* 0x000000121c087836 */ /* 0x040fe20000000000 */
[----:B------:R-:W-:Y:S01]  /*1a300*/  ISETP.GT.U32.AND P6, PT, R11, R12, PT ;  /* 0x0000000c0b00720c */ /* 0x000fe20003fc4070 */
[----:B------:R-:W-:Y:S02]  /*1a310*/  @!P3 IMAD.MOV R16, RZ, RZ, -R16 ;  /* 0x000000ffff10b224 */ /* 0x000fe400078e0a10 */
[----:B------:R-:W-:Y:S01]  /*1a320*/  VIADD R4, R28, 0x13 ;  /* 0x000000131c047836 */ /* 0x000fe20000000000 */
[----:B------:R-:W-:Y:S01]  /*1a330*/  IABS R10, R8 ;  /* 0x00000008000a7213 */ /* 0x000fe20000000000 */
[----:B------:R-:W-:Y:S01]  /*1a340*/  IMAD.HI.U32 R21, R7, R14, RZ ;  /* 0x0000000e07157227 */ /* 0x000fe200078e00ff */
[----:B------:R0:W-:Y:S02]  /*1a350*/  STL [R1+0x40], R16 ;  /* 0x0000401001007387 */ /* 0x0001e40000100800 */
[----:B------:R-:W-:Y:S01]  /*1a360*/  IABS R0, R4 ;  /* 0x0000000400007213 */ /* 0x000fe20000000000 */
[----:B------:R-:W-:-:S02]  /*1a370*/  @!P4 IMAD.IADD R5, R5, 0x1, -R11 ;  /* 0x000000010505c824 */ /* 0x000fc400078e0a0b */
[--C-:B------:R-:W-:Y:S01]  /*1a380*/  @!P5 IMAD.IADD R19, R19, 0x1, -R11.reuse ;  /* 0x000000011313d824 */ /* 0x100fe200078e0a0b */
[----:B------:R-:W-:Y:S01]  /*1a390*/  ISETP.GE.AND P5, PT, R2, RZ, PT ;  /* 0x000000ff0200720c */ /* 0x000fe20003fa6270 */
[----:B------:R-:W-:Y:S01]  /*1a3a0*/  @!P6 IMAD.IADD R12, R12, 0x1, -R11 ;  /* 0x000000010c0ce824 */ /* 0x000fe200078e0a0b */
[----:B------:R-:W-:Y:S01]  /*1a3b0*/  ISETP.GT.U32.AND P4, PT, R11, R5, PT ;  /* 0x000000050b00720c */ /* 0x000fe20003f84070 */
[----:B------:R-:W-:Y:S01]  /*1a3c0*/  IMAD.HI.U32 R13, R7, R10, RZ ;  /* 0x0000000a070d7227 */ /* 0x000fe200078e00ff */
[----:B------:R-:W-:Y:S02]  /*1a3d0*/  ISETP.GE.AND P6, PT, R6, RZ, PT ;  /* 0x000000ff0600720c */ /* 0x000fe40003fc6270 */
[----:B------:R-:W-:Y:S01]  /*1a3e0*/  ISETP.GT.U32.AND P3, PT, R11, R12, PT ;  /* 0x0000000c0b00720c */ /* 0x000fe20003f64070 */
[----:B0-----:R-:W-:Y:S02]  /*1a3f0*/  IMAD.MOV.U32 R16, RZ, RZ, R19 ;  /* 0x000000ffff107224 */ /* 0x001fe400078e0013 */
[----:B------:R-:W-:-:S02]  /*1a400*/  IMAD.MOV R13, RZ, RZ, -R13 ;  /* 0x000000ffff0d7224 */ /* 0x000fc400078e0a0d */
[----:B------:R-:W-:Y:S01]  /*1a410*/  @!P2 IMAD.MOV R16, RZ, RZ, -R16 ;  /* 0x000000ffff10a224 */ /* 0x000fe200078e0a10 */
[----:B------:R-:W-:Y:S01]  /*1a420*/  ISETP.GE.AND P2, PT, R9, RZ, PT ;  /* 0x000000ff0900720c */ /* 0x000fe20003f46270 */
[----:B------:R-:W-:Y:S02]  /*1a430*/  IMAD.MOV R21, RZ, RZ, -R21 ;  /* 0x000000ffff157224 */ /* 0x000fe400078e0a15 */
[C---:B------:R-:W-:Y:S02]  /*1a440*/  IMAD R9, R11.reuse, R13, R10 ;  /* 0x0000000d0b097224 */ /* 0x040fe400078e020a */
[----:B------:R-:W-:Y:S02]  /*1a450*/  IMAD R14, R11, R21, R14 ;  /* 0x000000150b0e7224 */ /* 0x000fe400078e020e */
[----:B------:R-:W-:Y:S02]  /*1a460*/  IMAD.MOV.U32 R17, RZ, RZ, R20 ;  /* 0x000000ffff117224 */ /* 0x000fe400078e0014 */
[----:B------:R-:W-:Y:S01]  /*1a470*/  @!P4 IMAD.IADD R5, R5, 0x1, -R11 ;  /* 0x000000010505c824 */ /* 0x000fe200078e0a0b */
[----:B------:R-:W-:Y:S01]  /*1a480*/  ISETP.GT.U32.AND P4, PT, R11, R9, PT ;  /* 0x000000090b00720c */ /* 0x000fe20003f84070 */
[----:B------:R-:W-:-:S04]  /*1a490*/  IMAD.HI.U32 R2, R7, R0, RZ ;  /* 0x0000000007027227 */ /* 0x000fc800078e00ff */
[----:B------:R-:W-:Y:S01]  /*1a4a0*/  @!P0 IMAD.MOV R17, RZ, RZ, -R17 ;  /* 0x000000ffff118224 */ /* 0x000fe200078e0a11 */
[C---:B------:R-:W-:Y:S01]  /*1a4b0*/  ISETP.GT.U32.AND P0, PT, R11.reuse, R14, PT ;  /* 0x0000000e0b00720c */ /* 0x040fe20003f04070 */
[----:B------:R-:W-:Y:S02]  /*1a4c0*/  IMAD.MOV R2, RZ, RZ, -R2 ;  /* 0x000000ffff027224 */ /* 0x000fe400078e0a02 */
[----:B------:R-:W-:Y:S01]  /*1a4d0*/  @!P3 IMAD.IADD R12, R12, 0x1, -R11 ;  /* 0x000000010c0cb824 */ /* 0x000fe200078e0a0b */
[----:B------:R-:W-:Y:S01]  /*1a4e0*/  ISETP.GE.AND P3, PT, R4, RZ, PT ;  /* 0x000000ff0400720c */ /* 0x000fe20003f66270 */
[C---:B------:R-:W-:Y:S01]  /*1a4f0*/  IMAD R0, R11.reuse, R2, R0 ;  /* 0x000000020b007224 */ /* 0x040fe200078e0200 */
[----:B------:R-:W-:Y:S01]  /*1a500*/  STL [R1+0x3c], R17 ;  /* 0x00003c1101007387 */ /* 0x000fe20000100800 */
[----:B------:R-:W-:Y:S02]  /*1a510*/  IMAD.MOV.U32 R13, RZ, RZ, R12 ;  /* 0x000000ffff0d7224 */ /* 0x000fe400078e000c */
[C---:B------:R-:W-:Y:S01]  /*1a520*/  VIADD R4, R28.reuse, 0x10 ;  /* 0x000000101c047836 */ /* 0x040fe20000000000 */
[----:B------:R-:W-:Y:S01]  /*1a530*/  STL [R1+0x38], R16 ;  /* 0x0000381001007387 */ /* 0x000fe20000100800 */
[----:B------:R-:W-:Y:S01]  /*1a540*/  @!P1 IMAD.MOV R15, RZ, RZ, -R15 ;  /* 0x000000ffff0f9224 */ /* 0x000fe200078e0a0f */
[----:B------:R-:W-:Y:S01]  /*1a550*/  ISETP.GT.U32.AND P1, PT, R11, R0, PT ;  /* 0x000000000b00720c */ /* 0x000fe20003f24070 */
[----:B------:R-:W-:Y:S01]  /*1a560*/  @!P5 IMAD.MOV R13, RZ, RZ, -R13 ;  /* 0x000000ffff0dd224 */ /* 0x000fe200078e0a0d */
[----:B------:R-:W-:Y:S01]  /*1a570*/  IABS R12, R4 ;  /* 0x00000004000c7213 */ /* 0x000fe20000000000 */
[----:B------:R-:W-:Y:S01]  /*1a580*/  VIADD R6, R28, 0x11 ;  /* 0x000000111c067836 */ /* 0x000fe20000000000 */
[----:B------:R-:W-:Y:S01]  /*1a590*/  STL [R1+0x24], R15 ;  /* 0x0000240f01007387 */ /* 0x000fe20000100800 */
[----:B------:R-:W-:-:S02]  /*1a5a0*/  @!P4 IMAD.IADD R9, R9, 0x1, -R11 ;  /* 0x000000010909c824 */ /* 0x000fc400078e0a0b */
[----:B------:R-:W-:Y:S01]  /*1a5b0*/  @!P0 IMAD.IADD R14, R14, 0x1, -R11 ;  /* 0x000000010e0e8824 */ /* 0x000fe200078e0a0b */
[----:B------:R0:W-:Y:S01]  /*1a5c0*/  STL [R1+0x20], R13 ;  /* 0x0000200d01007387 */ /* 0x0001e20000100800 */
[----:B------:R-:W-:Y:S02]  /*1a5d0*/  IABS R2, R6 ;  /* 0x0000000600027213 */ /* 0x000fe40000000000 */
[C---:B------:R-:W-:Y:S02]  /*1a5e0*/  ISETP.GT.U32.AND P4, PT, R11.reuse, R9, PT ;  /* 0x000000090b00720c */ /* 0x040fe40003f84070 */
[----:B------:R-:W-:Y:S01]  /*1a5f0*/  ISETP.GT.U32.AND P5, PT, R11, R14, PT ;  /* 0x0000000e0b00720c */ /* 0x000fe20003fa4070 */
[----:B------:R-:W-:Y:S01]  /*1a600*/  IMAD.HI.U32 R10, R7, R2, RZ ;  /* 0x00000002070a7227 */ /* 0x000fe200078e00ff */
[----:B------:R-:W-:-:S03]  /*1a610*/  ISETP.GE.AND P0, PT, R8, RZ, PT ;  /* 0x000000ff0800720c */ /* 0x000fc60003f06270 */
[----:B0-----:R-:W-:Y:S02]  /*1a620*/  IMAD.MOV.U32 R13, RZ, RZ, R5 ;  /* 0x000000ffff0d7224 */ /* 0x001fe400078e0005 */
[----:B------:R-:W-:-:S04]  /*1a630*/  IMAD.HI.U32 R5, R7, R12, RZ ;  /* 0x0000000c07057227 */ /* 0x000fc800078e00ff */
[----:B------:R-:W-:Y:S02]  /*1a640*/  IMAD.MOV R5, RZ, RZ, -R5 ;  /* 0x000000ffff057224 */ /* 0x000fe400078e0a05 */
[--C-:B------:R-:W-:Y:S02]  /*1a650*/  @!P1 IMAD.IADD R0, R0, 0x1, -R11.reuse ;  /* 0x0000000100009824 */ /* 0x100fe400078e0a0b */
[----:B------:R-:W-:Y:S02]  /*1a660*/  IMAD.MOV R10, RZ, RZ, -R10 ;  /* 0x000000ffff0a7224 */ /* 0x000fe400078e0a0a */
[C---:B------:R-:W-:Y:S01]  /*1a670*/  IMAD R12, R11.reuse, R5, R12 ;  /* 0x000000050b0c7224 */ /* 0x040fe200078e020c */
[C---:B------:R-:W-:Y:S01]  /*1a680*/  ISETP.GT.U32.AND P1, PT, R11.reuse, R0, PT ;  /* 0x000000000b00720c */ /* 0x040fe20003f24070 */
[----:B------:R-:W-:Y:S02]  /*1a690*/  IMAD R2, R11, R10, R2 ;  /* 0x0000000a0b027224 */ /* 0x000fe400078e0202 */
[--C-:B------:R-:W-:Y:S01]  /*1a6a0*/  @!P4 IMAD.IADD R9, R9, 0x1, -R11.reuse ;  /* 0x000000010909c824 */ /* 0x100fe200078e0a0b */
[C---:B------:R-:W-:Y:S01]  /*1a6b0*/  ISETP.GT.U32.AND P4, PT, R11.reuse, R12, PT ;  /* 0x0000000c0b00720c */ /* 0x040fe20003f84070 */
[----:B------:R-:W-:Y:S01]  /*1a6c0*/  @!P5 IMAD.IADD R14, R14, 0x1, -R11 ;  /* 0x000000010e0ed824 */ /* 0x000fe200078e0a0b */
[----:B------:R-:W-:Y:S01]  /*1a6d0*/  ISETP.GT.U32.AND P5, PT, R11, R2, PT ;  /* 0x000000020b00720c */ /* 0x000fe20003fa4070 */
[----:B------:R-:W-:-:S02]  /*1a6e0*/  VIADD R8, R28, 0xf ;  /* 0x0000000f1c087836 */ /* 0x000fc40000000000 */
[----:B------:R-:W-:Y:S02]  /*1a6f0*/  VIADD R5, R28, 0xe ;  /* 0x0000000e1c057836 */ /* 0x000fe40000000000 */
[----:B------:R-:W-:Y:S01]  /*1a700*/  @!P6 IMAD.MOV R13, RZ, RZ, -R13 ;  /* 0x000000ffff0de224 */ /* 0x000fe200078e0a0d */
[----:B------:R-:W-:Y:S01]  /*1a710*/  IABS R10, R8 ;  /* 0x00000008000a7213 */ /* 0x000fe20000000000 */
[----:B------:R-:W-:Y:S01]  /*1a720*/  @!P1 IMAD.IADD R0, R0, 0x1, -R11 ;  /* 0x0000000100009824 */ /* 0x000fe200078e0a0b */
[----:B------:R-:W-:Y:S01]  /*1a730*/  ISETP.GE.AND P1, PT, R4, RZ, PT ;  /* 0x000000ff0400720c */ /* 0x000fe20003f26270 */
[----:B------:R-:W-:Y:S01]  /*1a740*/  @!P0 IMAD.MOV R9, RZ, RZ, -R9 ;  /* 0x000000ffff098224 */ /* 0x000fe200078e0a09 */
[----:B------:R-:W-:Y:S01]  /*1a750*/  IABS R4, R5 ;  /* 0x0000000500047213 */ /* 0x000fe20000000000 */
[--C-:B------:R-:W-:Y:S01]  /*1a760*/  @!P4 IMAD.IADD R12, R12, 0x1, -R11.reuse ;  /* 0x000000010c0cc824 */ /* 0x100fe200078e0a0b */
[----:B------:R0:W-:Y:S01]  /*1a770*/  STL [R1+0x1c], R13 ;  /* 0x00001c0d01007387 */ /* 0x0001e20000100800 */
[----:B------:R-:W-:Y:S01]  /*1a780*/  @!P5 IMAD.IADD R2, R2, 0x1, -R11 ;  /* 0x000000010202d824 */ /* 0x000fe200078e0a0b */
[----:B------:R-:W-:Y:S01]  /*1a790*/  ISETP.GE.AND P5, PT, R8, RZ, PT ;  /* 0x000000ff0800720c */ /* 0x000fe20003fa6270 */
[----:B------:R-:W-:Y:S01]  /*1a7a0*/  IMAD.HI.U32 R8, R7, R4, RZ ;  /* 0x0000000407087227 */ /* 0x000fe200078e00ff */
[----:B------:R-:W-:-:S02]  /*1a7b0*/  ISETP.GT.U32.AND P4, PT, R11, R12, PT ;  /* 0x0000000c0b00720c */ /* 0x000fc40003f84070 */
[----:B------:R-:W-:Y:S01]  /*1a7c0*/  ISETP.GE.AND P0, PT, R5, RZ, PT ;  /* 0x000000ff0500720c */ /* 0x000fe20003f06270 */
[----:B------:R-:W-:Y:S01]  /*1a7d0*/  IMAD.MOV R5, RZ, RZ, -R8 ;  /* 0x000000ffff057224 */ /* 0x000fe200078e0a08 */
[----:B------:R-:W-:Y:S01]  /*1a7e0*/  ISETP.GE.AND P6, PT, R6, RZ, PT ;  /* 0x000000ff0600720c */ /* 0x000fe20003fc6270 */
[----:B------:R-:W-:Y:S02]  /*1a7f0*/  IMAD.MOV.U32 R15, RZ, RZ, R14 ;  /* 0x000000ffff0f7224 */ /* 0x000fe400078e000e */
[----:B0-----:R-:W-:-:S04]  /*1a800*/  IMAD.HI.U32 R13, R7, R10, RZ ;  /* 0x0000000a070d7227 */ /* 0x001fc800078e00ff */
[----:B------:R-:W-:Y:S02]  /*1a810*/  IMAD.MOV R13, RZ, RZ, -R13 ;  /* 0x000000ffff0d7224 */ /* 0x000fe400078e0a0d */
[----:B------:R-:W-:Y:S02]  /*1a820*/  IMAD.MOV.U32 R14, RZ, RZ, R0 ;  /* 0x000000ffff0e7224 */ /* 0x000fe400078e0000 */
[C---:B------:R-:W-:Y:S02]  /*1a830*/  IMAD R10, R11.reuse, R13, R10 ;  /* 0x0000000d0b0a7224 */ /* 0x040fe400078e020a */
[C---:B------:R-:W-:Y:S02]  /*1a840*/  IMAD R4, R11.reuse, R5, R4 ;  /* 0x000000050b047224 */ /* 0x040fe400078e0204 */
[----:B------:R-:W-:Y:S01]  /*1a850*/  @!P3 IMAD.MOV R14, RZ, RZ, -R14 ;  /* 0x000000ffff0eb224 */ /* 0x000fe200078e0a0e */
[C---:B------:R-:W-:Y:S01]  /*1a860*/  ISETP.GT.U32.AND P3, PT, R11.reuse, R10, PT ;  /* 0x0000000a0b00720c */ /* 0x040fe20003f64070 */
[----:B------:R-:W-:Y:S01]  /*1a870*/  @!P4 IMAD.IADD R12, R12, 0x1, -R11 ;  /* 0x000000010c0cc824 */ /* 0x000fe200078e0a0b */
[C---:B------:R-:W-:Y:S01]  /*1a880*/  ISETP.GT.U32.AND P4, PT, R11.reuse, R4, PT ;  /* 0x000000040b00720c */ /* 0x040fe20003f84070 */
[----:B------:R-:W-:Y:S01]  /*1a890*/  @!P2 IMAD.MOV R15, RZ, RZ, -R15 ;  /* 0x000000ffff0fa224 */ /* 0x000fe200078e0a0f */
[----:B------:R-:W-:Y:S01]  /*1a8a0*/  ISETP.GT.U32.AND P2, PT, R11, R2, PT ;  /* 0x000000020b00720c */ /* 0x000fe20003f44070 */
[----:B------:R-:W-:-:S02]  /*1a8b0*/  IMAD.MOV.U32 R13, RZ, RZ, R12 ;  /* 0x000000ffff0d7224 */ /* 0x000fc400078e000c */
[C---:B------:R-:W-:Y:S01]  /*1a8c0*/  VIADD R6, R28.reuse, 0xd ;  /* 0x0000000d1c067836 */ /* 0x040fe20000000000 */
[----:B------:R-:W-:Y:S01]  /*1a8d0*/  STL [R1+0x18], R15 ;  /* 0x0000180f01007387 */ /* 0x000fe20000100800 */
[----:B------:R-:W-:Y:S02]  /*1a8e0*/  @!P1 IMAD.MOV R13, RZ, RZ, -R13 ;  /* 0x000000ffff0d9224 */ /* 0x000fe400078e0a0d */
[----:B------:R-:W-:Y:S01]  /*1a8f0*/  VIADD R8, R28, 0xa ;  /* 0x0000000a1c087836 */ /* 0x000fe20000000000 */
[----:B------:R0:W-:Y:S01]  /*1a900*/  STL [R1+0x14], R14 ;  /* 0x0000140e01007387 */ /* 0x0001e20000100800 */
[--C-:B------:R-:W-:Y:S01]  /*1a910*/  @!P3 IMAD.IADD R10, R10, 0x1, -R11.reuse ;  /* 0x000000010a0ab824 */ /* 0x100fe200078e0a0b */
[----:B------:R-:W-:Y:S01]  /*1a920*/  IABS R29, R6 ;  /* 0x00000006001d7213 */ /* 0x000fe20000000000 */
[--C-:B------:R-:W-:Y:S01]  /*1a930*/  @!P4 IMAD.IADD R4, R4, 0x1, -R11.reuse ;  /* 0x000000010404c824 */ /* 0x100fe200078e0a0b */
[----:B------:R1:W-:Y:S01]  /*1a940*/  STL [R1+0x10], R9 ;  /* 0x0000100901007387 */ /* 0x0003e20000100800 */
[----:B------:R-:W-:Y:S01]  /*1a950*/  @!P2 IMAD.IADD R2, R2, 0x1, -R11 ;  /* 0x000000010202a824 */ /* 0x000fe200078e0a0b */
[----:B------:R-:W-:Y:S01]  /*1a960*/  ISETP.GT.U32.AND P3, PT, R11, R10, PT ;  /* 0x0000000a0b00720c */ /* 0x000fe20003f64070 */
[----:B------:R-:W-:Y:S01]  /*1a970*/  IMAD.HI.U32 R0, R7, R29, RZ ;  /* 0x0000001d07007227 */ /* 0x000fe200078e00ff */
[----:B------:R-:W-:-:S02]  /*1a980*/  ISETP.GT.U32.AND P4, PT, R11, R4, PT ;  /* 0x000000040b00720c */ /* 0x000fc40003f84070 */
[----:B------:R-:W-:Y:S01]  /*1a990*/  ISETP.GE.AND P2, PT, R6, RZ, PT ;  /* 0x000000ff0600720c */ /* 0x000fe20003f46270 */
[----:B0-----:R-:W-:Y:S02]  /*1a9a0*/  IMAD.MOV.U32 R14, RZ, RZ, R2 ;  /* 0x000000ffff0e7224 */ /* 0x001fe400078e0002 */
[----:B------:R-:W-:Y:S01]  /*1a9b0*/  IMAD.MOV R0, RZ, RZ, -R0 ;  /* 0x000000ffff007224 */ /* 0x000fe200078e0a00 */
[----:B-1----:R-:W-:Y:S01]  /*1a9c0*/  IABS R9, R8 ;  /* 0x0000000800097213 */ /* 0x002fe20000000000 */
[----:B------:R-:W-:Y:S02]  /*1a9d0*/  @!P6 IMAD.MOV R14, RZ, RZ, -R14 ;  /* 0x000000ffff0ee224 */ /* 0x000fe400078e0a0e */
[----:B------:R-:W-:Y:S02]  /*1a9e0*/  VIADD R6, R28, 0xb ;  /* 0x0000000b1c067836 */ /* 0x000fe40000000000 */
[--C-:B------:R-:W-:Y:S01]  /*1a9f0*/  @!P3 IMAD.IADD R10, R10, 0x1, -R11.reuse ;  /* 0x000000010a0ab824 */ /* 0x100fe200078e0a0b */
[----:B------:R-:W-:Y:S01]  /*1aa00*/  STL [R1+0xc], R14 ;  /* 0x00000c0e01007387 */ /* 0x000fe20000100800 */
[----:B------:R-:W-:Y:S01]  /*1aa10*/  @!P4 IMAD.IADD R4, R4, 0x1, -R11 ;  /* 0x000000010404c824 */ /* 0x000fe200078e0a0b */
[----:B------:R-:W-:Y:S01]  /*1aa20*/  ISETP.GE.AND P1, PT, R6, RZ, PT ;  /* 0x000000ff0600720c */ /* 0x000fe20003f26270 */
[----:B------:R-:W-:Y:S01]  /*1aa30*/  IMAD.MOV.U32 R17, RZ, RZ, R10 ;  /* 0x000000ffff117224 */ /* 0x000fe200078e000a */
[----:B------:R-:W-:Y:S01]  /*1aa40*/  STL [R1+0x8], R13 ;  /* 0x0000080d01007387 */ /* 0x000fe20000100800 */
[----:B------:R-:W-:Y:S01]  /*1aa50*/  IMAD.MOV.U32 R16, RZ, RZ, R4 ;  /* 0x000000ffff107224 */ /* 0x000fe200078e0004 */
[----:B------:R-:W-:Y:S01]  /*1aa60*/  ISETP.GE.AND P3, PT, R8, RZ, PT ;  /* 0x000000ff0800720c */ /* 0x000fe20003f66270 */
[----:B------:R-:W-:-:S02]  /*1aa70*/  @!P5 IMAD.MOV R17, RZ, RZ, -R17 ;  /* 0x000000ffff11d224 */ /* 0x000fc400078e0a11 */
[----:B------:R-:W-:Y:S02]  /*1aa80*/  @!P0 IMAD.MOV R16, RZ, RZ, -R16 ;  /* 0x000000ffff108224 */ /* 0x000fe400078e0a10 */
[C---:B------:R-:W-:Y:S01]  /*1aa90*/  IMAD R29, R11.reuse, R0, R29 ;  /* 0x000000000b1d7224 */ /* 0x040fe200078e021d */
[----:B------:R-:W-:Y:S01]  /*1aaa0*/  STL [R1+0x385c], R17 ;  /* 0x00385c1101007387 */ /* 0x000fe20000100800 */
[----:B------:R-:W-:Y:S01]  /*1aab0*/  IABS R0, R6 ;  /* 0x0000000600007213 */ /* 0x000fe20000000000 */
[----:B------:R-:W-:Y:S02]  /*1aac0*/  IMAD.MOV.U32 R6, RZ, RZ, R9 ;  /* 0x000000ffff067224 */ /* 0x000fe400078e0009 */
[----:B------:R0:W-:Y:S01]  /*1aad0*/  STL [R1+0x3860], R16 ;  /* 0x0038601001007387 */ /* 0x0001e20000100800 */
[----:B------:R-:W-:Y:S01]  /*1aae0*/  VIADD R5, R28, 0x9 ;  /* 0x000000091c057836 */ /* 0x000fe20000000000 */
[----:B------:R-:W-:Y:S01]  /*1aaf0*/  ISETP.GT.U32.AND P6, PT, R11, R29, PT ;  /* 0x0000001d0b00720c */ /* 0x000fe20003fc4070 */
[----:B------:R-:W-:-:S03]  /*1ab00*/  IMAD.HI.U32 R12, R7, R0, RZ ;  /* 0x00000000070c7227 */ /* 0x000fc600078e00ff */
[----:B------:R-:W-:Y:S01]  /*1ab10*/  IABS R2, R5 ;  /* 0x0000000500027213 */ /* 0x000fe20000000000 */
[----:B------:R-:W-:Y:S01]  /*1ab20*/  IMAD.MOV R12, RZ, RZ, -R12 ;  /* 0x000000ffff0c7224 */ /* 0x000fe200078e0a0c */
[----:B------:R-:W-:Y:S01]  /*1ab30*/  ISETP.GE.AND P5, PT, R5, RZ, PT ;  /* 0x000000ff0500720c */ /* 0x000fe20003fa6270 */
[----:B------:R-:W-:Y:S01]  /*1ab40*/  IMAD.HI.U32 R8, R7, R6, RZ ;  /* 0x0000000607087227 */ /* 0x000fe200078e00ff */
[----:B0-----:R-:W2:Y:S03]  /*1ab50*/  LDL R16, [R1+0x710] ;  /* 0x0007100001107983 */ /* 0x001ea60000100800 */
[----:B------:R-:W-:Y:S02]  /*1ab60*/  IMAD R0, R11, R12, R0 ;  /* 0x0000000c0b007224 */ /* 0x000fe400078e0200 */
[----:B------:R-:W-:Y:S02]  /*1ab70*/  IMAD.MOV R8, RZ, RZ, -R8 ;  /* 0x000000ffff087224 */ /* 0x000fe400078e0a08 */
[----:B------:R-:W-:Y:S01]  /*1ab80*/  IMAD.HI.U32 R9, R7, R2, RZ ;  /* 0x0000000207097227 */ /* 0x000fe200078e00ff */
[----:B------:R-:W-:-:S03]  /*1ab90*/  ISETP.GT.U32.AND P4, PT, R11, R0, PT ;  /* 0x000000000b00720c */ /* 0x000fc60003f84070 */
[----:B------:R-:W-:Y:S02]  /*1aba0*/  IMAD R6, R11, R8, R6 ;  /* 0x000000080b067224 */ /* 0x000fe400078e0206 */
[----:B------:R-:W-:Y:S02]  /*1abb0*/  @!P6 IMAD.IADD R29, R29, 0x1, -R11 ;  /* 0x000000011d1de824 */ /* 0x000fe400078e0a0b */
[----:B------:R-:W-:Y:S02]  /*1abc0*/  IMAD.MOV R9, RZ, RZ, -R9 ;  /* 0x000000ffff097224 */ /* 0x000fe400078e0a09 */
[----:B------:R-:W-:Y:S01]  /*1abd0*/  VIADD R8, R28, 0x8 ;  /* 0x000000081c087836 */ /* 0x000fe20000000000 */
[C---:B------:R-:W-:Y:S01]  /*1abe0*/  ISETP.GT.U32.AND P6, PT, R11.reuse, R29, PT ;  /* 0x0000001d0b00720c */ /* 0x040fe20003fc4070 */
[----:B------:R-:W-:Y:S02]  /*1abf0*/  IMAD R2, R11, R9, R2 ;  /* 0x000000090b027224 */ /* 0x000fe400078e0202 */
[----:B------:R-:W-:-:S02]  /*1ac00*/  @!P4 IMAD.IADD R0, R0, 0x1, -R11 ;  /* 0x000000010000c824 */ /* 0x000fc400078e0a0b */
[C---:B------:R-:W-:Y:S02]  /*1ac10*/  VIADD R5, R28.reuse, 0x6 ;  /* 0x000000061c057836 */ /* 0x040fe40000000000 */
[C---:B------:R-:W-:Y:S01]  /*1ac20*/  VIADD R12, R28.reuse, 0x7 ;  /* 0x000000071c0c7836 */ /* 0x040fe20000000000 */
[----:B------:R-:W-:Y:S01]  /*1ac30*/  ISETP.GT.U32.AND P4, PT, R11, R0, PT ;  /* 0x000000000b00720c */ /* 0x000fe20003f84070 */
[----:B------:R-:W-:-:S12]  /*1ac40*/  VIADD R28, R28, 0x5 ;  /* 0x000000051c1c7836 */ /* 0x000fd80000000000 */
[----:B------:R-:W-:Y:S01]  /*1ac50*/  @!P4 IMAD.IADD R0, R0, 0x1, -R11 ;  /* 0x000000010000c824 */ /* 0x000fe200078e0a0b */
[----:B------:R-:W-:-:S03]  /*1ac60*/  ISETP.GT.U32.AND P4, PT, R11, R6, PT ;  /* 0x000000060b00720c */ /* 0x000fc60003f84070 */
[----:B------:R-:W-:Y:S01]  /*1ac70*/  @!P1 IMAD.MOV R0, RZ, RZ, -R0 ;  /* 0x000000ffff009224 */ /* 0x000fe200078e0a00 */
[----:B------:R-:W-:Y:S02]  /*1ac80*/  ISETP.GT.U32.AND P1, PT, R11, R2, PT ;  /* 0x000000020b00720c */ /* 0x000fe40003f24070 */
[----:B------:R-:W-:Y:S01]  /*1ac90*/  IABS R4, R8 ;  /* 0x0000000800047213 */ /* 0x000fe20000000000 */
[----:B------:R-:W-:-:S06]  /*1aca0*/  @!P6 IMAD.IADD R29, R29, 0x1, -R11 ;  /* 0x000000011d1de824 */ /* 0x000fcc00078e0a0b */
[----:B------:R-:W-:Y:S02]  /*1acb0*/  @!P4 IMAD.IADD R6, R6, 0x1, -R11 ;  /* 0x000000010606c824 */ /* 0x000fe400078e0a0b */
[----:B------:R-:W-:-:S03]  /*1acc0*/  IMAD.HI.U32 R10, R7, R4, RZ ;  /* 0x00000004070a7227 */ /* 0x000fc600078e00ff */
[----:B------:R-:W-:Y:S01]  /*1acd0*/  ISETP.GT.U32.AND P4, PT, R11, R6, PT ;  /* 0x000000060b00720c */ /* 0x000fe20003f84070 */
[----:B------:R-:W-:Y:S01]  /*1ace0*/  @!P2 IMAD.MOV R29, RZ, RZ, -R29 ;  /* 0x000000ffff1da224 */ /* 0x000fe200078e0a1d */
[----:B------:R-:W-:Y:S01]  /*1acf0*/  ISETP.GE.AND P2, PT, R5, RZ, PT ;  /* 0x000000ff0500720c */ /* 0x000fe20003f46270 */
[----:B------:R-:W-:Y:S01]  /*1ad00*/  @!P1 IMAD.IADD R2, R2, 0x1, -R11 ;  /* 0x0000000102029824 */ /* 0x000fe200078e0a0b */
[----:B------:R-:W-:Y:S01]  /*1ad10*/  IABS R5, R5 ;  /* 0x0000000500057213 */ /* 0x000fe20000000000 */
[----:B------:R-:W-:Y:S01]  /*1ad20*/  IMAD.MOV R10, RZ, RZ, -R10 ;  /* 0x000000ffff0a7224 */ /* 0x000fe200078e0a0a */
[----:B------:R-:W-:Y:S02]  /*1ad30*/  ISETP.GE.AND P0, PT, R8, RZ, PT ;  /* 0x000000ff0800720c */ /* 0x000fe40003f06270 */
[----:B------:R-:W-:Y:S01]  /*1ad40*/  ISETP.GE.AND P6, PT, R12, RZ, PT ;  /* 0x000000ff0c00720c */ /* 0x000fe20003fc6270 */
[C---:B------:R-:W-:Y:S01]  /*1ad50*/  IMAD R4, R11.reuse, R10, R4 ;  /* 0x0000000a0b047224 */ /* 0x040fe200078e0204 */
[----:B------:R-:W-:Y:S01]  /*1ad60*/  ISETP.GT.U32.AND P1, PT, R11, R2, PT ;  /* 0x000000020b00720c */ /* 0x000fe20003f24070 */
[----:B------:R-:W-:Y:S01]  /*1ad70*/  IMAD.HI.U32 R8, R7, R5, RZ ;  /* 0x0000000507087227 */ /* 0x000fe200078e00ff */
[----:B------:R-:W-:-:S03]  /*1ad80*/  IABS R12, R12 ;  /* 0x0000000c000c7213 */ /* 0x000fc60000000000 */
        /* <DEDUP_REMOVED lines=8> */
[C---:B------:R-:W-:Y:S01]  /*1ae10*/  IMAD R12, R11.reuse, R9, R12 ;  /* 0x000000090b0c7224 */ /* 0x040fe200078e020c */
[----:B------:R-:W-:Y:S01]  /*1ae20*/  IABS R21, R28 ;  /* 0x0000001c00157213 */ /* 0x000fe20000000000 */
[----:B------:R-:W-:Y:S02]  /*1ae30*/  @!P3 IMAD.MOV R6, RZ, RZ, -R6 ;  /* 0x000000ffff06b224 */ /* 0x000fe400078e0a06 */
[----:B------:R-:W-:Y:S01]  /*1ae40*/  @!P4 IMAD.IADD R4, R4, 0x1, -R11 ;  /* 0x000000010404c824 */ /* 0x000fe200078e0a0b */
[----:B------:R-:W-:Y:S01]  /*1ae50*/  ISETP.GT.U32.AND P3, PT, R11, R12, PT ;  /* 0x0000000c0b00720c */ /* 0x000fe20003f64070 */
[----:B------:R-:W-:-:S03]  /*1ae60*/  IMAD.HI.U32 R9, R7, R21, RZ ;  /* 0x0000001507097227 */ /* 0x000fc600078e00ff */
[----:B------:R-:W-:Y:S01]  /*1ae70*/  ISETP.GT.U32.AND P4, PT, R11, R4, PT ;  /* 0x000000040b00720c */ /* 0x000fe20003f84070 */
[----:B------:R-:W-:Y:S02]  /*1ae80*/  IMAD R13, R25, UR4, RZ ;  /* 0x00000004190d7c24 */ /* 0x000fe4000f8e02ff */
[----:B------:R-:W-:Y:S01]  /*1ae90*/  IMAD R15, RZ, RZ, -UR4 ;  /* 0x80000004ff0f7e24 */ /* 0x000fe2000f8e02ff */
[----:B------:R-:W-:Y:S01]  /*1aea0*/  STL [R1+0x3864], R29 ;  /* 0x0038641d01007387 */ /* 0x000fe20000100800 */
[----:B------:R-:W-:Y:S01]  /*1aeb0*/  IMAD.MOV R9, RZ, RZ, -R9 ;  /* 0x000000ffff097224 */ /* 0x000fe200078e0a09 */
[----:B------:R-:W-:Y:S01]  /*1aec0*/  ULDC UR4, c[0x0][0x238] ;  /* 0x00008e0000047ab9 */ /* 0x000fe20000000800 */
[----:B------:R-:W-:Y:S01]  /*1aed0*/  @!P1 IMAD.IADD R5, R5, 0x1, -R11 ;  /* 0x0000000105059824 */ /* 0x000fe200078e0a0b */
[----:B------:R0:W-:Y:S01]  /*1aee0*/  STL [R1+0x3868], R0 ;  /* 0x0038680001007387 */ /* 0x0001e20000100800 */
[C---:B------:R-:W-:Y:S02]  /*1aef0*/  IMAD R21, R11.reuse, R9, R21 ;  /* 0x000000090b157224 */ /* 0x040fe400078e0215 */
[----:B------:R-:W-:Y:S01]  /*1af00*/  @!P3 IMAD.IADD R12, R12, 0x1, -R11 ;  /* 0x000000010c0cb824 */ /* 0x000fe200078e0a0b */
[----:B------:R-:W-:Y:S01]  /*1af10*/  ISETP.GT.U32.AND P1, PT, R11, R5, PT ;  /* 0x000000050b00720c */ /* 0x000fe20003f24070 */
[----:B0-----:R-:W-:-:S02]  /*1af20*/  IMAD R0, R15, 0x2, R13 ;  /* 0x000000020f007824 */ /* 0x001fc400078e020d */
[----:B------:R-:W-:Y:S02]  /*1af30*/  IMAD.MOV.U32 R13, RZ, RZ, R18 ;  /* 0x000000ffff0d7224 */ /* 0x000fe400078e0012 */
[----:B------:R-:W-:Y:S02]  /*1af40*/  IMAD.MOV.U32 R18, RZ, RZ, R26 ;  /* 0x000000ffff127224 */ /* 0x000fe400078e001a */
[----:B------:R-:W-:Y:S02]  /*1af50*/  IMAD R0, R15, 0x2, R0 ;  /* 0x000000020f007824 */ /* 0x000fe400078e0200 */
[----:B------:R-:W-:Y:S01]  /*1af60*/  @!P5 IMAD.MOV R2, RZ, RZ, -R2 ;  /* 0x000000ffff02d224 */ /* 0x000fe200078e0a02 */
[C---:B------:R-:W-:Y:S01]  /*1af70*/  ISETP.GT.U32.AND P5, PT, R11.reuse, R21, PT ;  /* 0x000000150b00720c */ /* 0x040fe20003fa4070 */
[--C-:B------:R-:W-:Y:S01]  /*1af80*/  @!P4 IMAD.IADD R4, R4, 0x1, -R11.reuse ;  /* 0x000000010404c824 */ /* 0x100fe200078e0a0b */
[----:B------:R-:W-:Y:S01]  /*1af90*/  ISETP.GT.U32.AND P3, PT, R11, R12, PT ;  /* 0x0000000c0b00720c */ /* 0x000fe20003f64070 */
[----:B------:R-:W-:Y:S01]  /*1afa0*/  IMAD R0, R15, 0x2, R0 ;  /* 0x000000020f007824 */ /* 0x000fe200078e0200 */
[----:B------:R-:W-:Y:S01]  /*1afb0*/  STL [R1+0x386c], R6 ;  /* 0x00386c0601007387 */ /* 0x000fe20000100800 */
[----:B------:R-:W-:-:S03]  /*1afc0*/  @!P1 IMAD.IADD R5, R5, 0x1, -R11 ;  /* 0x0000000105059824 */ /* 0x000fc600078e0a0b */
[----:B------:R0:W-:Y:S02]  /*1afd0*/  STL [R1+0x34], R0 ;  /* 0x0000340001007387 */ /* 0x0001e40000100800 */
[----:B0-----:R-:W-:-:S03]  /*1afe0*/  IMAD R0, R15, 0x2, R0 ;  /* 0x000000020f007824 */ /* 0x001fc600078e0200 */
[--C-:B------:R-:W-:Y:S02]  /*1aff0*/  @!P5 IMAD.IADD R21, R21, 0x1, -R11.reuse ;  /* 0x000000011515d824 */ /* 0x100fe400078e0a0b */
[----:B------:R0:W-:Y:S01]  /*1b000*/  STL [R1+0x30], R0 ;  /* 0x0000300001007387 */ /* 0x0001e20000100800 */
[----:B------:R-:W-:Y:S02]  /*1b010*/  @!P3 IMAD.IADD R12, R12, 0x1, -R11 ;  /* 0x000000010c0cb824 */ /* 0x000fe400078e0a0b */
[----:B0-----:R-:W-:-:S05]  /*1b020*/  IMAD R0, R15, 0x2, R0 ;  /* 0x000000020f007824 */ /* 0x001fca00078e0200 */
[----:B------:R0:W-:Y:S02]  /*1b030*/  STL [R1+0x2c], R0 ;  /* 0x00002c0001007387 */ /* 0x0001e40000100800 */
[----:B0-----:R-:W-:Y:S02]  /*1b040*/  IMAD R0, R15, 0x2, R0 ;  /* 0x000000020f007824 */ /* 0x001fe400078e0200 */
[----:B------:R-:W-:Y:S02]  /*1b050*/  IMAD.MOV.U32 R17, RZ, RZ, R13 ;  /* 0x000000ffff117224 */ /* 0x000fe400078e000d */
[----:B------:R-:W-:Y:S02]  /*1b060*/  @!P0 IMAD.MOV R4, RZ, RZ, -R4 ;  /* 0x000000ffff048224 */ /* 0x000fe400078e0a04 */
[----:B------:R-:W-:Y:S01]  /*1b070*/  @!P6 IMAD.MOV R12, RZ, RZ, -R12 ;  /* 0x000000ffff0ce224 */ /* 0x000fe200078e0a0c */
[----:B------:R-:W-:Y:S04]  /*1b080*/  STL [R1+0x3870], R2 ;  /* 0x0038700201007387 */ /* 0x000fe80000100800 */
[----:B------:R-:W-:Y:S01]  /*1b090*/  STL [R1+0x28], R0 ;  /* 0x0000280001007387 */ /* 0x000fe20000100800 */
[----:B------:R-:W-:-:S02]  /*1b0a0*/  @!P2 IMAD.MOV R5, RZ, RZ, -R5 ;  /* 0x000000ffff05a224 */ /* 0x000fc400078e0a05 */
[----:B--2---:R-:W-:-:S05]  /*1b0b0*/  VIADD R27, R16, 0x4 ;  /* 0x00000004101b7836 */ /* 0x004fca0000000000 */
[----:B------:R-:W-:Y:S01]  /*1b0c0*/  IABS R22, R27 ;  /* 0x0000001b00167213 */ /* 0x000fe20000000000 */
[----:B------:R-:W-:-:S04]  /*1b0d0*/  VIADD R14, R16, 0x2 ;  /* 0x00000002100e7836 */ /* 0x000fc80000000000 */
[----:B------:R-:W-:Y:S01]  /*1b0e0*/  IMAD.HI.U32 R8, R7, R22, RZ ;  /* 0x0000001607087227 */ /* 0x000fe200078e00ff */
[----:B------:R-:W-:-:S03]  /*1b0f0*/  IABS R24, R14 ;  /* 0x0000000e00187213 */ /* 0x000fc60000000000 */
[----:B------:R-:W-:Y:S02]  /*1b100*/  IMAD.MOV R8, RZ, RZ, -R8 ;  /* 0x000000ffff087224 */ /* 0x000fe400078e0a08 */
[C---:B------:R-:W-:Y:S02]  /*1b110*/  VIADD R20, R16.reuse, 0x3 ;  /* 0x0000000310147836 */ /* 0x040fe40000000000 */
[----:B------:R-:W-:Y:S02]  /*1b120*/  IMAD R22, R11, R8, R22 ;  /* 0x000000080b167224 */ /* 0x000fe400078e0216 */
[----:B------:R-:W-:Y:S02]  /*1b130*/  VIADD R19, R16, 0x1 ;  /* 0x0000000110137836 */ /* 0x000fe40000000000 */
[C---:B------:R-:W-:Y:S01]  /*1b140*/  IMAD.HI.U32 R8, R7.reuse, R24, RZ ;  /* 0x0000001807087227 */ /* 0x040fe200078e00ff */
[----:B------:R-:W-:Y:S02]  /*1b150*/  IABS R23, R20 ;  /* 0x0000001400177213 */ /* 0x000fe40000000000 */
[----:B------:R-:W-:Y:S01]  /*1b160*/  IABS R25, R19 ;  /* 0x0000001300197213 */ /* 0x000fe20000000000 */
[----:B------:R-:W-:Y:S01]  /*1b170*/  IMAD.MOV R8, RZ, RZ, -R8 ;  /* 0x000000ffff087224 */ /* 0x000fe200078e0a08 */
[----:B------:R-:W-:Y:S01]  /*1b180*/  IABS R26, R16 ;  /* 0x00000010001a7213 */ /* 0x000fe20000000000 */
[----:B------:R-:W-:Y:S01]  /*1b190*/  IMAD.HI.U32 R9, R7, R23, RZ ;  /* 0x0000001707097227 */ /* 0x000fe200078e00ff */
[----:B------:R-:W-:-:S03]  /*1b1a0*/  ISETP.GT.U32.AND P4, PT, R11, R22, PT ;  /* 0x000000160b00720c */ /* 0x000fc60003f84070 */
[----:B------:R-:W-:Y:S02]  /*1b1b0*/  IMAD R24, R11, R8, R24 ;  /* 0x000000080b187224 */ /* 0x000fe400078e0218 */
[----:B------:R-:W-:-:S04]  /*1b1c0*/  IMAD.HI.U32 R8, R7, R25, RZ ;  /* 0x0000001907087227 */ /* 0x000fc800078e00ff */
[----:B------:R-:W-:-:S04]  /*1b1d0*/  IMAD.HI.U32 R7, R7, R26, RZ ;  /* 0x0000001a07077227 */ /* 0x000fc800078e00ff */
[----:B------:R-:W-:Y:S02]  /*1b1e0*/  IMAD.MOV R8, RZ, RZ, -R8 ;  /* 0x000000ffff087224 */ /* 0x000fe400078e0a08 */
[----:B------:R-:W-:Y:S02]  /*1b1f0*/  IMAD.MOV R9, RZ, RZ, -R9 ;  /* 0x000000ffff097224 */ /* 0x000fe400078e0a09 */
[----:B------:R-:W-:Y:S01]  /*1b200*/  IMAD.MOV R7, RZ, RZ, -R7 ;  /* 0x000000ffff077224 */ /* 0x000fe200078e0a07 */
[C---:B------:R-:W-:Y:S01]  /*1b210*/  ISETP.GT.U32.AND P1, PT, R11.reuse, R24, PT ;  /* 0x000000180b00720c */ /* 0x040fe20003f24070 */
[C---:B------:R-:W-:Y:S02]  /*1b220*/  IMAD R25, R11.reuse, R8, R25 ;  /* 0x000000080b197224 */ /* 0x040fe400078e0219 */
[C---:B------:R-:W-:Y:S02]  /*1b230*/  IMAD R23, R11.reuse, R9, R23 ;  /* 0x000000090b177224 */ /* 0x040fe400078e0217 */
[C---:B------:R-:W-:Y:S01]  /*1b240*/  IMAD R26, R11.reuse, R7, R26 ;  /* 0x000000070b1a7224 */ /* 0x040fe200078e021a */
[C---:B------:R-:W-:Y:S01]  /*1b250*/  ISETP.GT.U32.AND P5, PT, R11.reuse, R25, PT ;  /* 0x000000190b00720c */ /* 0x040fe20003fa4070 */
[----:B------:R-:W-:Y:S01]  /*1b260*/  @!P4 IMAD.IADD R22, R22, 0x1, -R11 ;  /* 0x000000011616c824 */ /* 0x000fe200078e0a0b */
[----:B------:R-:W-:-:S02]  /*1b270*/  ISETP.GT.U32.AND P3, PT, R11, R23, PT ;  /* 0x000000170b00720c */ /* 0x000fc40003f64070 */
[----:B------:R-:W-:Y:S01]  /*1b280*/  ISETP.GT.U32.AND P4, PT, R11, R26, PT ;  /* 0x0000001a0b00720c */ /* 0x000fe20003f84070 */
[C---:B------:R-:W-:Y:S02]  /*1b290*/  IMAD R7, R15.reuse, 0x2, R0 ;  /* 0x000000020f077824 */ /* 0x040fe400078e0200 */
[----:B------:R-:W-:Y:S02]  /*1b2a0*/  @!P1 IMAD.IADD R24, R24, 0x1, -R11 ;  /* 0x0000000118189824 */ /* 0x000fe400078e0a0b */
[----:B------:R-:W-:-:S04]  /*1b2b0*/  IMAD R8, R15, 0x2, R7 ;  /* 0x000000020f087824 */ /* 0x000fc800078e0207 */
[--C-:B------:R-:W-:Y:S01]  /*1b2c0*/  @!P5 IMAD.IADD R25, R25, 0x1, -R11.reuse ;  /* 0x000000011919d824 */ /* 0x100fe200078e0a0b */
[----:B------:R-:W-:Y:S01]  /*1b2d0*/  ISETP.GT.U32.AND P5, PT, R11, R24, PT ;  /* 0x000000180b00720c */ /* 0x000fe20003fa4070 */
[--C-:B------:R-:W-:Y:S02]  /*1b2e0*/  @!P3 IMAD.IADD R23, R23, 0x1, -R11.reuse ;  /* 0x000000011717b824 */ /* 0x100fe400078e0a0b */
[----:B------:R-:W-:Y:S02]  /*1b2f0*/  @!P4 IMAD.IADD R26, R26, 0x1, -R11 ;  /* 0x000000011a1ac824 */ /* 0x000fe400078e0a0b */
[----:B------:R-:W-:Y:S01]  /*1b300*/  IMAD R13, R15, 0x2, R8 ;  /* 0x000000020f0d7824 */ /* 0x000fe200078e0208 */
[C---:B------:R-:W-:Y:S02]  /*1b310*/  ISETP.GT.U32.AND P3, PT, R11.reuse, R21, PT ;  /* 0x000000150b00720c */ /* 0x040fe40003f64070 */
[C---:B------:R-:W-:Y:S02]  /*1b320*/  ISETP.GT.U32.AND P0, PT, R11.reuse, R22, PT ;  /* 0x000000160b00720c */ /* 0x040fe40003f04070 */
[----:B------:R-:W-:-:S02]  /*1b330*/  ISETP.GT.U32.AND P1, PT, R11, R23, PT ;  /* 0x000000170b00720c */ /* 0x000fc40003f24070 */
[C---:B------:R-:W-:Y:S02]  /*1b340*/  ISETP.GT.U32.AND P6, PT, R11.reuse, R25, PT ;  /* 0x000000190b00720c */ /* 0x040fe40003fc4070 */
[----:B------:R-:W-:Y:S01]  /*1b350*/  ISETP.GT.U32.AND P4, PT, R11, R26, PT ;  /* 0x0000001a0b00720c */ /* 0x000fe20003f84070 */
[C---:B------:R-:W-:Y:S02]  /*1b360*/  IMAD R9, R15.reuse, 0x2, R13 ;  /* 0x000000020f097824 */ /* 0x040fe400078e020d */
[----:B------:R-:W-:Y:S02]  /*1b370*/  @!P5 IMAD.IADD R24, R24, 0x1, -R11 ;  /* 0x000000011818d824 */ /* 0x000fe400078e0a0b */
[C---:B------:R-:W-:Y:S01]  /*1b380*/  IMAD R10, R15.reuse, 0x2, R9 ;  /* 0x000000020f0a7824 */ /* 0x040fe200078e0209 */
[----:B------:R-:W-:Y:S01]  /*1b390*/  ISETP.GE.AND P5, PT, R14, RZ, PT ;  /* 0x000000ff0e00720c */ /* 0x000fe20003fa6270 */
[----:B------:R-:W-:Y:S02]  /*1b3a0*/  STL [R1+0x3874], R7 ;  /* 0x0038740701007387 */ /* 0x000fe40000100800 */
[----:B------:R-:W-:-:S02]  /*1b3b0*/  IMAD R14, R15, 0x2, R10 ;  /* 0x000000020f0e7824 */ /* 0x000fc400078e020a */
[----:B------:R-:W-:Y:S01]  /*1b3c0*/  STL [R1+0x3878], R4 ;  /* 0x0038780401007387 */ /* 0x000fe20000100800 */
[--C-:B------:R-:W-:Y:S02]  /*1b3d0*/  @!P3 IMAD.IADD R21, R21, 0x1, -R11.reuse ;  /* 0x000000011515b824 */ /* 0x100fe400078e0a0b */
[--C-:B------:R-:W-:Y:S01]  /*1b3e0*/  @!P0 IMAD.IADD R22, R22, 0x1, -R11.reuse ;  /* 0x0000000116168824 */ /* 0x100fe200078e0a0b */
[----:B------:R-:W-:Y:S01]  /*1b3f0*/  STL [R1+0x387c], R8 ;  /* 0x00387c0801007387 */ /* 0x000fe20000100800 */
[--C-:B------:R-:W-:Y:S02]  /*1b400*/  @!P1 IMAD.IADD R23, R23, 0x1, -R11.reuse ;  /* 0x0000000117179824 */ /* 0x100fe400078e0a0b */
[--C-:B------:R-:W-:Y:S01]  /*1b410*/  @!P6 IMAD.IADD R25, R25, 0x1, -R11.reuse ;  /* 0x000000011919e824 */ /* 0x100fe200078e0a0b */
[----:B------:R-:W-:Y:S01]  /*1b420*/  STL [R1+0x3880], R12 ;  /* 0x0038800c01007387 */ /* 0x000fe20000100800 */
[----:B------:R-:W-:Y:S02]  /*1b430*/  @!P4 IMAD.IADD R26, R26, 0x1, -R11 ;  /* 0x000000011a1ac824 */ /* 0x000fe400078e0a0b */
[----:B------:R-:W-:Y:S01]  /*1b440*/  IMAD R11, R15, 0x2, R14 ;  /* 0x000000020f0b7824 */ /* 0x000fe200078e020e */
[----:B------:R-:W-:Y:S01]  /*1b450*/  STL [R1+0x3884], R13 ;  /* 0x0038840d01007387 */ /* 0x000fe20000100800 */
[----:B------:R-:W-:-:S03]  /*1b460*/  ISETP.GE.AND P6, PT, R19, RZ, PT ;  /* 0x000000ff1300720c */ /* 0x000fc60003fc6270 */
[----:B------:R-:W-:Y:S01]  /*1b470*/  STL [R1+0x3888], R9 ;  /* 0x0038880901007387 */ /* 0x000fe20000100800 */
[----:B------:R-:W-:-:S03]  /*1b480*/  IMAD R19, R15, 0x2, R11 ;  /* 0x000000020f137824 */ /* 0x000fc600078e020b */
[----:B------:R-:W-:Y:S04]  /*1b490*/  STL [R1+0x388c], R10 ;  /* 0x00388c0a01007387 */ /* 0x000fe80000100800 */
[----:B------:R-:W-:Y:S04]  /*1b4a0*/  STL [R1+0x3890], R14 ;  /* 0x0038900e01007387 */ /* 0x000fe80000100800 */
[----:B------:R-:W-:Y:S04]  /*1b4b0*/  STL [R1+0x3894], R5 ;  /* 0x0038940501007387 */ /* 0x000fe80000100800 */
[----:B------:R0:W-:Y:S04]  /*1b4c0*/  STL [R1+0x3898], R11 ;  /* 0x0038980b01007387 */ /* 0x0001e80000100800 */
[----:B0-----:R-:W2:Y:S04]  /*1b4d0*/  LDL.LU R11, [R1+0x248] ;  /* 0x00024800010b7983 */ /* 0x001ea80000300800 */
[----:B--2---:R0:W-:Y:S04]  /*1b4e0*/  STL [R1+0x394c], R11 ;  /* 0x00394c0b01007387 */ /* 0x0041e80000100800 */
[----:B0-----:R-:W2:Y:S01]  /*1b4f0*/  LDL.LU R11, [R1+0x1bc] ;  /* 0x0001bc00010b7983 */ /* 0x001ea20000300800 */
[----:B------:R-:W-:-:S02]  /*1b500*/  ISETP.GE.AND P3, PT, R28, RZ, PT ;  /* 0x000000ff1c00720c */ /* 0x000fc40003f66270 */
[----:B------:R-:W-:Y:S02]  /*1b510*/  ISETP.GE.AND P0, PT, R27, RZ, PT ;  /* 0x000000ff1b00720c */ /* 0x000fe40003f06270 */
[----:B------:R-:W-:Y:S01]  /*1b520*/  ISETP.GE.AND P1, PT, R20, RZ, PT ;  /* 0x000000ff1400720c */ /* 0x000fe20003f26270 */
[----:B------:R-:W-:Y:S01]  /*1b530*/  IMAD R20, R15, 0x2, R19 ;  /* 0x000000020f147824 */ /* 0x000fe200078e0213 */
[----:B------:R-:W-:-:S03]  /*1b540*/  ISETP.GE.AND P4, PT, R16, RZ, PT ;  /* 0x000000ff1000720c */ /* 0x000fc60003f86270 */
[----:B------:R-:W-:-:S04]  /*1b550*/  IMAD R27, R15, 0x2, R20 ;  /* 0x000000020f1b7824 */ /* 0x000fc800078e0214 */
[----:B------:R-:W-:Y:S02]  /*1b560*/  @!P3 IMAD.MOV R21, RZ, RZ, -R21 ;  /* 0x000000ffff15b224 */ /* 0x000fe400078e0a15 */
[----:B------:R-:W-:Y:S02]  /*1b570*/  @!P0 IMAD.MOV R22, RZ, RZ, -R22 ;  /* 0x000000ffff168224 */ /* 0x000fe400078e0a16 */
[----:B------:R-:W-:Y:S02]  /*1b580*/  @!P1 IMAD.MOV R23, RZ, RZ, -R23 ;  /* 0x000000ffff179224 */ /* 0x000fe400078e0a17 */
[----:B------:R-:W-:Y:S02]  /*1b590*/  @!P5 IMAD.MOV R24, RZ, RZ, -R24 ;  /* 0x000000ffff18d224 */ /* 0x000fe400078e0a18 */
[----:B------:R-:W-:Y:S02]  /*1b5a0*/  @!P6 IMAD.MOV R25, RZ, RZ, -R25 ;  /* 0x000000ffff19e224 */ /* 0x000fe400078e0a19 */
[----:B------:R-:W-:Y:S01]  /*1b5b0*/  @!P4 IMAD.MOV R26, RZ, RZ, -R26 ;  /* 0x000000ffff1ac224 */ /* 0x000fe200078e0a1a */
[----:B------:R-:W-:Y:S01]  /*1b5c0*/  ISETP.NE.AND P2, PT, R3, RZ, PT ;  /* 0x000000ff0300720c */ /* 0x000fe20003f45270 */
[----:B------:R-:W-:Y:S01]  /*1b5d0*/  IMAD R28, R15, 0x2, R27 ;  /* 0x000000020f1c7824 */ /* 0x000fe200078e021b */
[----:B------:R-:W-:-:S04]  /*1b5e0*/  LOP3.LUT R3, RZ, R3, RZ, 0x33, !PT ;  /* 0x00000003ff037212 */ /* 0x000fc800078e33ff */
[----:B------:R-:W-:Y:S01]  /*1b5f0*/  SEL R18, R3, R18, !P2 ;  /* 0x0000001203127207 */ /* 0x000fe20005000000 */
[----:B--2---:R0:W-:Y:S04]  /*1b600*/  STL [R1+0x3950], R11 ;  /* 0x0039500b01007387 */ /* 0x0041e80000100800 */
[----:B------:R-:W2:Y:S04]  /*1b610*/  LDL.LU R5, [R1+0x24c] ;  /* 0x00024c0001057983 */ /* 0x000ea80000300800 */
[----:B------:R-:W3:Y:S04]  /*1b620*/  LDL.LU R14, [R1+0x25c] ;  /* 0x00025c00010e7983 */ /* 0x000ee80000300800 */
[----:B------:R-:W4:Y:S04]  /*1b630*/  LDL.LU R10, [R1+0x260] ;  /* 0x00026000010a7983 */ /* 0x000f280000300800 */
[----:B------:R-:W5:Y:S04]  /*1b640*/  LDL.LU R9, [R1+0x264] ;  /* 0x0002640001097983 */ /* 0x000f680000300800 */
[----:B------:R-:W5:Y:S04]  /*1b650*/  LDL.LU R13, [R1+0x270] ;  /* 0x00027000010d7983 */ /* 0x000f680000300800 */
[----:B------:R-:W5:Y:S04]  /*1b660*/  LDL.LU R12, [R1+0x274] ;  /* 0x00027400010c7983 */ /* 0x000f680000300800 */
[----:B------:R-:W4:Y:S04]  /*1b670*/  LDL.LU R8, [R1+0x278] ;  /* 0x0002780001087983 */ /* 0x000f280000300800 */
[----:B------:R-:W5:Y:S04]  /*1b680*/  LDL.LU R4, [R1+0x27c] ;  /* 0x00027c0001047983 */ /* 0x000f680000300800 */
[----:B------:R-:W5:Y:S04]  /*1b690*/  LDL.LU R7, [R1+0x280] ;  /* 0x0002800001077983 */ /* 0x000f680000300800 */
[----:B------:R-:W5:Y:S01]  /*1b6a0*/  LDL.LU R2, [R1+0x284] ;  /* 0x0002840001027983 */ /* 0x000f620000300800 */
[----:B0-----:R-:W-:-:S03]  /*1b6b0*/  IMAD.MOV.U32 R11, RZ, RZ, R17 ;  /* 0x000000ffff0b7224 */ /* 0x001fc600078e0011 */
[----:B------:R-:W5:Y:S04]  /*1b6c0*/  LDL.LU R6, [R1+0x29c] ;  /* 0x00029c0001067983 */ /* 0x000f680000300800 */
[----:B------:R-:W5:Y:S04]  /*1b6d0*/  LDL.LU R0, [R1+0x2a0] ;  /* 0x0002a00001007983 */ /* 0x000f680000300800 */
[----:B------:R-:W5:Y:S04]  /*1b6e0*/  LDL.LU R29, [R1+0x2a4] ;  /* 0x0002a400011d7983 */ /* 0x000f680000300800 */
[----:B------:R-:W5:Y:S04]  /*1b6f0*/  LDL.LU R16, [R1+0x2a8] ;  /* 0x0002a80001107983 */ /* 0x000f680000300800 */
[----:B------:R-:W5:Y:S04]  /*1b700*/  LDL.LU R17, [R1+0x2ac] ;  /* 0x0002ac0001117983 */ /* 0x000f680000300800 */
[----:B------:R0:W-:Y:S04]  /*1b710*/  STL [R1+0x389c], R19 ;  /* 0x00389c1301007387 */ /* 0x0001e80000100800 */
[----:B0-----:R-:W2:Y:S04]  /*1b720*/  LDL.LU R19, [R1+0x244] ;  /* 0x0002440001137983 */ /* 0x001ea80000300800 */
[----:B------:R0:W-:Y:S04]  /*1b730*/  STL [R1+0x38a0], R20 ;  /* 0x0038a01401007387 */ /* 0x0001e80000100800 */
[----:B0-----:R-:W3:Y:S04]  /*1b740*/  LDL.LU R20, [R1+0x228] ;  /* 0x0002280001147983 */ /* 0x001ee80000300800 */
[----:B------:R0:W-:Y:S04]  /*1b750*/  STL [R1+0x38a4], R21 ;  /* 0x0038a41501007387 */ /* 0x0001e80000100800 */
[----:B0-----:R-:W4:Y:S04]  /*1b760*/  LDL.LU R21, [R1+0x224] ;  /* 0x0002240001157983 */ /* 0x001f280000300800 */
[----:B------:R0:W-:Y:S04]  /*1b770*/  STL [R1+0x38a8], R22 ;  /* 0x0038a81601007387 */ /* 0x0001e80000100800 */
[----:B0-----:R-:W5:Y:S04]  /*1b780*/  LDL.LU R22, [R1+0x218] ;  /* 0x0002180001167983 */ /* 0x001f680000300800 */
[----:B------:R0:W-:Y:S04]  /*1b790*/  STL [R1+0x38ac], R23 ;  /* 0x0038ac1701007387 */ /* 0x0001e80000100800 */
[----:B0-----:R-:W2:Y:S04]  /*1b7a0*/  LDL.LU R23, [R1+0x214] ;  /* 0x0002140001177983 */ /* 0x001ea80000300800 */
[----:B------:R0:W-:Y:S01]  /*1b7b0*/  STL [R1+0x38b0], R24 ;  /* 0x0038b01801007387 */ /* 0x0001e20000100800 */
[----:B------:R-:W-:-:S03]  /*1b7c0*/  SEL R11, R3, R11, !P2 ;  /* 0x0000000b030b7207 */ /* 0x000fc60005000000 */
[----:B0-----:R-:W3:Y:S04]  /*1b7d0*/  LDL.LU R24, [R1+0x210] ;  /* 0x0002100001187983 */ /* 0x001ee80000300800 */
[----:B------:R0:W-:Y:S04]  /*1b7e0*/  STL [R1+0x38b4], R25 ;  /* 0x0038b41901007387 */ /* 0x0001e80000100800 */
[----:B0-----:R-:W4:Y:S04]  /*1b7f0*/  LDL.LU R25, [R1+0x20c] ;  /* 0x00020c0001197983 */ /* 0x001f280000300800 */
[----:B------:R0:W-:Y:S04]  /*1b800*/  STL [R1+0x38b8], R26 ;  /* 0x0038b81a01007387 */ /* 0x0001e80000100800 */
[----:B0-----:R-:W5:Y:S04]  /*1b810*/  LDL.LU R26, [R1+0x1fc] ;  /* 0x0001fc00011a7983 */ /* 0x001f680000300800 */
        /* <DEDUP_REMOVED lines=9> */
[----:B0-----:R-:W2:Y:S02]  /*1b8b0*/  LDL.LU R11, [R1+0x3950] ;  /* 0x00395000010b7983 */ /* 0x001ea40000300800 */
[----:B--2---:R-:W-:-:S05]  /*1b8c0*/  SEL R11, R3, R11, !P2 ;  /* 0x0000000b030b7207 */ /* 0x004fca0005000000 */
[----:B------:R0:W-:Y:S04]  /*1b8d0*/  STL [R1+0x1bc], R11 ;  /* 0x0001bc0b01007387 */ /* 0x0001e80000100800 */
[----:B0-----:R-:W2:Y:S01]  /*1b8e0*/  LDL.LU R11, [R1+0x394c] ;  /* 0x00394c00010b7983 */ /* 0x001ea20000300800 */
[C---:B----4-:R-:W-:Y:S02]  /*1b8f0*/  SEL R27, R3.reuse, R27, !P2 ;  /* 0x0000001b031b7207 */ /* 0x050fe40005000000 */
[----:B---3--:R-:W-:-:S03]  /*1b900*/  SEL R15, R3, R15, !P2 ;  /* 0x0000000f030f7207 */ /* 0x008fc60005000000 */
[----:B------:R0:W-:Y:S04]  /*1b910*/  STL [R1+0x1b8], R27 ;  /* 0x0001b81b01007387 */ /* 0x0001e80000100800 */
[----:B------:R5:W-:Y:S01]  /*1b920*/  STL [R1+0x1cc], R15 ;  /* 0x0001cc0f01007387 */ /* 0x000be20000100800 */
[C---:B------:R-:W-:Y:S02]  /*1b930*/  SEL R25, R3.reuse, R25, !P2 ;  /* 0x0000001903197207 */ /* 0x040fe40005000000 */
[C---:B0-----:R-:W-:Y:S02]  /*1b940*/  SEL R27, R3.reuse, R28, !P2 ;  /* 0x0000001c031b7207 */ /* 0x041fe40005000000 */
[----:B-----5:R-:W-:-:S03]  /*1b950*/  SEL R15, R3, R26, !P2 ;  /* 0x0000001a030f7207 */ /* 0x020fc60005000000 */
[----:B------:R-:W-:Y:S01]  /*1b960*/  STL [R1+0x1f8], R27 ;  /* 0x0001f81b01007387 */ /* 0x000fe20000100800 */
[----:B------:R-:W-:-:S03]  /*1b970*/  SEL R24, R3, R24, !P2 ;  /* 0x0000001803187207 */ /* 0x000fc60005000000 */
[----:B------:R0:W-:Y:S01]  /*1b980*/  STL [R1+0x1fc], R15 ;  /* 0x0001fc0f01007387 */ /* 0x0001e20000100800 */
[----:B------:R-:W-:-:S03]  /*1b990*/  SEL R22, R3, R22, !P2 ;  /* 0x0000001603167207 */ /* 0x000fc60005000000 */
[----:B------:R-:W-:Y:S01]  /*1b9a0*/  STL [R1+0x20c], R25 ;  /* 0x00020c1901007387 */ /* 0x000fe20000100800 */
[C---:B------:R-:W-:Y:S02]  /*1b9b0*/  SEL R21, R3.reuse, R21, !P2 ;  /* 0x0000001503157207 */ /* 0x040fe40005000000 */
[C---:B0-----:R-:W-:Y:S01]  /*1b9c0*/  SEL R15, R3.reuse, R23, !P2 ;  /* 0x00000017030f7207 */ /* 0x041fe20005000000 */
[----:B------:R-:W-:Y:S04]  /*1b9d0*/  STL [R1+0x210], R24 ;  /* 0x0002101801007387 */ /* 0x000fe80000100800 */
[----:B------:R0:W-:Y:S01]  /*1b9e0*/  STL [R1+0x214], R15 ;  /* 0x0002140f01007387 */ /* 0x0001e20000100800 */
[----:B------:R-:W-:-:S03]  /*1b9f0*/  SEL R19, R3, R19, !P2 ;  /* 0x0000001303137207 */ /* 0x000fc60005000000 */
[----:B------:R-:W-:Y:S01]  /*1ba00*/  STL [R1+0x218], R22 ;  /* 0x0002181601007387 */ /* 0x000fe20000100800 */
[----:B0-----:R-:W-:-:S03]  /*1ba10*/  SEL R15, R3, R20, !P2 ;  /* 0x00000014030f7207 */ /* 0x001fc60005000000 */
[----:B------:R-:W-:Y:S04]  /*1ba20*/  STL [R1+0x224], R21 ;  /* 0x0002241501007387 */ /* 0x000fe80000100800 */
[----:B------:R0:W-:Y:S04]  /*1ba30*/  STL [R1+0x228], R15 ;  /* 0x0002280f01007387 */ /* 0x0001e80000100800 */
[----:B------:R-:W-:Y:S01]  /*1ba40*/  STL [R1+0x244], R19 ;  /* 0x0002441301007387 */ /* 0x000fe20000100800 */
[C---:B0-----:R-:W-:Y:S02]  /*1ba50*/  SEL R15, R3.reuse, R5, !P2 ;  /* 0x00000005030f7207 */ /* 0x041fe40005000000 */
[----:B------:R-:W-:-:S02]  /*1ba60*/  SEL R5, R3, R14, !P2 ;  /* 0x0000000e03057207 */ /* 0x000fc40005000000 */
[C---:B------:R-:W-:Y:S02]  /*1ba70*/  SEL R8, R3.reuse, R8, !P2 ;  /* 0x0000000803087207 */ /* 0x040fe40005000000 */
[C---:B------:R-:W-:Y:S02]  /*1ba80*/  SEL R7, R3.reuse, R7, !P2 ;  /* 0x0000000703077207 */ /* 0x040fe40005000000 */
[----:B--2---:R-:W-:-:S05]  /*1ba90*/  SEL R11, R3, R11, !P2 ;  /* 0x0000000b030b7207 */ /* 0x004fca0005000000 */
[----:B------:R0:W-:Y:S04]  /*1baa0*/  STL [R1+0x248], R11 ;  /* 0x0002480b01007387 */ /* 0x0001e80000100800 */
[----:B------:R-:W-:Y:S04]  /*1bab0*/  STL [R1+0x24c], R15 ;  /* 0x00024c0f01007387 */ /* 0x000fe80000100800 */
[----:B------:R1:W-:Y:S01]  /*1bac0*/  STL [R1+0x25c], R5 ;  /* 0x00025c0501007387 */ /* 0x0003e20000100800 */
[C---:B0-----:R-:W-:Y:S02]  /*1bad0*/  SEL R11, R3.reuse, R10, !P2 ;  /* 0x0000000a030b7207 */ /* 0x041fe40005000000 */
[----:B------:R-:W-:-:S02]  /*1bae0*/  SEL R10, R3, R9, !P2 ;  /* 0x00000009030a7207 */ /* 0x000fc40005000000 */
[C---:B------:R-:W-:Y:S01]  /*1baf0*/  SEL R9, R3.reuse, R12, !P2 ;  /* 0x0000000c03097207 */ /* 0x040fe20005000000 */
[----:B------:R-:W-:Y:S01]  /*1bb00*/  STL [R1+0x260], R11 ;  /* 0x0002600b01007387 */ /* 0x000fe20000100800 */
[----:B-1----:R-:W-:-:S03]  /*1bb10*/  SEL R5, R3, R13, !P2 ;  /* 0x0000000d03057207 */ /* 0x002fc60005000000 */
[----:B------:R-:W-:Y:S04]  /*1bb20*/  STL [R1+0x264], R10 ;  /* 0x0002640a01007387 */ /* 0x000fe80000100800 */
[----:B------:R0:W-:Y:S04]  /*1bb30*/  STL [R1+0x270], R5 ;  /* 0x0002700501007387 */ /* 0x0001e80000100800 */
[----:B------:R-:W-:Y:S01]  /*1bb40*/  STL [R1+0x274], R9 ;  /* 0x0002740901007387 */ /* 0x000fe20000100800 */
[----:B0-----:R-:W-:-:S03]  /*1bb50*/  SEL R5, R3, R4, !P2 ;  /* 0x0000000403057207 */ /* 0x001fc60005000000 */
[----:B------:R-:W-:Y:S01]  /*1bb60*/  STL [R1+0x278], R8 ;  /* 0x0002780801007387 */ /* 0x000fe20000100800 */
[----:B------:R-:W-:-:S03]  /*1bb70*/  SEL R4, R3, R2, !P2 ;  /* 0x0000000203047207 */ /* 0x000fc60005000000 */
[----:B------:R0:W-:Y:S01]  /*1bb80*/  STL [R1+0x27c], R5 ;  /* 0x00027c0501007387 */ /* 0x0001e20000100800 */
[----:B------:R-:W-:-:S03]  /*1bb90*/  SEL R2, R3, R0, !P2 ;  /* 0x0000000003027207 */ /* 0x000fc60005000000 */
[----:B------:R-:W-:Y:S01]  /*1bba0*/  STL [R1+0x280], R7 ;  /* 0x0002800701007387 */ /* 0x000fe20000100800 */
[----:B0-----:R-:W-:-:S03]  /*1bbb0*/  SEL R5, R3, R6, !P2 ;  /* 0x0000000603057207 */ /* 0x001fc60005000000 */
[----:B------:R0:W-:Y:S01]  /*1bbc0*/  STL [R1+0x284], R4 ;  /* 0x0002840401007387 */ /* 0x0001e20000100800 */
[----:B------:R-:W-:-:S03]  /*1bbd0*/  SEL R0, R3, R16, !P2 ;  /* 0x0000001003007207 */ /* 0x000fc60005000000 */
[----:B------:R-:W-:Y:S04]  /*1bbe0*/  STL [R1+0x29c], R5 ;  /* 0x00029c0501007387 */ /* 0x000fe80000100800 */
[----:B------:R1:W-:Y:S01]  /*1bbf0*/  STL [R1+0x2a0], R2 ;  /* 0x0002a00201007387 */ /* 0x0003e20000100800 */
[----:B0-----:R-:W-:-:S05]  /*1bc00*/  SEL R4, R3, R29, !P2 ;  /* 0x0000001d03047207 */ /* 0x001fca0005000000 */
[----:B------:R-:W-:Y:S01]  /*1bc10*/  STL [R1+0x2a4], R4 ;  /* 0x0002a40401007387 */ /* 0x000fe20000100800 */
[----:B-1----:R-:W-:-:S03]  /*1bc20*/  SEL R2, R3, R17, !P2 ;  /* 0x0000001103027207 */ /* 0x002fc60005000000 */
[----:B------:R-:W2:Y:S04]  /*1bc30*/  LDL.LU R17, [R1+0x2d8] ;  /* 0x0002d80001117983 */ /* 0x000ea80000300800 */
[----:B------:R0:W-:Y:S04]  /*1bc40*/  STL [R1+0x2a8], R0 ;  /* 0x0002a80001007387 */ /* 0x0001e80000100800 */
[----:B------:R-:W-:Y:S04]  /*1bc50*/  STL [R1+0x2ac], R2 ;  /* 0x0002ac0201007387 */ /* 0x000fe80000100800 */
[----:B------:R-:W3:Y:S01]  /*1bc60*/  LDL.LU R27, [R1+0x2e8] ;  /* 0x0002e800011b7983 */ /* 0x000ee20000300800 */
[----:B0-----:R-:W-:-:S03]  /*1bc70*/  SEL R0, R3, R18, !P2 ;  /* 0x0000001203007207 */ /* 0x001fc60005000000 */
[----:B---3--:R0:W-:Y:S04]  /*1bc80*/  STL [R1+0x3944], R27 ;  /* 0x0039441b01007387 */ /* 0x0081e80000100800 */
[----:B------:R-:W-:Y:S04]  /*1bc90*/  STL [R1+0x2c8], R0 ;  /* 0x0002c80001007387 */ /* 0x000fe80000100800 */
[----:B0-----:R-:W3:Y:S01]  /*1bca0*/  LDL.LU R27, [R1+0x2e4] ;  /* 0x0002e400011b7983 */ /* 0x001ee20000300800 */
[----:B--2---:R-:W-:-:S03]  /*1bcb0*/  SEL R17, R3, R17, !P2 ;  /* 0x0000001103117207 */ /* 0x004fc60005000000 */
[----:B---3--:R0:W-:Y:S04]  /*1bcc0*/  STL [R1+0x3948], R27 ;  /* 0x0039481b01007387 */ /* 0x0081e80000100800 */
[----:B0-----:R-:W2:Y:S04]  /*1bcd0*/  LDL.LU R27, [R1+0x2e0] ;  /* 0x0002e000011b7983 */ /* 0x001ea80000300800 */
[----:B------:R-:W3:Y:S04]  /*1bce0*/  LDL.LU R15, [R1+0x2f0] ;  /* 0x0002f000010f7983 */ /* 0x000ee80000300800 */
[----:B------:R-:W4:Y:S04]  /*1bcf0*/  LDL.LU R28, [R1+0x2f4] ;  /* 0x0002f400011c7983 */ /* 0x000f280000300800 */
[----:B------:R-:W5:Y:S04]  /*1bd00*/  LDL.LU R26, [R1+0x2fc] ;  /* 0x0002fc00011a7983 */ /* 0x000f680000300800 */
[----:B------:R-:W4:Y:S04]  /*1bd10*/  LDL.LU R25, [R1+0x304] ;  /* 0x0003040001197983 */ /* 0x000f280000300800 */
        /* <DEDUP_REMOVED lines=22> */
[----:B------:R0:W-:Y:S04]  /*1be80*/  STL [R1+0x2d8], R17 ;  /* 0x0002d81101007387 */ /* 0x0001e80000100800 */
[----:B0-----:R-:W4:Y:S01]  /*1be90*/  LDL.LU R17, [R1+0x3f8] ;  /* 0x0003f80001117983 */ /* 0x001f220000300800 */
[----:B--2---:R-:W-:-:S05]  /*1bea0*/  SEL R27, R3, R27, !P2 ;  /* 0x0000001b031b7207 */ /* 0x004fca0005000000 */
[----:B------:R0:W-:Y:S04]  /*1beb0*/  STL [R1+0x2e0], R27 ;  /* 0x0002e01b01007387 */ /* 0x0001e80000100800 */
[----:B0-----:R-:W2:Y:S02]  /*1bec0*/  LDL.LU R27, [R1+0x3948] ;  /* 0x00394800011b7983 */ /* 0x001ea40000300800 */
[----:B--2---:R-:W-:-:S05]  /*1bed0*/  SEL R27, R3, R27, !P2 ;  /* 0x0000001b031b7207 */ /* 0x004fca0005000000 */
[----:B------:R0:W-:Y:S04]  /*1bee0*/  STL [R1+0x2e4], R27 ;  /* 0x0002e41b01007387 */ /* 0x0001e80000100800 */
[----:B0-----:R-:W2:Y:S01]  /*1bef0*/  LDL.LU R27, [R1+0x3944] ;  /* 0x00394400011b7983 */ /* 0x001ea20000300800 */
[C---:B---3--:R-:W-:Y:S02]  /*1bf00*/  SEL R15, R3.reuse, R15, !P2 ;  /* 0x0000000f030f7207 */ /* 0x048fe40005000000 */
[C---:B-----5:R-:W-:Y:S02]  /*1bf10*/  SEL R26, R3.reuse, R26, !P2 ;  /* 0x0000001a031a7207 */ /* 0x060fe40005000000 */
[C---:B----4-:R-:W-:Y:S02]  /*1bf20*/  SEL R24, R3.reuse, R24, !P2 ;  /* 0x0000001803187207 */ /* 0x050fe40005000000 */
[----:B------:R-:W-:-:S02]  /*1bf30*/  SEL R23, R3, R23, !P2 ;  /* 0x0000001703177207 */ /* 0x000fc40005000000 */
[C---:B------:R-:W-:Y:S02]  /*1bf40*/  SEL R21, R3.reuse, R21, !P2 ;  /* 0x0000001503157207 */ /* 0x040fe40005000000 */
[C---:B------:R-:W-:Y:S02]  /*1bf50*/  SEL R20, R3.reuse, R20, !P2 ;  /* 0x0000001403147207 */ /* 0x040fe40005000000 */
[C---:B------:R-:W-:Y:S02]  /*1bf60*/  SEL R11, R3.reuse, R11, !P2 ;  /* 0x0000000b030b7207 */ /* 0x040fe40005000000 */
[C---:B------:R-:W-:Y:S02]  /*1bf70*/  SEL R5, R3.reuse, R5, !P2 ;  /* 0x0000000503057207 */ /* 0x040fe40005000000 */
[C---:B------:R-:W-:Y:S02]  /*1bf80*/  SEL R14, R3.reuse, R14, !P2 ;  /* 0x0000000e030e7207 */ /* 0x040fe40005000000 */
[----:B------:R-:W-:-:S02]  /*1bf90*/  SEL R4, R3, R4, !P2 ;  /* 0x0000000403047207 */ /* 0x000fc40005000000 */
[C---:B------:R-:W-:Y:S02]  /*1bfa0*/  SEL R7, R3.reuse, R7, !P2 ;  /* 0x0000000703077207 */ /* 0x040fe40005000000 */
[----:B--2---:R-:W-:-:S05]  /*1bfb0*/  SEL R27, R3, R27, !P2 ;  /* 0x0000001b031b7207 */ /* 0x004fca0005000000 */
[----:B------:R0:W-:Y:S04]  /*1bfc0*/  STL [R1+0x2e8], R27 ;  /* 0x0002e81b01007387 */ /* 0x0001e80000100800 */
[----:B------:R1:W-:Y:S01]  /*1bfd0*/  STL [R1+0x2f0], R15 ;  /* 0x0002f00f01007387 */ /* 0x0003e20000100800 */
[C---:B0-----:R-:W-:Y:S02]  /*1bfe0*/  SEL R27, R3.reuse, R28, !P2 ;  /* 0x0000001c031b7207 */ /* 0x041fe40005000000 */
[----:B-1----:R-:W-:-:S03]  /*1bff0*/  SEL R15, R3, R25, !P2 ;  /* 0x00000019030f7207 */ /* 0x002fc60005000000 */
[----:B------:R-:W-:Y:S04]  /*1c000*/  STL [R1+0x2f4], R27 ;  /* 0x0002f41b01007387 */ /* 0x000fe80000100800 */
[----:B------:R-:W-:Y:S04]  /*1c010*/  STL [R1+0x2fc], R26 ;  /* 0x0002fc1a01007387 */ /* 0x000fe80000100800 */
[----:B------:R0:W-:Y:S04]  /*1c020*/  STL [R1+0x304], R15 ;  /* 0x0003040f01007387 */ /* 0x0001e80000100800 */
[----:B------:R-:W-:Y:S01]  /*1c030*/  STL [R1+0x30c], R24 ;  /* 0x00030c1801007387 */ /* 0x000fe20000100800 */
[----:B0-----:R-:W-:-:S03]  /*1c040*/  SEL R15, R3, R22, !P2 ;  /* 0x00000016030f7207 */ /* 0x001fc60005000000 */
[----:B------:R-:W-:Y:S04]  /*1c050*/  STL [R1+0x310], R23 ;  /* 0x0003101701007387 */ /* 0x000fe80000100800 */
[----:B------:R0:W-:Y:S04]  /*1c060*/  STL [R1+0x318], R15 ;  /* 0x0003180f01007387 */ /* 0x0001e80000100800 */
[----:B------:R-:W-:Y:S01]  /*1c070*/  STL [R1+0x330], R21 ;  /* 0x0003301501007387 */ /* 0x000fe20000100800 */
[----:B0-----:R-:W-:-:S03]  /*1c080*/  SEL R15, R3, R19, !P2 ;  /* 0x00000013030f7207 */ /* 0x001fc60005000000 */
[----:B------:R-:W-:Y:S04]  /*1c090*/  STL [R1+0x348], R20 ;  /* 0x0003481401007387 */ /* 0x000fe80000100800 */
[----:B------:R-:W-:Y:S04]  /*1c0a0*/  STL [R1+0x34c], R15 ;  /* 0x00034c0f01007387 */ /* 0x000fe80000100800 */
[----:B------:R0:W-:Y:S04]  /*1c0b0*/  STL [R1+0x360], R11 ;  /* 0x0003600b01007387 */ /* 0x0001e80000100800 */
[----:B------:R1:W-:Y:S01]  /*1c0c0*/  STL [R1+0x368], R5 ;  /* 0x0003680501007387 */ /* 0x0003e20000100800 */
[----:B0-----:R-:W-:-:S03]  /*1c0d0*/  SEL R11, R3, R10, !P2 ;  /* 0x0000000a030b7207 */ /* 0x001fc60005000000 */
[----:B------:R-:W-:Y:S01]  /*1c0e0*/  STL [R1+0x370], R14 ;  /* 0x0003700e01007387 */ /* 0x000fe20000100800 */
[----:B-1----:R-:W-:-:S03]  /*1c0f0*/  SEL R5, R3, R9, !P2 ;  /* 0x0000000903057207 */ /* 0x002fc60005000000 */
[----:B------:R-:W-:Y:S01]  /*1c100*/  STL [R1+0x378], R11 ;  /* 0x0003780b01007387 */ /* 0x000fe20000100800 */
[C---:B------:R-:W-:Y:S02]  /*1c110*/  SEL R10, R3.reuse, R13, !P2 ;  /* 0x0000000d030a7207 */ /* 0x040fe40005000000 */
[C---:B------:R-:W-:Y:S01]  /*1c120*/  SEL R9, R3.reuse, R12, !P2 ;  /* 0x0000000c03097207 */ /* 0x040fe20005000000 */
[----:B------:R0:W-:Y:S04]  /*1c130*/  STL [R1+0x37c], R5 ;  /* 0x00037c0501007387 */ /* 0x0001e80000100800 */
[----:B------:R-:W-:Y:S01]  /*1c140*/  STL [R1+0x384], R10 ;  /* 0x0003840a01007387 */ /* 0x000fe20000100800 */
[----:B0-----:R-:W-:-:S03]  /*1c150*/  SEL R5, R3, R8, !P2 ;  /* 0x0000000803057207 */ /* 0x001fc60005000000 */
        /* <DEDUP_REMOVED lines=10> */
[----:B------:R-:W2:Y:S01]  /*1c200*/  LDL.LU R18, [R1+0x400] ;  /* 0x0004000001127983 */ /* 0x000ea20000300800 */
[----:B0-----:R-:W-:-:S03]  /*1c210*/  SEL R4, R3, R29, !P2 ;  /* 0x0000001d03047207 */ /* 0x001fc60005000000 */
[----:B------:R0:W-:Y:S04]  /*1c220*/  STL [R1+0x3d8], R2 ;  /* 0x0003d80201007387 */ /* 0x0001e80000100800 */
[----:B------:R1:W-:Y:S04]  /*1c230*/  STL [R1+0x3e0], R0 ;  /* 0x0003e00001007387 */ /* 0x0003e80000100800 */
[----:B------:R-:W-:Y:S04]  /*1c240*/  STL [R1+0x3e8], R4 ;  /* 0x0003e80401007387 */ /* 0x000fe80000100800 */
[----:B------:R-:W3:Y:S01]  /*1c250*/  LDL.LU R27, [R1+0x420] ;  /* 0x00042000011b7983 */ /* 0x000ee20000300800 */
[----:B0-----:R-:W-:-:S02]  /*1c260*/  SEL R2, R3, R16, !P2 ;  /* 0x0000001003027207 */ /* 0x001fc40005000000 */
[----:B-1----:R-:W-:-:S03]  /*1c270*/  SEL R0, R3, R17, !P2 ;  /* 0x0000001103007207 */ /* 0x002fc60005000000 */
[----:B------:R-:W-:Y:S04]  /*1c280*/  STL [R1+0x3ec], R2 ;  /* 0x0003ec0201007387 */ /* 0x000fe80000100800 */
        /* <DEDUP_REMOVED lines=10> */
[----:B------:R-:W5:Y:S04]  /*1c330*/  LDL.LU R24, [R1+0x460] ;  /* 0x0004600001187983 */ /* 0x000f680000300800 */
        /* <DEDUP_REMOVED lines=19> */
[----:B------:R0:W-:Y:S04]  /*1c470*/  STL [R1+0x400], R16 ;  /* 0x0004001001007387 */ /* 0x0001e80000100800 */
[----:B------:R-:W5:Y:S04]  /*1c480*/  LDL.LU R29, [R1+0x520] ;  /* 0x00052000011d7983 */ /* 0x000f680000300800 */
[----:B0-----:R-:W5:Y:S04]  /*1c490*/  LDL.LU R16, [R1+0x524] ;  /* 0x0005240001107983 */ /* 0x001f680000300800 */
[----:B------:R-:W5:Y:S01]  /*1c4a0*/  LDL.LU R18, [R1+0x530] ;  /* 0x0005300001127983 */ /* 0x000f620000300800 */
[----:B--2---:R-:W-:-:S05]  /*1c4b0*/  SEL R27, R3, R27, !P2 ;  /* 0x0000001b031b7207 */ /* 0x004fca0005000000 */
[----:B------:R0:W-:Y:S04]  /*1c4c0*/  STL [R1+0x414], R27 ;  /* 0x0004141b01007387 */ /* 0x0001e80000100800 */
[----:B0-----:R-:W2:Y:S02]  /*1c4d0*/  LDL.LU R27, [R1+0x3940] ;  /* 0x00394000011b7983 */ /* 0x001ea40000300800 */
[----:B--2---:R-:W-:-:S05]  /*1c4e0*/  SEL R27, R3, R27, !P2 ;  /* 0x0000001b031b7207 */ /* 0x004fca0005000000 */
[----:B------:R0:W-:Y:S04]  /*1c4f0*/  STL [R1+0x418], R27 ;  /* 0x0004181b01007387 */ /* 0x0001e80000100800 */
[----:B0-----:R-:W2:Y:S01]  /*1c500*/  LDL.LU R27, [R1+0x393c] ;  /* 0x00393c00011b7983 */ /* 0x001ea20000300800 */
[C---:B---3--:R-:W-:Y:S02]  /*1c510*/  SEL R15, R3.reuse, R15, !P2 ;  /* 0x0000000f030f7207 */ /* 0x048fe40005000000 */
[C---:B----4-:R-:W-:Y:S02]  /*1c520*/  SEL R25, R3.reuse, R25, !P2 ;  /* 0x0000001903197207 */ /* 0x050fe40005000000 */
[C---:B-----5:R-:W-:Y:S02]  /*1c530*/  SEL R24, R3.reuse, R24, !P2 ;  /* 0x0000001803187207 */ /* 0x060fe40005000000 */
[----:B------:R-:W-:-:S02]  /*1c540*/  SEL R22, R3, R22, !P2 ;  /* 0x0000001603167207 */ /* 0x000fc40005000000 */
[C---:B------:R-:W-:Y:S02]  /*1c550*/  SEL R21, R3.reuse, R21, !P2 ;  /* 0x0000001503157207 */ /* 0x040fe40005000000 */
[C---:B------:R-:W-:Y:S02]  /*1c560*/  SEL R8, R3.reuse, R8, !P2 ;  /* 0x0000000803087207 */ /* 0x040fe40005000000 */
[C---:B------:R-:W-:Y:S02]  /*1c570*/  SEL R4, R3.reuse, R4, !P2 ;  /* 0x0000000403047207 */ /* 0x040fe40005000000 */
[C---:B------:R-:W-:Y:S02]  /*1c580*/  SEL R2, R3.reuse, R2, !P2 ;  /* 0x0000000203027207 */ /* 0x040fe40005000000 */
[C---:B------:R-:W-:Y:S02]  /*1c590*/  SEL R0, R3.reuse, R0, !P2 ;  /* 0x0000000003007207 */ /* 0x040fe40005000000 */
[----:B--2---:R-:W-:-:S05]  /*1c5a0*/  SEL R27, R3, R27, !P2 ;  /* 0x0000001b031b7207 */ /* 0x004fca0005000000 */
[----:B------:R0:W-:Y:S04]  /*1c5b0*/  STL [R1+0x420], R27 ;  /* 0x0004201b01007387 */ /* 0x0001e80000100800 */
[----:B------:R1:W-:Y:S01]  /*1c5c0*/  STL [R1+0x440], R15 ;  /* 0x0004400f01007387 */ /* 0x0003e20000100800 */
[C---:B0-----:R-:W-:Y:S02]  /*1c5d0*/  SEL R27, R3.reuse, R28, !P2 ;  /* 0x0000001c031b7207 */ /* 0x041fe40005000000 */
[----:B-1----:R-:W-:-:S03]  /*1c5e0*/  SEL R15, R3, R26, !P2 ;  /* 0x0000001a030f7207 */ /* 0x002fc60005000000 */
        /* <DEDUP_REMOVED lines=8> */
[----:B------:R-:W-:Y:S01]  /*1c670*/  STL [R1+0x474], R21 ;  /* 0x0004741501007387 */ /* 0x000fe20000100800 */
[C---:B------:R-:W-:Y:S02]  /*1c680*/  SEL R20, R3.reuse, R19, !P2 ;  /* 0x0000001303147207 */ /* 0x040fe40005000000 */
[C---:B------:R-:W-:Y:S01]  /*1c690*/  SEL R19, R3.reuse, R11, !P2 ;  /* 0x0000000b03137207 */ /* 0x040fe20005000000 */
[----:B------:R0:W-:Y:S01]  /*1c6a0*/  STL [R1+0x47c], R15 ;  /* 0x00047c0f01007387 */ /* 0x0001e20000100800 */
[----:B------:R-:W-:-:S03]  /*1c6b0*/  SEL R11, R3, R14, !P2 ;  /* 0x0000000e030b7207 */ /* 0x000fc60005000000 */
[----:B------:R-:W-:Y:S01]  /*1c6c0*/  STL [R1+0x484], R20 ;  /* 0x0004841401007387 */ /* 0x000fe20000100800 */
[C---:B0-----:R-:W-:Y:S02]  /*1c6d0*/  SEL R15, R3.reuse, R5, !P2 ;  /* 0x00000005030f7207 */ /* 0x041fe40005000000 */
[C---:B------:R-:W-:Y:S01]  /*1c6e0*/  SEL R5, R3.reuse, R10, !P2 ;  /* 0x0000000a03057207 */ /* 0x040fe20005000000 */
[----:B------:R-:W-:Y:S01]  /*1c6f0*/  STL [R1+0x498], R19 ;  /* 0x0004981301007387 */ /* 0x000fe20000100800 */
[----:B------:R-:W-:-:S03]  /*1c700*/  SEL R10, R3, R9, !P2 ;  /* 0x00000009030a7207 */ /* 0x000fc60005000000 */
[----:B------:R-:W-:Y:S01]  /*1c710*/  STL [R1+0x4a0], R15 ;  /* 0x0004a00f01007387 */ /* 0x000fe20000100800 */
[----:B------:R-:W-:-:S03]  /*1c720*/  SEL R9, R3, R13, !P2 ;  /* 0x0000000d03097207 */ /* 0x000fc60005000000 */
        /* <DEDUP_REMOVED lines=8> */
[----:B------:R0:W-:Y:S04]  /*1c7b0*/  STL [R1+0x4e8], R4 ;  /* 0x0004e80401007387 */ /* 0x0001e80000100800 */
[----:B------:R-:W-:Y:S01]  /*1c7c0*/  STL [R1+0x4fc], R5 ;  /* 0x0004fc0501007387 */ /* 0x000fe20000100800 */
[----:B0-----:R-:W-:-:S03]  /*1c7d0*/  SEL R4, R3, R17, !P2 ;  /* 0x0000001103047207 */ /* 0x001fc60005000000 */
[----:B------:R-:W2:Y:S04]  /*1c7e0*/  LDL.LU R17, [R1+0x53c] ;  /* 0x00053c0001117983 */ /* 0x000ea80000300800 */
[----:B------:R0:W-:Y:S04]  /*1c7f0*/  STL [R1+0x500], R2 ;  /* 0x0005000201007387 */ /* 0x0001e80000100800 */
[----:B------:R1:W-:Y:S01]  /*1c800*/  STL [R1+0x508], R4 ;  /* 0x0005080401007387 */ /* 0x0003e20000100800 */
[C---:B0-----:R-:W-:Y:S02]  /*1c810*/  SEL R2, R3.reuse, R6, !P2 ;  /* 0x0000000603027207 */ /* 0x041fe40005000000 */
[----:B-1----:R-:W-:-:S03]  /*1c820*/  SEL R4, R3, R29, !P2 ;  /* 0x0000001d03047207 */ /* 0x002fc60005000000 */
        /* <DEDUP_REMOVED lines=8> */
[----:B------:R2:W-:Y:S04]  /*1c8b0*/  STL [R1+0x530], R0 ;  /* 0x0005300001007387 */ /* 0x0005e80000100800 */
        /* <DEDUP_REMOVED lines=29> */
[----:B------:R-:W5:Y:S04]  /*1ca90*/  LDL.LU R29, [R1+0x658] ;  /* 0x00065800011d7983 */ /* 0x000f680000300800 */
[----:B------:R-:W5:Y:S04]  /*1caa0*/  LDL.LU R16, [R1+0x660] ;  /* 0x0006600001107983 */ /* 0x000f680000300800 */
        /* <DEDUP_REMOVED lines=30> */
[----:B------:R0:W-:Y:S04]  /*1cc90*/  STL [R1+0x5b8], R15 ;  /* 0x0005b80f01007387 */ /* 0x0001e80000100800 */
[----:B------:R-:W-:Y:S01]  /*1cca0*/  STL [R1+0x5c8], R19 ;  /* 0x0005c81301007387 */ /* 0x000fe20000100800 */
[C---:B0-----:R-:W-:Y:S02]  /*1ccb0*/  SEL R15, R3.reuse, R5, !P2 ;  /* 0x00000005030f7207 */ /* 0x041fe40005000000 */
[C---:B------:R-:W-:Y:S01]  /*1ccc0*/  SEL R5, R3.reuse, R14, !P2 ;  /* 0x0000000e03057207 */ /* 0x040fe20005000000 */
[----:B------:R0:W-:Y:S04]  /*1ccd0*/  STL [R1+0x5cc], R11 ;  /* 0x0005cc0b01007387 */ /* 0x0001e80000100800 */
[----:B------:R-:W-:Y:S04]  /*1cce0*/  STL [R1+0x5d4], R15 ;  /* 0x0005d40f01007387 */ /* 0x000fe80000100800 */
[----:B------:R1:W-:Y:S01]  /*1ccf0*/  STL [R1+0x5d8], R5 ;  /* 0x0005d80501007387 */ /* 0x0003e20000100800 */
[----:B0-----:R-:W-:-:S02]  /*1cd00*/  SEL R11, R3, R10, !P2 ;  /* 0x0000000a030b7207 */ /* 0x001fc40005000000 */
[C---:B------:R-:W-:Y:S02]  /*1cd10*/  SEL R10, R3.reuse, R9, !P2 ;  /* 0x00000009030a7207 */ /* 0x040fe40005000000 */
[C---:B------:R-:W-:Y:S01]  /*1cd20*/  SEL R9, R3.reuse, R12, !P2 ;  /* 0x0000000c03097207 */ /* 0x040fe20005000000 */
[----:B------:R-:W-:Y:S01]  /*1cd30*/  STL [R1+0x5f0], R11 ;  /* 0x0005f00b01007387 */ /* 0x000fe20000100800 */
[----:B-1----:R-:W-:-:S03]  /*1cd40*/  SEL R5, R3, R13, !P2 ;  /* 0x0000000d03057207 */ /* 0x002fc60005000000 */
[----:B------:R-:W-:Y:S04]  /*1cd50*/  STL [R1+0x5f4], R10 ;  /* 0x0005f40a01007387 */ /* 0x000fe80000100800 */
[----:B------:R0:W-:Y:S04]  /*1cd60*/  STL [R1+0x5fc], R5 ;  /* 0x0005fc0501007387 */ /* 0x0001e80000100800 */
[----:B------:R-:W-:Y:S01]  /*1cd70*/  STL [R1+0x608], R9 ;  /* 0x0006080901007387 */ /* 0x000fe20000100800 */
[C---:B0-----:R-:W-:Y:S02]  /*1cd80*/  SEL R5, R3.reuse, R4, !P2 ;  /* 0x0000000403057207 */ /* 0x041fe40005000000 */
[C---:B------:R-:W-:Y:S01]  /*1cd90*/  SEL R4, R3.reuse, R18, !P2 ;  /* 0x0000001203047207 */ /* 0x040fe20005000000 */
[----:B------:R-:W-:Y:S04]  /*1cda0*/  STL [R1+0x610], R8 ;  /* 0x0006100801007387 */ /* 0x000fe80000100800 */
[----:B------:R-:W2:Y:S04]  /*1cdb0*/  LDL.LU R18, [R1+0x680] ;  /* 0x0006800001127983 */ /* 0x000ea80000300800 */
[----:B------:R0:W-:Y:S04]  /*1cdc0*/  STL [R1+0x624], R5 ;  /* 0x0006240501007387 */ /* 0x0001e80000100800 */
[----:B------:R1:W-:Y:S01]  /*1cdd0*/  STL [R1+0x628], R4 ;  /* 0x0006280401007387 */ /* 0x0003e20000100800 */
[----:B0-----:R-:W-:-:S02]  /*1cde0*/  SEL R5, R3, R7, !P2 ;  /* 0x0000000703057207 */ /* 0x001fc40005000000 */
[----:B-1----:R-:W-:-:S03]  /*1cdf0*/  SEL R4, R3, R2, !P2 ;  /* 0x0000000203047207 */ /* 0x002fc60005000000 */
[----:B------:R-:W-:Y:S01]  /*1ce00*/  STL [R1+0x630], R5 ;  /* 0x0006300501007387 */ /* 0x000fe20000100800 */
[----:B------:R-:W-:-:S03]  /*1ce10*/  SEL R2, R3, R6, !P2 ;  /* 0x0000000603027207 */ /* 0x000fc60005000000 */
[----:B------:R0:W-:Y:S04]  /*1ce20*/  STL [R1+0x634], R4 ;  /* 0x0006340401007387 */ /* 0x0001e80000100800 */
[----:B------:R1:W-:Y:S01]  /*1ce30*/  STL [R1+0x63c], R2 ;  /* 0x00063c0201007387 */ /* 0x0003e20000100800 */
[----:B0-----:R-:W-:-:S03]  /*1ce40*/  SEL R4, R3, R29, !P2 ;  /* 0x0000001d03047207 */ /* 0x001fc60005000000 */
[----:B------:R0:W-:Y:S04]  /*1ce50*/  STL [R1+0x644], R0 ;  /* 0x0006440001007387 */ /* 0x0001e80000100800 */
[----:B------:R-:W-:Y:S04]  /*1ce60*/  STL [R1+0x658], R4 ;  /* 0x0006580401007387 */ /* 0x000fe80000100800 */
[----:B------:R-:W3:Y:S01]  /*1ce70*/  LDL.LU R27, [R1+0x694] ;  /* 0x00069400011b7983 */ /* 0x000ee20000300800 */
[C---:B-1----:R-:W-:Y:S02]  /*1ce80*/  SEL R2, R3.reuse, R16, !P2 ;  /* 0x0000001003027207 */ /* 0x042fe40005000000 */
[----:B0-----:R-:W-:-:S03]  /*1ce90*/  SEL R0, R3, R17, !P2 ;  /* 0x0000001103007207 */ /* 0x001fc60005000000 */
        /* <DEDUP_REMOVED lines=28> */
[----:B------:R-:W4:Y:S04]  /*1d060*/  LDL.LU R7, [R1+0x7b4] ;  /* 0x0007b40001077983 */ /* 0x000f280000300800 */
[----:B------:R-:W4:Y:S04]  /*1d070*/  LDL.LU R2, [R1+0x7b8] ;  /* 0x0007b80001027983 */ /* 0x000f280000300800 */
[----:B------:R-:W4:Y:S04]  /*1d080*/  LDL.LU R6, [R1+0x7ac] ;  /* 0x0007ac0001067983 */ /* 0x000f280000300800 */
[----:B0-----:R-:W4:Y:S04]  /*1d090*/  LDL.LU R0, [R1+0x7b0] ;  /* 0x0007b00001007983 */ /* 0x001f280000300800 */
[----:B------:R-:W4:Y:S04]  /*1d0a0*/  LDL.LU R29, [R1+0x7a0] ;  /* 0x0007a000011d7983 */ /* 0x000f280000300800 */
[----:B------:R-:W4:Y:S04]  /*1d0b0*/  LDL.LU R16, [R1+0x79c] ;  /* 0x00079c0001107983 */ /* 0x000f280000300800 */
[----:B------:R-:W4:Y:S01]  /*1d0c0*/  LDL.LU R18, [R1+0x798] ;  /* 0x0007980001127983 */ /* 0x000f220000300800 */
        /* <DEDUP_REMOVED lines=36> */
[C---:B------:R-:W-:Y:S02]  /*1d310*/  SEL R10, R3.reuse, R13, !P2 ;  /* 0x0000000d030a7207 */ /* 0x040fe40005000000 */
[C---:B-1----:R-:W-:Y:S01]  /*1d320*/  SEL R5, R3.reuse, R9, !P2 ;  /* 0x0000000903057207 */ /* 0x042fe20005000000 */
[----:B------:R-:W-:Y:S01]  /*1d330*/  STL [R1+0x864], R11 ;  /* 0x0008640b01007387 */ /* 0x000fe20000100800 */
[----:B------:R-:W-:-:S03]  /*1d340*/  SEL R9, R3, R12, !P2 ;  /* 0x0000000c03097207 */ /* 0x000fc60005000000 */
[----:B------:R0:W-:Y:S04]  /*1d350*/  STL [R1+0x860], R5 ;  /* 0x0008600501007387 */ /* 0x0001e80000100800 */
[----:B------:R-:W-:Y:S01]  /*1d360*/  STL [R1+0x85c], R10 ;  /* 0x00085c0a01007387 */ /* 0x000fe20000100800 */
[----:B0-----:R-:W-:-:S03]  /*1d370*/  SEL R5, R3, R17, !P2 ;  /* 0x0000001103057207 */ /* 0x001fc60005000000 */
[----:B------:R-:W2:Y:S04]  /*1d380*/  LDL.LU R17, [R1+0x794] ;  /* 0x0007940001117983 */ /* 0x000ea80000300800 */
[----:B------:R0:W-:Y:S04]  /*1d390*/  STL [R1+0x858], R9 ;  /* 0x0008580901007387 */ /* 0x0001e80000100800 */
[----:B------:R1:W-:Y:S01]  /*1d3a0*/  STL [R1+0x854], R5 ;  /* 0x0008540501007387 */ /* 0x0003e20000100800 */
[C---:B0-----:R-:W-:Y:S02]  /*1d3b0*/  SEL R9, R3.reuse, R8, !P2 ;  /* 0x0000000803097207 */ /* 0x041fe40005000000 */
[----:B------:R-:W-:-:S02]  /*1d3c0*/  SEL R8, R3, R4, !P2 ;  /* 0x0000000403087207 */ /* 0x000fc40005000000 */
[C---:B-1----:R-:W-:Y:S02]  /*1d3d0*/  SEL R5, R3.reuse, R7, !P2 ;  /* 0x0000000703057207 */ /* 0x042fe40005000000 */
[C---:B------:R-:W-:Y:S01]  /*1d3e0*/  SEL R4, R3.reuse, R2, !P2 ;  /* 0x0000000203047207 */ /* 0x040fe20005000000 */
[----:B------:R-:W-:Y:S01]  /*1d3f0*/  STL [R1+0x850], R9 ;  /* 0x0008500901007387 */ /* 0x000fe20000100800 */
[----:B------:R-:W-:-:S03]  /*1d400*/  SEL R2, R3, R6, !P2 ;  /* 0x0000000603027207 */ /* 0x000fc60005000000 */
[----:B------:R-:W-:Y:S04]  /*1d410*/  STL [R1+0x84c], R8 ;  /* 0x00084c0801007387 */ /* 0x000fe80000100800 */
[----:B------:R-:W-:Y:S04]  /*1d420*/  STL [R1+0x848], R5 ;  /* 0x0008480501007387 */ /* 0x000fe80000100800 */
        /* <DEDUP_REMOVED lines=18> */
[----:B------:R-:W3:Y:S04]  /*1d550*/  LDL.LU R25, [R1+0x71c] ;  /* 0x00071c0001197983 */ /* 0x000ee80000300800 */
        /* <DEDUP_REMOVED lines=30> */
[C---:B-----5:R-:W-:Y:S02]  /*1d740*/  SEL R26, R3.reuse, R26, !P2 ;  /* 0x0000001a031a7207 */ /* 0x060fe40005000000 */
[C---:B---3--:R-:W-:Y:S02]  /*1d750*/  SEL R25, R3.reuse, R25, !P2 ;  /* 0x0000001903197207 */ /* 0x048fe40005000000 */
[C---:B----4-:R-:W-:Y:S02]  /*1d760*/  SEL R23, R3.reuse, R23, !P2 ;  /* 0x0000001703177207 */ /* 0x050fe40005000000 */
[----:B------:R-:W-:-:S02]  /*1d770*/  SEL R22, R3, R22, !P2 ;  /* 0x0000001603167207 */ /* 0x000fc40005000000 */
[C---:B------:R-:W-:Y:S02]  /*1d780*/  SEL R20, R3.reuse, R20, !P2 ;  /* 0x0000001403147207 */ /* 0x040fe40005000000 */
[C---:B------:R-:W-:Y:S02]  /*1d790*/  SEL R19, R3.reuse, R19, !P2 ;  /* 0x0000001303137207 */ /* 0x040fe40005000000 */
[C---:B------:R-:W-:Y:S02]  /*1d7a0*/  SEL R10, R3.reuse, R10, !P2 ;  /* 0x0000000a030a7207 */ /* 0x040fe40005000000 */
[C---:B------:R-:W-:Y:S02]  /*1d7b0*/  SEL R9, R3.reuse, R9, !P2 ;  /* 0x0000000903097207 */ /* 0x040fe40005000000 */
[C---:B------:R-:W-:Y:S02]  /*1d7c0*/  SEL R0, R3.reuse, R0, !P2 ;  /* 0x0000000003007207 */ /* 0x040fe40005000000 */
[----:B--2---:R-:W-:-:S05]  /*1d7d0*/  SEL R27, R3, R27, !P2 ;  /* 0x0000001b031b7207 */ /* 0x004fca0005000000 */
[----:B------:R0:W-:Y:S02]  /*1d7e0*/  STL [R1+0x818], R27 ;  /* 0x0008181b01007387 */ /* 0x0001e40000100800 */
[C---:B0-----:R-:W-:Y:S02]  /*1d7f0*/  SEL R27, R3.reuse, R15, !P2 ;  /* 0x0000000f031b7207 */ /* 0x041fe40005000000 */
        /* <DEDUP_REMOVED lines=13> */
[----:B------:R-:W-:-:S02]  /*1d8d0*/  SEL R11, R3, R5, !P2 ;  /* 0x00000005030b7207 */ /* 0x000fc40005000000 */
[C---:B------:R-:W-:Y:S01]  /*1d8e0*/  SEL R5, R3.reuse, R14, !P2 ;  /* 0x0000000e03057207 */ /* 0x040fe20005000000 */
[----:B------:R-:W-:Y:S04]  /*1d8f0*/  STL [R1+0x7ec], R19 ;  /* 0x0007ec1301007387 */ /* 0x000fe80000100800 */
[----:B------:R-:W-:Y:S04]  /*1d900*/  STL [R1+0x7e8], R15 ;  /* 0x0007e80f01007387 */ /* 0x000fe80000100800 */
[----:B------:R-:W-:Y:S04]  /*1d910*/  STL [R1+0x7e4], R11 ;  /* 0x0007e40b01007387 */ /* 0x000fe80000100800 */
[----:B------:R0:W-:Y:S04]  /*1d920*/  STL [R1+0x7e0], R5 ;  /* 0x0007e00501007387 */ /* 0x0001e80000100800 */
[----:B------:R1:W-:Y:S01]  /*1d930*/  STL [R1+0x7dc], R10 ;  /* 0x0007dc0a01007387 */ /* 0x0003e20000100800 */
[----:B0-----:R-:W-:-:S03]  /*1d940*/  SEL R5, R3, R18, !P2 ;  /* 0x0000001203057207 */ /* 0x001fc60005000000 */
[----:B------:R-:W2:Y:S01]  /*1d950*/  LDL.LU R18, [R1+0x6f8] ;  /* 0x0006f80001127983 */ /* 0x000ea20000300800 */
[----:B-1----:R-:W-:-:S03]  /*1d960*/  SEL R10, R3, R13, !P2 ;  /* 0x0000000d030a7207 */ /* 0x002fc60005000000 */
[----:B------:R0:W-:Y:S04]  /*1d970*/  STL [R1+0x7d8], R9 ;  /* 0x0007d80901007387 */ /* 0x0001e80000100800 */
[----:B------:R1:W-:Y:S04]  /*1d980*/  STL [R1+0x7d4], R5 ;  /* 0x0007d40501007387 */ /* 0x0003e80000100800 */
[----:B------:R-:W-:Y:S01]  /*1d990*/  STL [R1+0x7d0], R10 ;  /* 0x0007d00a01007387 */ /* 0x000fe20000100800 */
[C---:B0-----:R-:W-:Y:S02]  /*1d9a0*/  SEL R9, R3.reuse, R8, !P2 ;  /* 0x0000000803097207 */ /* 0x041fe40005000000 */
[----:B-1----:R-:W-:-:S02]  /*1d9b0*/  SEL R5, R3, R12, !P2 ;  /* 0x0000000c03057207 */ /* 0x002fc40005000000 */
[----:B------:R-:W-:-:S03]  /*1d9c0*/  SEL R8, R3, R4, !P2 ;  /* 0x0000000403087207 */ /* 0x000fc60005000000 */
[----:B------:R0:W-:Y:S01]  /*1d9d0*/  STL [R1+0x7c8], R5 ;  /* 0x0007c80501007387 */ /* 0x0001e20000100800 */
[----:B------:R-:W-:-:S03]  /*1d9e0*/  SEL R4, R3, R2, !P2 ;  /* 0x0000000203047207 */ /* 0x000fc60005000000 */
[----:B------:R-:W-:Y:S01]  /*1d9f0*/  STL [R1+0x7c4], R9 ;  /* 0x0007c40901007387 */ /* 0x000fe20000100800 */
[C---:B------:R-:W-:Y:S02]  /*1da00*/  SEL R2, R3.reuse, R6, !P2 ;  /* 0x0000000603027207 */ /* 0x040fe40005000000 */
[C---:B0-----:R-:W-:Y:S01]  /*1da10*/  SEL R5, R3.reuse, R7, !P2 ;  /* 0x0000000703057207 */ /* 0x041fe20005000000 */
        /* <DEDUP_REMOVED lines=35> */
[----:B------:R-:W5:Y:S04]  /*1dc50*/  LDL.LU R12, [R1+0x6b0] ;  /* 0x0006b000010c7983 */ /* 0x000f680000300800 */
[----:B------:R-:W5:Y:S04]  /*1dc60*/  LDL.LU R8, [R1+0x6a8] ;  /* 0x0006a80001087983 */ /* 0x000f680000300800 */
[----:B------:R-:W5:Y:S04]  /*1dc70*/  LDL.LU R4, [R1+0x6a4] ;  /* 0x0006a40001047983 */ /* 0x000f680000300800 */
[----:B------:R-:W5:Y:S04]  /*1dc80*/  LDL.LU R7, [R1+0x698] ;  /* 0x0006980001077983 */ /* 0x000f680000300800 */
[----:B------:R-:W5:Y:S04]  /*1dc90*/  LDL.LU R2, [R1+0x68c] ;  /* 0x00068c0001027983 */ /* 0x000f680000300800 */
        /* <DEDUP_REMOVED lines=39> */
[----:B------:R-:W-:Y:S01]  /*1df10*/  STL [R1+0x75c], R15 ;  /* 0x00075c0f01007387 */ /* 0x000fe20000100800 */
[----:B0-----:R-:W-:-:S03]  /*1df20*/  SEL R11, R3, R17, !P2 ;  /* 0x00000011030b7207 */ /* 0x001fc60005000000 */
[----:B------:R-:W2:Y:S04]  /*1df30*/  LDL.LU R17, [R1+0x66c] ;  /* 0x00066c0001117983 */ /* 0x000ea80000300800 */
[----:B------:R0:W-:Y:S04]  /*1df40*/  STL [R1+0x758], R5 ;  /* 0x0007580501007387 */ /* 0x0001e80000100800 */
[----:B------:R-:W-:Y:S01]  /*1df50*/  STL [R1+0x754], R11 ;  /* 0x0007540b01007387 */ /* 0x000fe20000100800 */
[C---:B0-----:R-:W-:Y:S02]  /*1df60*/  SEL R5, R3.reuse, R10, !P2 ;  /* 0x0000000a03057207 */ /* 0x041fe40005000000 */
[----:B------:R-:W-:-:S03]  /*1df70*/  SEL R10, R3, R13, !P2 ;  /* 0x0000000d030a7207 */ /* 0x000fc60005000000 */
[----:B------:R0:W-:Y:S04]  /*1df80*/  STL [R1+0x750], R5 ;  /* 0x0007500501007387 */ /* 0x0001e80000100800 */
[----:B------:R1:W-:Y:S01]  /*1df90*/  STL [R1+0x74c], R9 ;  /* 0x00074c0901007387 */ /* 0x0003e20000100800 */
[----:B0-----:R-:W-:-:S03]  /*1dfa0*/  SEL R5, R3, R12, !P2 ;  /* 0x0000000c03057207 */ /* 0x001fc60005000000 */
[----:B------:R-:W-:Y:S01]  /*1dfb0*/  STL [R1+0x748], R10 ;  /* 0x0007480a01007387 */ /* 0x000fe20000100800 */
[----:B-1----:R-:W-:-:S03]  /*1dfc0*/  SEL R9, R3, R8, !P2 ;  /* 0x0000000803097207 */ /* 0x002fc60005000000 */
[----:B------:R0:W-:Y:S01]  /*1dfd0*/  STL [R1+0x73c], R5 ;  /* 0x00073c0501007387 */ /* 0x0001e20000100800 */
[C---:B------:R-:W-:Y:S02]  /*1dfe0*/  SEL R8, R3.reuse, R4, !P2 ;  /* 0x0000000403087207 */ /* 0x040fe40005000000 */
[C---:B------:R-:W-:Y:S01]  /*1dff0*/  SEL R4, R3.reuse, R2, !P2 ;  /* 0x0000000203047207 */ /* 0x040fe20005000000 */
        /* <DEDUP_REMOVED lines=84> */
[C---:B------:R-:W-:Y:S02]  /*1e540*/  SEL R5, R3.reuse, R10, !P2 ;  /* 0x0000000a03057207 */ /* 0x040fe40005000000 */
[C---:B-1----:R-:W-:Y:S01]  /*1e550*/  SEL R11, R3.reuse, R14, !P2 ;  /* 0x0000000e030b7207 */ /* 0x042fe20005000000 */
[----:B------:R-:W-:Y:S01]  /*1e560*/  STL [R1+0x6cc], R15 ;  /* 0x0006cc0f01007387 */ /* 0x000fe20000100800 */
[----:B------:R-:W-:-:S03]  /*1e570*/  SEL R10, R3, R13, !P2 ;  /* 0x0000000d030a7207 */ /* 0x000fc60005000000 */
[----:B------:R-:W-:Y:S04]  /*1e580*/  STL [R1+0x6c8], R11 ;  /* 0x0006c80b01007387 */ /* 0x000fe80000100800 */
        /* <DEDUP_REMOVED lines=93> */
[----:B------:R-:W-:Y:S01]  /*1eb60*/  STL [R1+0x614], R19 ;  /* 0x0006141301007387 */ /* 0x000fe20000100800 */
[----:B------:R-:W-:-:S03]  /*1eb70*/  SEL R10, R3, R13, !P2 ;  /* 0x0000000d030a7207 */ /* 0x000fc60005000000 */
[----:B------:R-:W-:Y:S04]  /*1eb80*/  STL [R1+0x60c], R15 ;  /* 0x00060c0f01007387 */ /* 0x000fe80000100800 */
        /* <DEDUP_REMOVED lines=83> */
[----:B------:R-:W-:Y:S04]  /*1f0c0*/  STL [R1+0x570], R22 ;  /* 0x0005701601007387 */ /* 0x000fe80000100800 */
[----:B------:R0:W-:Y:S04]  /*1f0d0*/  STL [R1+0x56c], R15 ;  /* 0x00056c0f01007387 */ /* 0x0001e80000100800 */
[----:B------:R-:W-:Y:S01]  /*1f0e0*/  STL [R1+0x564], R21 ;  /* 0x0005641501007387 */ /* 0x000fe20000100800 */
[----:B0-----:R-:W-:-:S02]  /*1f0f0*/  SEL R15, R3, R20, !P2 ;  /* 0x00000014030f7207 */ /* 0x001fc40005000000 */
        /* <DEDUP_REMOVED lines=87> */
[----:B------:R-:W-:Y:S01]  /*1f670*/  STL [R1+0x4ac], R25 ;  /* 0x0004ac1901007387 */ /* 0x000fe20000100800 */
[----:B------:R-:W-:-:S03]  /*1f680*/  SEL R24, R3, R17, !P2 ;  /* 0x0000001103187207 */ /* 0x000fc60005000000 */
[----:B------:R-:W2:Y:S04]  /*1f690*/  LDL.LU R17, [R1+0x338] ;  /* 0x0003380001117983 */ /* 0x000ea80000300800 */
[----:B------:R0:W-:Y:S04]  /*1f6a0*/  STL [R1+0x4a4], R15 ;  /* 0x0004a40f01007387 */ /* 0x0001e80000100800 */
[----:B------:R-:W-:Y:S01]  /*1f6b0*/  STL [R1+0x49c], R24 ;  /* 0x00049c1801007387 */ /* 0x000fe20000100800 */
[----:B0-----:R-:W-:-:S05]  /*1f6c0*/  SEL R15, R3, R23, !P2 ;  /* 0x00000017030f7207 */ /* 0x001fca0005000000 */
        /* <DEDUP_REMOVED lines=91> */
[----:B------:R-:W2:Y:S04]  /*1fc80*/  LDL.LU R18, [R1+0x250] ;  /* 0x0002500001127983 */ /* 0x000ea80000300800 */
        /* <DEDUP_REMOVED lines=51> */
[----:B------:R-:W5:Y:S04]  /*1ffc0*/  LDL.LU R26, [R1+0x220] ;  /* 0x00022000011a7983 */ /* 0x000f680000300800 */
[----:B------:R0:W-:Y:S04]  /*1ffd0*/  STL [R1+0x340], R0 ;  /* 0x0003400001007387 */ /* 0x0001e80000100800 */
[----:B------:R-:W3:Y:S04]  /*1ffe0*/  LDL.LU R25, [R1+0x21c] ;  /* 0x00021c0001197983 */ /* 0x000ee80000300800 */
        /* <DEDUP_REMOVED lines=34> */
[----:B--2---:R-:W-:-:S05]  /*20210*/  SEL R27, R3, R27, !P2 ;  /* 0x0000001b031b7207 */ /* 0x004fca0005000000 */
[----:B------:R0:W-:Y:S02]  /*20220*/  STL [R1+0x334], R27 ;  /* 0x0003341b01007387 */ /* 0x0001e40000100800 */
[C---:B0-----:R-:W-:Y:S02]  /*20230*/  SEL R27, R3.reuse, R15, !P2 ;  /* 0x0000000f031b7207 */ /* 0x041fe40005000000 */
[C---:B------:R-:W-:Y:S02]  /*20240*/  SEL R15, R3.reuse, R17, !P2 ;  /* 0x00000011030f7207 */ /* 0x040fe40005000000 */
[----:B------:R-:W2:Y:S04]  /*20250*/  LDL.LU R17, [R1+0x194] ;  /* 0x0001940001117983 */ /* 0x000ea80000300800 */
[----:B------:R0:W-:Y:S04]  /*20260*/  STL [R1+0x32c], R27 ;  /* 0x00032c1b01007387 */ /* 0x0001e80000100800 */
[----:B------:R1:W-:Y:S01]  /*20270*/  STL [R1+0x328], R15 ;  /* 0x0003280f01007387 */ /* 0x0003e20000100800 */
[----:B0-----:R-:W-:-:S02]  /*20280*/  SEL R27, R3, R28, !P2 ;  /* 0x0000001c031b7207 */ /* 0x001fc40005000000 */
        /* <DEDUP_REMOVED lines=35> */
[----:B------:R-:W-:Y:S01]  /*204c0*/  STL [R1+0x290], R2 ;  /* 0x0002900201007387 */ /* 0x000fe20000100800 */
[----:B0-----:R-:W-:-:S03]  /*204d0*/  SEL R4, R3, R29, !P2 ;  /* 0x0000001d03047207 */ /* 0x001fc60005000000 */
[----:B------:R0:W-:Y:S04]  /*204e0*/  STL [R1+0x28c], R0 ;  /* 0x00028c0001007387 */ /* 0x0001e80000100800 */
[----:B------:R-:W-:Y:S01]  /*204f0*/  STL [R1+0x288], R4 ;  /* 0x0002880401007387 */ /* 0x000fe20000100800 */
[----:B0-----:R-:W-:-:S03]  /*20500*/  SEL R0, R3, R18, !P2 ;  /* 0x0000001203007207 */ /* 0x001fc60005000000 */
[----:B------:R-:W3:Y:S01]  /*20510*/  LDL.LU R18, [R1+0x188] ;  /* 0x0001880001127983 */ /* 0x000ee20000300800 */
[----:B------:R-:W-:-:S05]  /*20520*/  SEL R2, R3, R16, !P2 ;  /* 0x0000001003027207 */ /* 0x000fca0005000000 */
        /* <DEDUP_REMOVED lines=9> */
[----:B------:R0:W-:Y:S04]  /*205c0*/  STL [R1+0x258], R0 ;  /* 0x0002580001007387 */ /* 0x0001e80000100800 */
[----:B------:R-:W5:Y:S04]  /*205d0*/  LDL.LU R28, [R1+0x17c] ;  /* 0x00017c00011c7983 */ /* 0x000f680000300800 */
[----:B------:R-:W5:Y:S04]  /*205e0*/  LDL.LU R26, [R1+0x178] ;  /* 0x00017800011a7983 */ /* 0x000f680000300800 */
[----:B------:R-:W3:Y:S04]  /*205f0*/  LDL.LU R25, [R1+0x174] ;  /* 0x0001740001197983 */ /* 0x000ee80000300800 */
[----:B------:R-:W5:Y:S04]  /*20600*/  LDL.LU R24, [R1+0x170] ;  /* 0x0001700001187983 */ /* 0x000f680000300800 */
        /* <DEDUP_REMOVED lines=35> */
[----:B--2---:R-:W-:-:S05]  /*20840*/  SEL R18, R3, R18, !P2 ;  /* 0x0000001203127207 */ /* 0x004fca0005000000 */
[----:B------:R0:W-:Y:S02]  /*20850*/  STL [R1+0x23c], R18 ;  /* 0x00023c1201007387 */ /* 0x0001e40000100800 */
[C---:B0-----:R-:W-:Y:S02]  /*20860*/  SEL R18, R3.reuse, R27, !P2 ;  /* 0x0000001b03127207 */ /* 0x041fe40005000000 */
[----:B------:R-:W-:-:S03]  /*20870*/  SEL R27, R3, R15, !P2 ;  /* 0x0000000f031b7207 */ /* 0x000fc60005000000 */
[----:B------:R0:W-:Y:S01]  /*20880*/  STL [R1+0x238], R18 ;  /* 0x0002381201007387 */ /* 0x0001e20000100800 */
[----:B------:R-:W-:-:S03]  /*20890*/  SEL R15, R3, R26, !P2 ;  /* 0x0000001a030f7207 */ /* 0x000fc60005000000 */
[----:B------:R-:W-:Y:S01]  /*208a0*/  STL [R1+0x234], R27 ;  /* 0x0002341b01007387 */ /* 0x000fe20000100800 */
[----:B0-----:R-:W-:-:S05]  /*208b0*/  SEL R18, R3, R28, !P2 ;  /* 0x0000001c03127207 */ /* 0x001fca0005000000 */
[----:B------:R0:W-:Y:S04]  /*208c0*/  STL [R1+0x230], R18 ;  /* 0x0002301201007387 */ /* 0x0001e80000100800 */
[----:B------:R1:W-:Y:S01]  /*208d0*/  STL [R1+0x22c], R15 ;  /* 0x00022c0f01007387 */ /* 0x0003e20000100800 */
[----:B0-----:R-:W-:-:S03]  /*208e0*/  SEL R18, R3, R24, !P2 ;  /* 0x0000001803127207 */ /* 0x001fc60005000000 */
[----:B------:R-:W-:Y:S01]  /*208f0*/  STL [R1+0x220], R25 ;  /* 0x0002201901007387 */ /* 0x000fe20000100800 */
[----:B-1----:R-:W-:-:S03]  /*20900*/  SEL R15, R3, R23, !P2 ;  /* 0x00000017030f7207 */ /* 0x002fc60005000000 */
[----:B------:R0:W-:Y:S04]  /*20910*/  STL [R1+0x21c], R18 ;  /* 0x00021c1201007387 */ /* 0x0001e80000100800 */
[----:B------:R1:W-:Y:S01]  /*20920*/  STL [R1+0x208], R15 ;  /* 0x0002080f01007387 */ /* 0x0003e20000100800 */
[----:B0-----:R-:W-:-:S03]  /*20930*/  SEL R18, R3, R21, !P2 ;  /* 0x0000001503127207 */ /* 0x001fc60005000000 */
[----:B------:R-:W-:Y:S01]  /*20940*/  STL [R1+0x204], R22 ;  /* 0x0002041601007387 */ /* 0x000fe20000100800 */
[----:B-1----:R-:W-:-:S03]  /*20950*/  SEL R15, R3, R20, !P2 ;  /* 0x00000014030f7207 */ /* 0x002fc60005000000 */
[----:B------:R0:W-:Y:S04]  /*20960*/  STL [R1+0x200], R18 ;  /* 0x0002001201007387 */ /* 0x0001e80000100800 */
[----:B------:R1:W-:Y:S01]  /*20970*/  STL [R1+0x1f4], R15 ;  /* 0x0001f40f01007387 */ /* 0x0003e20000100800 */
[C---:B0-----:R-:W-:Y:S02]  /*20980*/  SEL R18, R3.reuse, R11, !P2 ;  /* 0x0000000b03127207 */ /* 0x041fe40005000000 */
[C---:B------:R-:W-:Y:S02]  /*20990*/  SEL R11, R3.reuse, R14, !P2 ;  /* 0x0000000e030b7207 */ /* 0x040fe40005000000 */
[C---:B-1----:R-:W-:Y:S01]  /*209a0*/  SEL R15, R3.reuse, R5, !P2 ;  /* 0x00000005030f7207 */ /* 0x042fe20005000000 */
        /* <DEDUP_REMOVED lines=24> */
[----:B------:R-:W2:Y:S01]  /*20b30*/  LDL.LU R18, [R1+0x10c] ;  /* 0x00010c0001127983 */ /* 0x000ea20000300800 */
[C---:B-1----:R-:W-:Y:S02]  /*20b40*/  SEL R2, R3.reuse, R16, !P2 ;  /* 0x0000001003027207 */ /* 0x042fe40005000000 */
[----:B0-----:R-:W-:-:S03]  /*20b50*/  SEL R0, R3, R17, !P2 ;  /* 0x0000001103007207 */ /* 0x001fc60005000000 */
[----:B------:R-:W-:Y:S04]  /*20b60*/  STL [R1+0x19c], R2 ;  /* 0x00019c0201007387 */ /* 0x000fe80000100800 */
[----:B--2---:R0:W-:Y:S04]  /*20b70*/  STL [R1+0x38d4], R18 ;  /* 0x0038d41201007387 */ /* 0x0041e80000100800 */
[----:B------:R-:W-:Y:S04]  /*20b80*/  STL [R1+0x194], R0 ;  /* 0x0001940001007387 */ /* 0x000fe80000100800 */
[----:B0-----:R-:W2:Y:S04]  /*20b90*/  LDL.LU R18, [R1+0x110] ;  /* 0x0001100001127983 */ /* 0x001ea80000300800 */
[----:B--2---:R0:W-:Y:S04]  /*20ba0*/  STL [R1+0x38d8], R18 ;  /* 0x0038d81201007387 */ /* 0x0041e80000100800 */
[----:B0-----:R-:W2:Y:S04]  /*20bb0*/  LDL.LU R18, [R1+0x114] ;  /* 0x0001140001127983 */ /* 0x001ea80000300800 */
[----:B--2---:R0:W-:Y:S04]  /*20bc0*/  STL [R1+0x38dc], R18 ;  /* 0x0038dc1201007387 */ /* 0x0041e80000100800 */
[----:B0-----:R-:W2:Y:S04]  /*20bd0*/  LDL.LU R18, [R1+0x118] ;  /* 0x0001180001127983 */ /* 0x001ea80000300800 */
[----:B------:R-:W3:Y:S04]  /*20be0*/  LDL.LU R27, [R1+0x108] ;  /* 0x00010800011b7983 */ /* 0x000ee80000300800 */
[----:B------:R-:W4:Y:S04]  /*20bf0*/  LDL.LU R15, [R1+0x104] ;  /* 0x00010400010f7983 */ /* 0x000f280000300800 */
        /* <DEDUP_REMOVED lines=159> */
[----:B--2---:R-:W-:-:S05]  /*215f0*/  SEL R28, R3, R28, !P2 ;  /* 0x0000001c031c7207 */ /* 0x004fca0005000000 */
[----:B------:R0:W-:Y:S04]  /*21600*/  STL [R1+0xf0], R28 ;  /* 0x0000f01c01007387 */ /* 0x0001e80000100800 */
[----:B0-----:R-:W2:Y:S04]  /*21610*/  LDL.LU R28, [R1+0x38c4] ;  /* 0x0038c400011c7983 */ /* 0x001ea80000300800 */
        /* <DEDUP_REMOVED lines=19> */
[----:B0-----:R-:W2:Y:S04]  /*21750*/  LDL.LU R19, [R1+0x389c] ;  /* 0x00389c0001137983 */ /* 0x001ea80000300800 */
[----:B------:R0:W-:Y:S04]  /*21760*/  STL [R1+0xc0], R11 ;  /* 0x0000c00b01007387 */ /* 0x0001e80000100800 */
[----:B0-----:R-:W2:Y:S04]  /*21770*/  LDL.LU R11, [R1+0x3898] ;  /* 0x00389800010b7983 */ /* 0x001ea80000300800 */
[----:B------:R0:W-:Y:S04]  /*21780*/  STL [R1+0xbc], R5 ;  /* 0x0000bc0501007387 */ /* 0x0001e80000100800 */
[----:B0-----:R-:W3:Y:S04]  /*21790*/  LDL.LU R5, [R1+0x3894] ;  /* 0x0038940001057983 */ /* 0x001ee80000300800 */
[----:B------:R0:W-:Y:S04]  /*217a0*/  STL [R1+0xb8], R14 ;  /* 0x0000b80e01007387 */ /* 0x0001e80000100800 */
[----:B0-----:R-:W2:Y:S04]  /*217b0*/  LDL.LU R14, [R1+0x3890] ;  /* 0x00389000010e7983 */ /* 0x001ea80000300800 */
[----:B------:R0:W-:Y:S04]  /*217c0*/  STL [R1+0xb4], R10 ;  /* 0x0000b40a01007387 */ /* 0x0001e80000100800 */
[----:B0-----:R-:W2:Y:S04]  /*217d0*/  LDL.LU R10, [R1+0x388c] ;  /* 0x00388c00010a7983 */ /* 0x001ea80000300800 */
[----:B------:R0:W-:Y:S04]  /*217e0*/  STL [R1+0xb0], R9 ;  /* 0x0000b00901007387 */ /* 0x0001e80000100800 */
[----:B0-----:R-:W2:Y:S04]  /*217f0*/  LDL.LU R9, [R1+0x3888] ;  /* 0x0038880001097983 */ /* 0x001ea80000300800 */
[----:B------:R0:W-:Y:S04]  /*21800*/  STL [R1+0xac], R13 ;  /* 0x0000ac0d01007387 */ /* 0x0001e80000100800 */
[----:B0-----:R-:W2:Y:S04]  /*21810*/  LDL.LU R13, [R1+0x3884] ;  /* 0x00388400010d7983 */ /* 0x001ea80000300800 */
[----:B------:R0:W-:Y:S04]  /*21820*/  STL [R1+0xa8], R12 ;  /* 0x0000a80c01007387 */ /* 0x0001e80000100800 */
[----:B0-----:R-:W4:Y:S04]  /*21830*/  LDL.LU R12, [R1+0x3880] ;  /* 0x00388000010c7983 */ /* 0x001f280000300800 */
[----:B------:R0:W-:Y:S04]  /*21840*/  STL [R1+0xa4], R8 ;  /* 0x0000a40801007387 */ /* 0x0001e80000100800 */
[----:B0-----:R-:W2:Y:S04]  /*21850*/  LDL.LU R8, [R1+0x387c] ;  /* 0x00387c0001087983 */ /* 0x001ea80000300800 */
        /* <DEDUP_REMOVED lines=15> */
[----:B0-----:R-:W4:Y:S01]  /*21950*/  LDL.LU R17, [R1+0x385c] ;  /* 0x00385c0001117983 */ /* 0x001f220000300800 */
[----:B------:R-:W-:-:S05]  /*21960*/  SEL R18, R3, R18, !P2 ;  /* 0x0000001203127207 */ /* 0x000fca0005000000 */
[----:B------:R4:W-:Y:S02]  /*21970*/  STL [R1+0x80], R18 ;  /* 0x0000801201007387 */ /* 0x0009e40000100800 */
[C---:B----4-:R-:W-:Y:S02]  /*21980*/  SEL R18, R3.reuse, R17, !P2 ;  /* 0x0000001103127207 */ /* 0x050fe40005000000 */
[----:B------:R-:W4:Y:S04]  /*21990*/  LDL.LU R17, [R1+0x3858] ;  /* 0x0038580001117983 */ /* 0x000f280000300800 */
[----:B------:R3:W-:Y:S02]  /*219a0*/  STL [R1+0x7c], R18 ;  /* 0x00007c1201007387 */ /* 0x0007e40000100800 */
[----:B---3--:R-:W-:-:S02]  /*219b0*/  SEL R18, R3, R16, !P2 ;  /* 0x0000001003127207 */ /* 0x008fc40005000000 */
[----:B------:R-:W3:Y:S01]  /*219c0*/  LDL.LU R16, [R1+0x3854] ;  /* 0x0038540001107983 */ /* 0x000ee20000300800 */
[----:B--2---:R-:W-:-:S03]  /*219d0*/  SEL R29, R3, R29, !P2 ;  /* 0x0000001d031d7207 */ /* 0x004fc60005000000 */
[----:B------:R5:W-:Y:S01]  /*219e0*/  STL [R1+0x74], R18 ;  /* 0x0000741201007387 */ /* 0x000be20000100800 */
[----:B------:R-:W-:-:S03]  /*219f0*/  SEL R6, R3, R6, !P2 ;  /* 0x0000000603067207 */ /* 0x000fc60005000000 */
[----:B------:R-:W-:Y:S01]  /*21a00*/  STL [R1+0x70], R29 ;  /* 0x0000701d01007387 */ /* 0x000fe20000100800 */
[C---:B-----5:R-:W-:Y:S02]  /*21a10*/  SEL R18, R3.reuse, R0, !P2 ;  /* 0x0000000003127207 */ /* 0x060fe40005000000 */
[----:B------:R-:W-:-:S03]  /*21a20*/  SEL R0, R3, R2, !P2 ;  /* 0x0000000203007207 */ /* 0x000fc60005000000 */
[----:B------:R0:W-:Y:S01]  /*21a30*/  STL [R1+0x6c], R18 ;  /* 0x00006c1201007387 */ /* 0x0001e20000100800 */
[----:B------:R-:W-:-:S03]  /*21a40*/  SEL R2, R3, R4, !P2 ;  /* 0x0000000403027207 */ /* 0x000fc60005000000 */
[----:B------:R-:W-:Y:S01]  /*21a50*/  STL [R1+0x68], R6 ;  /* 0x0000680601007387 */ /* 0x000fe20000100800 */
[----:B0-----:R-:W0:Y:S03]  /*21a60*/  S2R R18, SR_TID.X ;  /* 0x0000000000127919 */ /* 0x001e260000002100 */
[----:B------:R1:W-:Y:S04]  /*21a70*/  STL [R1+0x64], R0 ;  /* 0x0000640001007387 */ /* 0x0003e80000100800 */
[----:B------:R2:W-:Y:S04]  /*21a80*/  STL [R1+0x60], R2 ;  /* 0x0000600201007387 */ /* 0x0005e80000100800 */
[----:B------:R-:W5:Y:S01]  /*21a90*/  LDL.LU R29, [R1+0x28] ;  /* 0x00002800011d7983 */ /* 0x000f620000300800 */
[----:B-1----:R-:W-:-:S02]  /*21aa0*/  SEL R0, R3, R12, !P2 ;  /* 0x0000000c03007207 */ /* 0x002fc40005000000 */
[----:B--2---:R-:W-:-:S03]  /*21ab0*/  SEL R2, R3, R5, !P2 ;  /* 0x0000000503027207 */ /* 0x004fc60005000000 */
[----:B------:R1:W-:Y:S04]  /*21ac0*/  STL [R1+0x5c], R0 ;  /* 0x00005c0001007387 */ /* 0x0003e80000100800 */
[----:B------:R2:W-:Y:S01]  /*21ad0*/  STL [R1+0x58], R2 ;  /* 0x0000580201007387 */ /* 0x0005e20000100800 */
[C---:B-1----:R-:W-:Y:S02]  /*21ae0*/  SEL R0, R3.reuse, R21, !P2 ;  /* 0x0000001503007207 */ /* 0x042fe40005000000 */
[----:B--2---:R-:W-:-:S03]  /*21af0*/  SEL R2, R3, R22, !P2 ;  /* 0x0000001603027207 */ /* 0x004fc60005000000 */
[----:B------:R1:W-:Y:S04]  /*21b00*/  STL [R1+0x54], R0 ;  /* 0x0000540001007387 */ /* 0x0003e80000100800 */
[----:B------:R-:W-:Y:S01]  /*21b10*/  STL [R1+0x50], R2 ;  /* 0x0000500201007387 */ /* 0x000fe20000100800 */
[----:B-1----:R-:W-:-:S05]  /*21b20*/  SEL R0, R3, R23, !P2 ;  /* 0x0000001703007207 */ /* 0x002fca0005000000 */
[----:B------:R1:W-:Y:S01]  /*21b30*/  STL [R1+0x4c], R0 ;  /* 0x00004c0001007387 */ /* 0x0003e20000100800 */
[----:B0-----:R-:W-:Y:S02]  /*21b40*/  SHF.R.U32.HI R18, RZ, 0x5, R18 ;  /* 0x00000005ff127819 */ /* 0x001fe40000011612 */
[----:B-1----:R-:W-:-:S05]  /*21b50*/  SEL R0, R3, R24, !P2 ;  /* 0x0000001803007207 */ /* 0x002fca0005000000 */
[----:B------:R0:W-:Y:S01]  /*21b60*/  STL [R1+0x44], R0 ;  /* 0x0000440001007387 */ /* 0x0001e20000100800 */
[----:B------:R-:W-:Y:S01]  /*21b70*/  SGXT.U32 R18, R18, 0x1 ;  /* 0x000000011212781a */ /* 0x000fe20000000000 */
[----:B0-----:R-:W0:Y:S04]  /*21b80*/  S2R R0, SR_TID.X ;  /* 0x0000000000007919 */ /* 0x001e280000002100 */
[----:B------:R-:W-:Y:S01]  /*21b90*/  IMAD.WIDE R22, R18, UR4, RZ ;  /* 0x0000000412167c25 */ /* 0x000fe2000f8e02ff */
[----:B------:R-:W-:Y:S01]  /*21ba0*/  SEL R12, R3, R25, !P2 ;  /* 0x00000019030c7207 */ /* 0x000fe20005000000 */
[----:B------:R-:W1:Y:S01]  /*21bb0*/  LDC R18, c[0x0][0x23c] ;  /* 0x00008f00ff127b82 */ /* 0x000e620000000800 */
[----:B------:R-:W-:Y:S01]  /*21bc0*/  ULDC.64 UR4, c[0x0][0x218] ;  /* 0x0000860000047ab9 */ /* 0x000fe20000000a00 */
[----:B0-----:R-:W-:-:S05]  /*21bd0*/  LOP3.LUT R0, R0, 0x3f, RZ, 0xc0, !PT ;  /* 0x0000003f00007812 */ /* 0x001fca00078ec0ff */
[----:B-1----:R-:W-:Y:S01]  /*21be0*/  IMAD R0, R0, R18, RZ ;  /* 0x0000001200007224 */ /* 0x002fe200078e02ff */
[----:B---3--:R-:W-:-:S05]  /*21bf0*/  IADD3 R2, P0, R22, R16, RZ ;  /* 0x0000001016027210 */ /* 0x008fca0007f1e0ff */
[----:B------:R0:W-:Y:S04]  /*21c00*/  STL [R1+0x36fc], R2 ;  /* 0x0036fc0201007387 */ /* 0x0001e80000100800 */
[----:B------:R-:W2:Y:S01]  /*21c10*/  LDL.LU R25, [R1+0x30] ;  /* 0x0000300001197983 */ /* 0x000ea20000300800 */
[----:B0-----:R-:W-:-:S03]  /*21c20*/  SEL R2, R3, R26, !P2 ;  /* 0x0000001a03027207 */ /* 0x001fc60005000000 */
[----:B------:R-:W-:Y:S04]  /*21c30*/  STL [R1+0x40], R12 ;  /* 0x0000400c01007387 */ /* 0x000fe80000100800 */
[----:B------:R-:W3:Y:S04]  /*21c40*/  LDL.LU R26, [R1+0x2c] ;  /* 0x00002c00011a7983 */ /* 0x000ee80000300800 */
[----:B------:R4:W-:Y:S02]  /*21c50*/  STL [R1+0x3c], R2 ;  /* 0x00003c0201007387 */ /* 0x0009e40000100800 */
[----:B----4-:R-:W-:-:S05]  /*21c60*/  IMAD.X R2, R23, 0x1, R17, P0 ;  /* 0x0000000117027824 */ /* 0x010fca00000e0611 */
[----:B------:R0:W-:Y:S02]  /*21c70*/  STL [R1+0x36f8], R2 ;  /* 0x0036f80201007387 */ /* 0x0001e40000100800 */
[----:B0-----:R-:W-:-:S05]  /*21c80*/  IADD3 R2, P1, R0, UR4, RZ ;  /* 0x0000000400027c10 */ /* 0x001fca000ff3e0ff */
[----:B------:R0:W-:Y:S04]  /*21c90*/  STL [R1+0x37ec], R2 ;  /* 0x0037ec0201007387 */ /* 0x0001e80000100800 */
[----:B0-----:R-:W4:Y:S01]  /*21ca0*/  LDL.LU R2, [R1+0x34] ;  /* 0x0000340001027983 */ /* 0x001f220000300800 */
[----:B------:R-:W0:Y:S01]  /*21cb0*/  S2R R21, SR_TID.X ;  /* 0x0000000000157919 */ /* 0x000e220000002100 */
[----:B------:R-:W-:-:S05]  /*21cc0*/  IMAD R3, R18, 0x40, R0 ;  /* 0x0000004012037824 */ /* 0x000fca00078e0200 */
[----:B------:R-:W-:Y:S01]  /*21cd0*/  IADD3 R0, P0, R3, UR4, RZ ;  /* 0x0000000403007c10 */ /* 0x000fe2000ff1e0ff */
[----:B------:R-:W-:-:S04]  /*21ce0*/  ULDC UR4, c[0x0][0x238] ;  /* 0x00008e0000047ab9 */ /* 0x000fc80000000800 */
[----:B------:R1:W-:Y:S01]  /*21cf0*/  STL [R1+0x37f0], R0 ;  /* 0x0037f00001007387 */ /* 0x0003e20000100800 */
[----:B0-----:R-:W-:-:S04]  /*21d00*/  SHF.R.U32.HI R21, RZ, 0x5, R21 ;  /* 0x00000005ff157819 */ /* 0x001fc80000011615 */
[----:B------:R-:W-:-:S04]  /*21d10*/  SGXT.U32 R21, R21, 0x1 ;  /* 0x000000011515781a */ /* 0x000fc80000000000 */
[C---:B-1----:R-:W-:Y:S02]  /*21d20*/  LOP3.LUT R0, R21.reuse, 0x7e, RZ, 0xfc, !PT ;  /* 0x0000007e15007812 */ /* 0x042fe400078efcff */
[C---:B------:R-:W-:Y:S02]  /*21d30*/  LOP3.LUT R23, R21.reuse, 0x7e, RZ, 0xfc, !PT ;  /* 0x0000007e15177812 */ /* 0x040fe400078efcff */
[----:B------:R-:W-:Y:S01]  /*21d40*/  LOP3.LUT R24, R21, 0x7e, RZ, 0xfc, !PT ;  /* 0x0000007e15187812 */ /* 0x000fe200078efcff */
[----:B------:R-:W-:Y:S02]  /*21d50*/  IMAD R0, R0, UR4, RZ ;  /* 0x0000000400007c24 */ /* 0x000fe4000f8e02ff */
[----:B------:R-:W-:Y:S01]  /*21d60*/  IMAD R4, R15, 0x2, R28 ;  /* 0x000000020f047824 */ /* 0x000fe200078e021c */
[----:B------:R-:W-:Y:S01]  /*21d70*/  LEA.HI.X.SX32 R3, R3, UR5, 0x1, P0 ;  /* 0x0000000503037c11 */ /* 0x000fe200080f0eff */
[----:B------:R-:W-:Y:S01]  /*21d80*/  IMAD R23, R23, UR7, RZ ;  /* 0x0000000717177c24 */ /* 0x000fe2000f8e02ff */
[-C--:B------:R-:W-:Y:S01]  /*21d90*/  IADD3 R22, P4, R0, R16.reuse, RZ ;  /* 0x0000001000167210 */ /* 0x080fe20007f9e0ff */
[----:B------:R-:W-:Y:S01]  /*21da0*/  IMAD R24, R24, UR6, RZ ;  /* 0x0000000618187c24 */ /* 0x000fe2000f8e02ff */
[----:B------:R-:W-:Y:S01]  /*21db0*/  ULDC UR4, c[0x0][0x240] ;  /* 0x0000900000047ab9 */ /* 0x000fe20000000800 */
[C---:B------:R-:W-:Y:S01]  /*21dc0*/  IMAD R23, R15.reuse, 0x2, R23 ;  /* 0x000000020f177824 */ /* 0x040fe200078e0217 */
[----:B------:R-:W-:Y:S01]  /*21dd0*/  ULDC UR7, c[0x0][0x230] ;  /* 0x00008c0000077ab9 */ /* 0x000fe20000000800 */
[C---:B------:R-:W-:Y:S01]  /*21de0*/  IMAD R24, R15.reuse, 0x2, R24 ;  /* 0x000000020f187824 */ /* 0x040fe200078e0218 */
[----:B------:R0:W-:Y:S03]  /*21df0*/  STL [R1+0x36e8], R22 ;  /* 0x0036e81601007387 */ /* 0x0001e60000100800 */
[----:B------:R-:W-:Y:S01]  /*21e00*/  IMAD R24, R15, 0x2, R24 ;  /* 0x000000020f187824 */ /* 0x000fe200078e0218 */
[----:B0-----:R-:W-:-:S05]  /*21e10*/  IADD3 R22, P6, R23, R16, RZ ;  /* 0x0000001017167210 */ /* 0x001fca0007fde0ff */
[----:B------:R0:W-:Y:S01]  /*21e20*/  STL [R1+0x36ec], R22 ;  /* 0x0036ec1601007387 */ /* 0x0001e20000100800 */
[----:B------:R-:W-:Y:S02]  /*21e30*/  LEA.HI.X.SX32 R0, R0, R17, 0x1, P4 ;  /* 0x0000001100007211 */ /* 0x000fe400020f0eff */
[----:B0-----:R-:W-:-:S05]  /*21e40*/  IADD3 R22, P3, R24, R16, RZ ;  /* 0x0000001018167210 */ /* 0x001fca0007f7e0ff */
[----:B------:R4:W-:Y:S01]  /*21e50*/  STL [R1+0x36f0], R22 ;  /* 0x0036f01601007387 */ /* 0x0009e20000100800 */
[----:B------:R-:W-:Y:S01]  /*21e60*/  LEA.HI.X.SX32 R24, R24, R17, 0x1, P3 ;  /* 0x0000001118187211 */ /* 0x000fe200018f0eff */
[----:B------:R-:W-:-:S04]  /*21e70*/  IMAD R5, R15, 0x2, R4 ;  /* 0x000000020f057824 */ /* 0x000fc800078e0204 */
[----:B------:R-:W-:-:S04]  /*21e80*/  IMAD R6, R15, 0x2, R5 ;  /* 0x000000020f067824 */ /* 0x000fc800078e0205 */
[----:B------:R-:W-:-:S04]  /*21e90*/  IMAD R12, R15, 0x2, R6 ;  /* 0x000000020f0c7824 */ /* 0x000fc800078e0206 */
[----:B------:R-:W-:-:S04]  /*21ea0*/  IMAD R18, R15, 0x2, R12 ;  /* 0x000000020f127824 */ /* 0x000fc800078e020c */
[----:B------:R-:W-:Y:S01]  /*21eb0*/  IMAD R21, R15, 0x2, R18 ;  /* 0x000000020f157824 */ /* 0x000fe200078e0212 */
[----:B----4-:R-:W-:-:S05]  /*21ec0*/  IADD3 R22, P2, R2, R16, RZ ;  /* 0x0000001002167210 */ /* 0x010fca0007f5e0ff */
[----:B------:R-:W-:Y:S04]  /*21ed0*/  STL [R1+0x36f4], R22 ;  /* 0x0036f41601007387 */ /* 0x000fe80000100800 */
[----:B------:R2:W-:Y:S02]  /*21ee0*/  STL [R1+0x36e0], R0 ;  /* 0x0036e00001007387 */ /* 0x0005e40000100800 */
[----:B--2---:R-:W-:-:S05]  /*21ef0*/  IADD3 R0, P5, R25, R16, RZ ;  /* 0x0000001019007210 */ /* 0x004fca0007fbe0ff */
[----:B------:R0:W-:Y:S02]  /*21f00*/  STL [R1+0x36e4], R0 ;  /* 0x0036e40001007387 */ /* 0x0001e40000100800 */
[----:B0-----:R-:W-:-:S05]  /*21f10*/  LEA.HI.X.SX32 R0, R23, R17, 0x1, P6 ;  /* 0x0000001117007211 */ /* 0x001fca00030f0eff */
[----:B------:R3:W-:Y:S02]  /*21f20*/  STL [R1+0x36d8], R0 ;  /* 0x0036d80001007387 */ /* 0x0007e40000100800 */
[----:B---3--:R-:W-:-:S05]  /*21f30*/  IADD3 R0, P4, R26, R16, RZ ;  /* 0x000000101a007210 */ /* 0x008fca0007f9e0ff */
[----:B------:R5:W-:Y:S01]  /*21f40*/  STL [R1+0x36dc], R0 ;  /* 0x0036dc0001007387 */ /* 0x000be20000100800 */
[----:B------:R-:W-:-:S03]  /*21f50*/  LEA.HI.X.SX32 R2, R2, R17, 0x1, P2 ;  /* 0x0000001102027211 */ /* 0x000fc600010f0eff */
[----:B------:R-:W-:Y:S01]  /*21f60*/  STL [R1+0x36d0], R24 ;  /* 0x0036d01801007387 */ /* 0x000fe20000100800 */
[----:B-----5:R-:W-:-:S05]  /*21f70*/  IADD3 R0, P3, R29, R16, RZ ;  /* 0x000000101d007210 */ /* 0x020fca0007f7e0ff */
[----:B------:R0:W-:Y:S04]  /*21f80*/  STL [R1+0x36d4], R0 ;  /* 0x0036d40001007387 */ /* 0x0001e80000100800 */
[----:B------:R1:W-:Y:S01]  /*21f90*/  STL [R1+0x36c8], R2 ;  /* 0x0036c80201007387 */ /* 0x0003e20000100800 */
[----:B0-----:R-:W-:Y:S02]  /*21fa0*/  IADD3 R0, P2, R7, R16, RZ ;  /* 0x0000001007007210 */ /* 0x001fe40007f5e0ff */
[----:B-1----:R-:W-:-:S03]  /*21fb0*/  LEA.HI.X.SX32 R2, R25, R17, 0x1, P5 ;  /* 0x0000001119027211 */ /* 0x002fc600028f0eff */
[----:B------:R0:W-:Y:S04]  /*21fc0*/  STL [R1+0x36cc], R0 ;  /* 0x0036cc0001007387 */ /* 0x0001e80000100800 */
[----:B------:R1:W-:Y:S01]  /*21fd0*/  STL [R1+0x36c0], R2 ;  /* 0x0036c00201007387 */ /* 0x0003e20000100800 */
[----:B0-----:R-:W-:Y:S02]  /*21fe0*/  IADD3 R0, P5, R8, R16, RZ ;  /* 0x0000001008007210 */ /* 0x001fe40007fbe0ff */
[----:B-1----:R-:W-:-:S03]  /*21ff0*/  LEA.HI.X.SX32 R2, R26, R17, 0x1, P4 ;  /* 0x000000111a027211 */ /* 0x002fc600020f0eff */
[----:B------:R0:W-:Y:S01]  /*22000*/  STL [R1+0x36c4], R0 ;  /* 0x0036c40001007387 */ /* 0x0001e20000100800 */
[----:B------:R-:W-:-:S03]  /*22010*/  LEA.HI.X.SX32 R29, R29, R17, 0x1, P3 ;  /* 0x000000111d1d7211 */ /* 0x000fc600018f0eff */
[----:B------:R1:W-:Y:S01]  /*22020*/  STL [R1+0x36b8], R2 ;  /* 0x0036b80201007387 */ /* 0x0003e20000100800 */
[-C--:B0-----:R-:W-:Y:S02]  /*22030*/  IADD3 R0, P4, R13, R16.reuse, RZ ;  /* 0x000000100d007210 */ /* 0x081fe40007f9e0ff */
[----:B-1----:R-:W-:-:S03]  /*22040*/  IADD3 R2, P3, R9, R16, RZ ;  /* 0x0000001009027210 */ /* 0x002fc60007f7e0ff */
[----:B------:R0:W-:Y:S04]  /*22050*/  STL [R1+0x36bc], R0 ;  /* 0x0036bc0001007387 */ /* 0x0001e80000100800 */
[----:B------:R1:W-:Y:S01]  /*22060*/  STL [R1+0x36b0], R29 ;  /* 0x0036b01d01007387 */ /* 0x0003e20000100800 */
[----:B0-----:R-:W-:-:S03]  /*22070*/  LEA.HI.X.SX32 R0, R7, R17, 0x1, P2 ;  /* 0x0000001107007211 */ /* 0x001fc600010f0eff */
[----:B------:R0:W-:Y:S01]  /*22080*/  STL [R1+0x36b4], R2 ;  /* 0x0036b40201007387 */ /* 0x0001e20000100800 */
[----:B-1----:R-:W-:-:S03]  /*22090*/  IADD3 R29, P2, R10, R16, RZ ;  /* 0x000000100a1d7210 */ /* 0x002fc60007f5e0ff */
[----:B------:R1:W-:Y:S01]  /*220a0*/  STL [R1+0x36a8], R0 ;  /* 0x0036a80001007387 */ /* 0x0003e20000100800 */
[-C--:B------:R-:W-:Y:S02]  /*220b0*/  LEA.HI.X.SX32 R13, R13, R17.reuse, 0x1, P4 ;  /* 0x000000110d0d7211 */ /* 0x080fe400020f0eff */
[----:B0-----:R-:W-:Y:S01]  /*220c0*/  LEA.HI.X.SX32 R2, R8, R17, 0x1, P5 ;  /* 0x0000001108027211 */ /* 0x001fe200028f0eff */
[----:B------:R-:W-:Y:S01]  /*220d0*/  STL [R1+0x36ac], R29 ;  /* 0x0036ac1d01007387 */ /* 0x000fe20000100800 */
[----:B-1----:R-:W-:-:S03]  /*220e0*/  IADD3 R0, P5, R14, R16, RZ ;  /* 0x000000100e007210 */ /* 0x002fc60007fbe0ff */
[----:B------:R0:W-:Y:S04]  /*220f0*/  STL [R1+0x36a0], R2 ;  /* 0x0036a00201007387 */ /* 0x0001e80000100800 */
[----:B------:R1:W-:Y:S01]  /*22100*/  STL [R1+0x36a4], R0 ;  /* 0x0036a40001007387 */ /* 0x0003e20000100800 */
[----:B0-----:R-:W-:-:S03]  /*22110*/  IADD3 R2, P4, R11, R16, RZ ;  /* 0x000000100b027210 */ /* 0x001fc60007f9e0ff */
[----:B------:R0:W-:Y:S01]  /*22120*/  STL [R1+0x3698], R13 ;  /* 0x0036980d01007387 */ /* 0x0001e20000100800 */
[----:B-1----:R-:W-:-:S03]  /*22130*/  LEA.HI.X.SX32 R0, R9, R17, 0x1, P3 ;  /* 0x0000001109007211 */ /* 0x002fc600018f0eff */
[----:B------:R1:W-:Y:S04]  /*22140*/  STL [R1+0x369c], R2 ;  /* 0x00369c0201007387 */ /* 0x0003e80000100800 */
[----:B------:R2:W-:Y:S01]  /*22150*/  STL [R1+0x3690], R0 ;  /* 0x0036900001007387 */ /* 0x0005e20000100800 */
[----:B0-----:R-:W-:Y:S02]  /*22160*/  IADD3 R13, P3, R19, R16, RZ ;  /* 0x00000010130d7210 */ /* 0x001fe40007f7e0ff */
[----:B-1----:R-:W-:-:S03]  /*22170*/  LEA.HI.X.SX32 R2, R10, R17, 0x1, P2 ;  /* 0x000000110a027211 */ /* 0x002fc600010f0eff */
[----:B------:R0:W-:Y:S01]  /*22180*/  STL [R1+0x3694], R13 ;  /* 0x0036940d01007387 */ /* 0x0001e20000100800 */
[----:B--2---:R-:W-:-:S03]  /*22190*/  IADD3 R0, P2, R20, R16, RZ ;  /* 0x0000001014007210 */ /* 0x004fc60007f5e0ff */
[----:B------:R1:W-:Y:S04]  /*221a0*/  STL [R1+0x3688], R2 ;  /* 0x0036880201007387 */ /* 0x0003e80000100800 */
[----:B------:R2:W-:Y:S01]  /*221b0*/  STL [R1+0x368c], R0 ;  /* 0x00368c0001007387 */ /* 0x0005e20000100800 */
[----:B0-----:R-:W-:Y:S02]  /*221c0*/  LEA.HI.X.SX32 R13, R14, R17, 0x1, P5 ;  /* 0x000000110e0d7211 */ /* 0x001fe400028f0eff */
[----:B-1----:R-:W-:-:S03]  /*221d0*/  IADD3 R2, P5, R27, R16, RZ ;  /* 0x000000101b027210 */ /* 0x002fc60007fbe0ff */
[----:B------:R0:W-:Y:S01]  /*221e0*/  STL [R1+0x3680], R13 ;  /* 0x0036800d01007387 */ /* 0x0001e20000100800 */
[----:B--2---:R-:W-:-:S03]  /*221f0*/  LEA.HI.X.SX32 R0, R11, R17, 0x1, P4 ;  /* 0x000000110b007211 */ /* 0x004fc600020f0eff */
[----:B------:R1:W-:Y:S04]  /*22200*/  STL [R1+0x3684], R2 ;  /* 0x0036840201007387 */ /* 0x0003e80000100800 */
[----:B------:R2:W-:Y:S01]  /*22210*/  STL [R1+0x3678], R0 ;  /* 0x0036780001007387 */ /* 0x0005e20000100800 */
[----:B0-----:R-:W-:Y:S02]  /*22220*/  IADD3 R13, P4, R28, R16, RZ ;  /* 0x000000101c0d7210 */ /* 0x001fe40007f9e0ff */
[----:B-1----:R-:W-:-:S03]  /*22230*/  LEA.HI.X.SX32 R2, R19, R17, 0x1, P3 ;  /* 0x0000001113027211 */ /* 0x002fc600018f0eff */
[----:B------:R-:W-:Y:S01]  /*22240*/  STL [R1+0x367c], R13 ;  /* 0x00367c0d01007387 */ /* 0x000fe20000100800 */
[----:B--2---:R-:W-:-:S03]  /*22250*/  IADD3 R0, P3, R4, R16, RZ ;  /* 0x0000001004007210 */ /* 0x004fc60007f7e0ff */
[----:B------:R0:W-:Y:S01]  /*22260*/  STL [R1+0x3670], R2 ;  /* 0x0036700201007387 */ /* 0x0001e20000100800 */
[----:B------:R-:W-:-:S03]  /*22270*/  LEA.HI.X.SX32 R14, R20, R17, 0x1, P2 ;  /* 0x00000011140e7211 */ /* 0x000fc600010f0eff */
[----:B------:R1:W-:Y:S01]  /*22280*/  STL [R1+0x3674], R0 ;  /* 0x0036740001007387 */ /* 0x0003e20000100800 */
[-C--:B------:R-:W-:Y:S02]  /*22290*/  IADD3 R19, P2, R6, R16.reuse, RZ ;  /* 0x0000001006137210 */ /* 0x080fe40007f5e0ff */
[----:B0-----:R-:W-:Y:S01]  /*222a0*/  IADD3 R2, P6, R5, R16, RZ ;  /* 0x0000001005027210 */ /* 0x001fe20007fde0ff */
[----:B------:R-:W-:Y:S01]  /*222b0*/  STL [R1+0x3668], R14 ;  /* 0x0036680e01007387 */ /* 0x000fe20000100800 */
[----:B-1----:R-:W-:-:S03]  /*222c0*/  LEA.HI.X.SX32 R0, R27, R17, 0x1, P5 ;  /* 0x000000111b007211 */ /* 0x002fc600028f0eff */
[----:B------:R0:W-:Y:S04]  /*222d0*/  STL [R1+0x366c], R2 ;  /* 0x00366c0201007387 */ /* 0x0001e80000100800 */
[----:B------:R1:W-:Y:S01]  /*222e0*/  STL [R1+0x3660], R0 ;  /* 0x0036600001007387 */ /* 0x0003e20000100800 */
[-C--:B------:R-:W-:Y:S02]  /*222f0*/  LEA.HI.X.SX32 R5, R5, R17.reuse, 0x1, P6 ;  /* 0x0000001105057211 */ /* 0x080fe400030f0eff */
[-C--:B0-----:R-:W-:Y:S01]  /*22300*/  LEA.HI.X.SX32 R2, R28, R17.reuse, 0x1, P4 ;  /* 0x000000111c027211 */ /* 0x081fe200020f0eff */
[----:B------:R-:W-:Y:S01]  /*22310*/  STL [R1+0x3664], R19 ;  /* 0x0036641301007387 */ /* 0x000fe20000100800 */
[----:B-1----:R-:W-:-:S03]  /*22320*/  LEA.HI.X.SX32 R0, R4, R17, 0x1, P3 ;  /* 0x0000001104007211 */ /* 0x002fc600018f0eff */
[----:B------:R0:W-:Y:S04]  /*22330*/  STL [R1+0x365c], R2 ;  /* 0x00365c0201007387 */ /* 0x0001e80000100800 */
[----:B------:R1:W-:Y:S01]  /*22340*/  STL [R1+0x3658], R0 ;  /* 0x0036580001007387 */ /* 0x0003e20000100800 */
[----:B------:R-:W-:Y:S01]  /*22350*/  IMAD R22, R15, 0x2, R21 ;  /* 0x000000020f167824 */ /* 0x000fe200078e0215 */
[-C--:B0-----:R-:W-:Y:S02]  /*22360*/  IADD3 R2, P3, R12, R16.reuse, RZ ;  /* 0x000000100c027210 */ /* 0x081fe40007f7e0ff */
[----:B------:R-:W-:Y:S01]  /*22370*/  STL [R1+0x364c], R5 ;  /* 0x00364c0501007387 */ /* 0x000fe20000100800 */
[----:B-1----:R-:W-:-:S03]  /*22380*/  IADD3 R0, P4, R18, R16, RZ ;  /* 0x0000001012007210 */ /* 0x002fc60007f9e0ff */
[----:B------:R0:W-:Y:S01]  /*22390*/  STL [R1+0x3650], R2 ;  /* 0x0036500201007387 */ /* 0x0001e20000100800 */
[-C--:B------:R-:W-:Y:S01]  /*223a0*/  LEA.HI.X.SX32 R6, R6, R17.reuse, 0x1, P2 ;  /* 0x0000001106067211 */ /* 0x080fe200010f0eff */
[----:B------:R-:W-:Y:S02]  /*223b0*/  IMAD R23, R15, 0x2, R22 ;  /* 0x000000020f177824 */ /* 0x000fe400078e0216 */
[----:B------:R1:W-:Y:S01]  /*223c0*/  STL [R1+0x3654], R0 ;  /* 0x0036540001007387 */ /* 0x0003e20000100800 */
[----:B0-----:R-:W-:-:S03]  /*223d0*/  LEA.HI.X.SX32 R2, R12, R17, 0x1, P3 ;  /* 0x000000110c027211 */ /* 0x001fc600018f0eff */
[----:B------:R-:W-:Y:S01]  /*223e0*/  STL [R1+0x3648], R6 ;  /* 0x0036480601007387 */ /* 0x000fe20000100800 */
[----:B-1----:R-:W-:-:S03]  /*223f0*/  LEA.HI.X.SX32 R0, R18, R17, 0x1, P4 ;  /* 0x0000001112007211 */ /* 0x002fc600020f0eff */
[----:B------:R0:W-:Y:S01]  /*22400*/  STL [R1+0x3644], R2 ;  /* 0x0036440201007387 */ /* 0x0001e20000100800 */
[-C--:B------:R-:W-:Y:S01]  /*22410*/  IADD3 R12, P2, R21, R16.reuse, RZ ;  /* 0x00000010150c7210 */ /* 0x080fe20007f5e0ff */
[----:B------:R-:W-:Y:S02]  /*22420*/  IMAD R24, R15, 0x2, R23 ;  /* 0x000000020f187824 */ /* 0x000fe400078e0217 */
[----:B------:R1:W-:Y:S01]  /*22430*/  STL [R1+0x3634], R0 ;  /* 0x0036340001007387 */ /* 0x0003e20000100800 */
[----:B------:R-:W-:Y:S01]  /*22440*/  LEA.HI.X.SX32 R18, R21, R17, 0x1, P2 ;  /* 0x0000001115127211 */ /* 0x000fe200010f0eff */
[----:B------:R-:W-:Y:S01]  /*22450*/  IMAD R25, R15, 0x2, R24 ;  /* 0x000000020f197824 */ /* 0x000fe200078e0218 */
[-C--:B0-----:R-:W-:Y:S01]  /*22460*/  IADD3 R2, P3, R22, R16.reuse, RZ ;  /* 0x0000001016027210 */ /* 0x081fe20007f7e0ff */
[----:B------:R-:W-:Y:S01]  /*22470*/  STL [R1+0x3638], R12 ;  /* 0x0036380c01007387 */ /* 0x000fe20000100800 */
[----:B-1----:R-:W-:-:S03]  /*22480*/  IADD3 R0, P4, R23, R16, RZ ;  /* 0x0000001017007210 */ /* 0x002fc60007f9e0ff */
[----:B------:R0:W-:Y:S01]  /*22490*/  STL [R1+0x363c], R2 ;  /* 0x00363c0201007387 */ /* 0x0001e20000100800 */
[----:B------:R-:W-:-:S03]  /*224a0*/  IMAD R26, R15, 0x2, R25 ;  /* 0x000000020f1a7824 */ /* 0x000fc600078e0219 */
[----:B------:R1:W-:Y:S01]  /*224b0*/  STL [R1+0x3640], R0 ;  /* 0x0036400001007387 */ /* 0x0003e20000100800 */
[----:B------:R-:W-:Y:S02]  /*224c0*/  IADD3 R19, P2, R24, R16, RZ ;  /* 0x0000001018137210 */ /* 0x000fe40007f5e0ff */
[-C--:B0-----:R-:W-:Y:S01]  /*224d0*/  LEA.HI.X.SX32 R2, R22, R17.reuse, 0x1, P3 ;  /* 0x0000001116027211 */ /* 0x081fe200018f0eff */
[----:B------:R-:W-:Y:S01]  /*224e0*/  STL [R1+0x3630], R18 ;  /* 0x0036301201007387 */ /* 0x000fe20000100800 */
[----:B-1----:R-:W-:-:S03]  /*224f0*/  LEA.HI.X.SX32 R0, R23, R17, 0x1, P4 ;  /* 0x0000001117007211 */ /* 0x002fc600020f0eff */
[----:B------:R0:W-:Y:S01]  /*22500*/  STL [R1+0x362c], R2 ;  /* 0x00362c0201007387 */ /* 0x0001e20000100800 */
[----:B------:R-:W-:-:S03]  /*22510*/  IMAD R7, R15, 0x2, R26 ;  /* 0x000000020f077824 */ /* 0x000fc600078e021a */
        /* <DEDUP_REMOVED lines=28> */
[CC--:B------:R-:W-:Y:S01]  /*226e0*/  IADD3 R8, P2, R10.reuse, R16.reuse, RZ ;  /* 0x000000100a087210 */ /* 0x0c0fe20007f5e0ff */
[C---:B------:R-:W-:Y:S02]  /*226f0*/  IMAD R14, R15.reuse, 0x2, R13 ;  /* 0x000000020f0e7824 */ /* 0x040fe400078e020d */
        /* <DEDUP_REMOVED lines=118> */
[----:B------:R-:W-:-:S03]  /*22e60*/  IADD3 R8, P2, R4, R16, RZ ;  /* 0x0000001004087210 */ /* 0x000fc60007f5e0ff */
[----:B------:R1:W-:Y:S01]  /*22e70*/  STL [R1+0x352c], R0 ;  /* 0x00352c0001007387 */ /* 0x0003e20000100800 */
[-C--:B------:R-:W-:Y:S02]  /*22e80*/  LEA.HI.X.SX32 R4, R4, R17.reuse, 0x1, P2 ;  /* 0x0000001104047211 */ /* 0x080fe400010f0eff */
[-C--:B0-----:R-:W-:Y:S01]  /*22e90*/  IADD3 R2, P3, R5, R16.reuse, RZ ;  /* 0x0000001005027210 */ /* 0x081fe20007f7e0ff */
[----:B------:R-:W-:Y:S01]  /*22ea0*/  STL [R1+0x3530], R8 ;  /* 0x0035300801007387 */ /* 0x000fe20000100800 */
[----:B-1----:R-:W-:Y:S01]  /*22eb0*/  IADD3 R0, P4, R6, R16, RZ ;  /* 0x0000001006007210 */ /* 0x002fe20007f9e0ff */
[C---:B------:R-:W-:Y:S02]  /*22ec0*/  IMAD R9, R15.reuse, 0x2, R6 ;  /* 0x000000020f097824 */ /* 0x040fe400078e0206 */
[----:B------:R0:W-:Y:S04]  /*22ed0*/  STL [R1+0x3534], R2 ;  /* 0x0035340201007387 */ /* 0x0001e80000100800 */
[----:B------:R1:W-:Y:S01]  /*22ee0*/  STL [R1+0x3538], R0 ;  /* 0x0035380001007387 */ /* 0x0003e20000100800 */
[----:B------:R-:W-:Y:S01]  /*22ef0*/  IMAD R7, R15, 0x2, R9 ;  /* 0x000000020f077824 */ /* 0x000fe200078e0209 */
[----:B0-----:R-:W-:-:S02]  /*22f00*/  LEA.HI.X.SX32 R2, R5, R17, 0x1, P3 ;  /* 0x0000001105027211 */ /* 0x001fc400018f0eff */
[----:B------:R-:W-:Y:S01]  /*22f10*/  STL [R1+0x3528], R4 ;  /* 0x0035280401007387 */ /* 0x000fe20000100800 */
[----:B-1----:R-:W-:-:S03]  /*22f20*/  LEA.HI.X.SX32 R0, R6, R17, 0x1, P4 ;  /* 0x0000001106007211 */ /* 0x002fc600020f0eff */
[----:B------:R-:W2:Y:S01]  /*22f30*/  LDL.LU R18, [R1+0x1c4] ;  /* 0x0001c40001127983 */ /* 0x000ea20000300800 */
[----:B------:R-:W-:-:S03]  /*22f40*/  IMAD R8, R15, 0x2, R7 ;  /* 0x000000020f087824 */ /* 0x000fc600078e0207 */
[----:B------:R0:W-:Y:S04]  /*22f50*/  STL [R1+0x3524], R2 ;  /* 0x0035240201007387 */ /* 0x0001e80000100800 */
[----:B------:R1:W-:Y:S04]  /*22f60*/  STL [R1+0x3520], R0 ;  /* 0x0035200001007387 */ /* 0x0003e80000100800 */
[----:B------:R-:W3:Y:S01]  /*22f70*/  LDL.LU R26, [R1+0x1c0] ;  /* 0x0001c000011a7983 */ /* 0x000ee20000300800 */
[-C--:B0-----:R-:W-:Y:S02]  /*22f80*/  IADD3 R2, P3, R7, R16.reuse, RZ ;  /* 0x0000001007027210 */ /* 0x081fe40007f7e0ff */
[----:B-1----:R-:W-:-:S05]  /*22f90*/  IADD3 R0, P2, R9, R16, RZ ;  /* 0x0000001009007210 */ /* 0x002fca0007f5e0ff */
[----:B------:R0:W-:Y:S04]  /*22fa0*/  STL [R1+0x3514], R0 ;  /* 0x0035140001007387 */ /* 0x0001e80000100800 */
[----:B------:R1:W-:Y:S04]  /*22fb0*/  STL [R1+0x3518], R2 ;  /* 0x0035180201007387 */ /* 0x0003e80000100800 */
[----:B------:R-:W4:Y:S01]  /*22fc0*/  LDL.LU R25, [R1+0x1bc] ;  /* 0x0001bc0001197983 */ /* 0x000f220000300800 */
[----:B0-----:R-:W-:-:S05]  /*22fd0*/  IADD3 R0, P4, R8, R16, RZ ;  /* 0x0000001008007210 */ /* 0x001fca0007f9e0ff */
[----:B------:R0:W-:Y:S04]  /*22fe0*/  STL [R1+0x351c], R0 ;  /* 0x00351c0001007387 */ /* 0x0001e80000100800 */
[----:B-1----:R-:W5:Y:S01]  /*22ff0*/  LDL.LU R2, [R1+0x1b8] ;  /* 0x0001b80001027983 */ /* 0x002f620000300800 */
[----:B------:R-:W-:-:S05]  /*23000*/  IMAD R15, R15, 0x2, R8 ;  /* 0x000000020f0f7824 */ /* 0x000fca00078e0208 */
[----:B------:R-:W-:Y:S02]  /*23010*/  IADD3 R4, P5, R15, R16, RZ ;  /* 0x000000100f047210 */ /* 0x000fe40007fbe0ff */
[----:B0-----:R-:W-:-:S03]  /*23020*/  LEA.HI.X.SX32 R0, R9, R17, 0x1, P2 ;  /* 0x0000001109007211 */ /* 0x001fc600010f0eff */
[----:B------:R-:W-:Y:S04]  /*23030*/  STL [R1+0x3510], R4 ;  /* 0x0035100401007387 */ /* 0x000fe80000100800 */
[----:B------:R-:W5:Y:S04]  /*23040*/  LDL.LU R12, [R1+0x1cc] ;  /* 0x0001cc00010c7983 */ /* 0x000f680000300800 */
[----:B------:R-:W5:Y:S04]  /*23050*/  LDL.LU R23, [R1+0x1f8] ;  /* 0x0001f80001177983 */ /* 0x000f680000300800 */
[----:B------:R0:W-:Y:S01]  /*23060*/  STL [R1+0x350c], R0 ;  /* 0x00350c0001007387 */ /* 0x0001e20000100800 */
[----:B------:R-:W1:Y:S03]  /*23070*/  S2R R29, SR_TID.X ;  /* 0x00000000001d7919 */ /* 0x000e660000002100 */
[----:B------:R-:W5:Y:S01]  /*23080*/  LDL.LU R11, [R1+0x1fc] ;  /* 0x0001fc00010b7983 */ /* 0x000f620000300800 */
[----:B0-----:R-:W-:-:S03]  /*23090*/  LEA.HI.X.SX32 R0, R7, R17, 0x1, P3 ;  /* 0x0000001107007211 */ /* 0x001fc600018f0eff */
[----:B------:R-:W5:Y:S04]  /*230a0*/  LDL.LU R22, [R1+0x20c] ;  /* 0x00020c0001167983 */ /* 0x000f680000300800 */
[----:B------:R0:W-:Y:S04]  /*230b0*/  STL [R1+0x3508], R0 ;  /* 0x0035080001007387 */ /* 0x0001e80000100800 */
[----:B------:R-:W5:Y:S04]  /*230c0*/  LDL.LU R10, [R1+0x210] ;  /* 0x00021000010a7983 */ /* 0x000f680000300800 */
[----:B------:R-:W5:Y:S01]  /*230d0*/  LDL.LU R21, [R1+0x214] ;  /* 0x0002140001157983 */ /* 0x000f620000300800 */
[----:B0-----:R-:W-:-:S05]  /*230e0*/  LEA.HI.X.SX32 R0, R8, R17, 0x1, P4 ;  /* 0x0000001108007211 */ /* 0x001fca00020f0eff */
[----:B------:R0:W-:Y:S04]  /*230f0*/  STL [R1+0x3504], R0 ;  /* 0x0035040001007387 */ /* 0x0001e80000100800 */
[----:B------:R-:W5:Y:S01]  /*23100*/  LDL.LU R20, [R1+0x218] ;  /* 0x0002180001147983 */ /* 0x000f620000300800 */
[----:B------:R-:W-:-:S03]  /*23110*/  LEA.HI.X.SX32 R4, R15, R17, 0x1, P5 ;  /* 0x000000110f047211 */ /* 0x000fc600028f0eff */
[----:B------:R-:W5:Y:S01]  /*23120*/  LDL.LU R19, [R1+0x224] ;  /* 0x0002240001137983 */ /* 0x000f620000300800 */
[----:B0-----:R-:W0:Y:S01]  /*23130*/  LDC R0, c[0x0][0x23c] ;  /* 0x00008f00ff007b82 */ /* 0x001e220000000800 */
[----:B-1----:R-:W-:Y:S02]  /*23140*/  LOP3.LUT R29, R29, 0x3f, RZ, 0xc0, !PT ;  /* 0x0000003f1d1d7812 */ /* 0x002fe400078ec0ff */
[----:B------:R-:W5:Y:S04]  /*23150*/  LDL.LU R24, [R1+0x228] ;  /* 0x0002280001187983 */ /* 0x000f680000300800 */
[----:B------:R-:W5:Y:S04]  /*23160*/  LDL.LU R14, [R1+0x244] ;  /* 0x00024400010e7983 */ /* 0x000f680000300800 */
[----:B------:R1:W-:Y:S04]  /*23170*/  STL [R1+0x3500], R4 ;  /* 0x0035000401007387 */ /* 0x0003e80000100800 */
[----:B------:R-:W5:Y:S01]  /*23180*/  LDL.LU R28, [R1+0x248] ;  /* 0x00024800011c7983 */ /* 0x000f620000300800 */
[----:B0-----:R-:W-:-:S03]  /*23190*/  IMAD R0, R29, R0, RZ ;  /* 0x000000001d007224 */ /* 0x001fc600078e02ff */
[----:B------:R-:W5:Y:S04]  /*231a0*/  LDL.LU R29, [R1+0x24c] ;  /* 0x00024c00011d7983 */ /* 0x000f680000300800 */
[----:B------:R-:W5:Y:S01]  /*231b0*/  LDL.LU R27, [R1+0x25c] ;  /* 0x00025c00011b7983 */ /* 0x000f620000300800 */
[----:B-1----:R-:W-:-:S03]  /*231c0*/  LEA.HI.X.SX32 R4, R0, UR5, 0x1, P1 ;  /* 0x0000000500047c11 */ /* 0x002fc600088f0eff */
[----:B------:R-:W5:Y:S04]  /*231d0*/  LDL.LU R0, [R1+0x260] ;  /* 0x0002600001007983 */ /* 0x000f680000300800 */
[----:B------:R2:W-:Y:S04]  /*231e0*/  STL [R1+0x37e4], R4 ;  /* 0x0037e40401007387 */ /* 0x0005e80000100800 */
[----:B------:R3:W-:Y:S01]  /*231f0*/  STL [R1+0x37e8], R3 ;  /* 0x0037e80301007387 */ /* 0x0007e20000100800 */
[----:B--2---:R-:W-:-:S03]  /*23200*/  IMAD R4, R18, UR4, RZ ;  /* 0x0000000412047c24 */ /* 0x004fc6000f8e02ff */
[----:B------:R-:W2:Y:S04]  /*23210*/  LDL.LU R18, [R1+0x264] ;  /* 0x0002640001127983 */ /* 0x000ea80000300800 */
[----:B------:R4:W-:Y:S01]  /*23220*/  STL [R1+0x383c], R4 ;  /* 0x00383c0401007387 */ /* 0x0009e20000100800 */
[----:B---3--:R-:W-:-:S03]  /*23230*/  IMAD R3, R26, UR4, RZ ;  /* 0x000000041a037c24 */ /* 0x008fc6000f8e02ff */
[----:B------:R-:W3:Y:S04]  /*23240*/  LDL.LU R26, [R1+0x270] ;  /* 0x00027000011a7983 */ /* 0x000ee80000300800 */
[----:B------:R5:W-:Y:S01]  /*23250*/  STL [R1+0x34], R3 ;  /* 0x0000340301007387 */ /* 0x000be20000100800 */
[----:B----4-:R-:W-:-:S03]  /*23260*/  IMAD R4, R25, UR4, RZ ;  /* 0x0000000419047c24 */ /* 0x010fc6000f8e02ff */
[----:B------:R-:W4:Y:S04]  /*23270*/  LDL.LU R25, [R1+0x274] ;  /* 0x0002740001197983 */ /* 0x000f280000300800 */
[----:B------:R0:W-:Y:S01]  /*23280*/  STL [R1+0x30], R4 ;  /* 0x0000300401007387 */ /* 0x0001e20000100800 */
[----:B-----5:R-:W-:-:S03]  /*23290*/  IMAD R3, R2, UR4, RZ ;  /* 0x0000000402037c24 */ /* 0x020fc6000f8e02ff */
[----:B------:R-:W5:Y:S04]  /*232a0*/  LDL.LU R2, [R1+0x278] ;  /* 0x0002780001027983 */ /* 0x000f680000300800 */
[----:B------:R1:W-:Y:S01]  /*232b0*/  STL [R1+0x2c], R3 ;  /* 0x00002c0301007387 */ /* 0x0003e20000100800 */
[----:B0-----:R-:W-:Y:S02]  /*232c0*/  IMAD R4, R12, UR4, RZ ;  /* 0x000000040c047c24 */ /* 0x001fe4000f8e02ff */
[----:B-1----:R-:W-:Y:S02]  /*232d0*/  IMAD R3, R23, UR4, RZ ;  /* 0x0000000417037c24 */ /* 0x002fe4000f8e02ff */
[----:B------:R-:W5:Y:S04]  /*232e0*/  LDL.LU R23, [R1+0x27c] ;  /* 0x00027c0001177983 */ /* 0x000f680000300800 */
[----:B------:R0:W-:Y:S04]  /*232f0*/  STL [R1+0x28], R4 ;  /* 0x0000280401007387 */ /* 0x0001e80000100800 */
[----:B------:R1:W-:Y:S01]  /*23300*/  STL [R1+0x24], R3 ;  /* 0x0000240301007387 */ /* 0x0003e20000100800 */
[----:B0-----:R-:W-:-:S02]  /*23310*/  IMAD R4, R11, UR4, RZ ;  /* 0x000000040b047c24 */ /* 0x001fc4000f8e02ff */
[----:B-1----:R-:W-:Y:S02]  /*23320*/  IMAD R3, R22, UR4, RZ ;  /* 0x0000000416037c24 */ /* 0x002fe4000f8e02ff */
[----:B------:R-:W5:Y:S04]  /*23330*/  LDL.LU R22, [R1+0x280] ;  /* 0x0002800001167983 */ /* 0x000f680000300800 */
[----:B------:R0:W-:Y:S04]  /*23340*/  STL [R1+0x20], R4 ;  /* 0x0000200401007387 */ /* 0x0001e80000100800 */
[----:B------:R1:W-:Y:S01]  /*23350*/  STL [R1+0x1c], R3 ;  /* 0x00001c0301007387 */ /* 0x0003e20000100800 */
[----:B0-----:R-:W-:-:S02]  /*23360*/  IMAD R4, R10, UR4, RZ ;  /* 0x000000040a047c24 */ /* 0x001fc4000f8e02ff */
[----:B-1----:R-:W-:-:S03]  /*23370*/  IMAD R3, R21, UR4, RZ ;  /* 0x0000000415037c24 */ /* 0x002fc6000f8e02ff */
[----:B------:R0:W-:Y:S01]  /*23380*/  STL [R1+0x18], R4 ;  /* 0x0000180401007387 */ /* 0x0001e20000100800 */
[----:B------:R-:W-:-:S03]  /*23390*/  IMAD R5, R20, UR4, RZ ;  /* 0x0000000414057c24 */ /* 0x000fc6000f8e02ff */
[----:B------:R1:W-:Y:S01]  /*233a0*/  STL [R1+0x14], R3 ;  /* 0x0000140301007387 */ /* 0x0003e20000100800 */
[----:B0-----:R-:W-:-:S03]  /*233b0*/  IMAD R4, R19, UR4, RZ ;  /* 0x0000000413047c24 */ /* 0x001fc6000f8e02ff */
[----:B------:R-:W-:Y:S01]  /*233c0*/  STL [R1+0x10], R5 ;  /* 0x0000100501007387 */ /* 0x000fe20000100800 */
[----:B-1----:R-:W-:-:S03]  /*233d0*/  IMAD R3, R24, UR4, RZ ;  /* 0x0000000418037c24 */ /* 0x002fc6000f8e02ff */
[----:B------:R-:W5:Y:S04]  /*233e0*/  LDL.LU R24, [R1+0x284] ;  /* 0x0002840001187983 */ /* 0x000f680000300800 */
[----:B------:R0:W-:Y:S04]  /*233f0*/  STL [R1+0xc], R4 ;  /* 0x00000c0401007387 */ /* 0x0001e80000100800 */
[----:B------:R1:W-:Y:S01]  /*23400*/  STL [R1+0x8], R3 ;  /* 0x0000080301007387 */ /* 0x0003e20000100800 */
[----:B0-----:R-:W-:Y:S02]  /*23410*/  IMAD R4, R14, UR4, RZ ;  /* 0x000000040e047c24 */ /* 0x001fe4000f8e02ff */
[----:B------:R-:W-:-:S02]  /*23420*/  IMAD R29, R29, UR4, RZ ;  /* 0x000000041d1d7c24 */ /* 0x000fc4000f8e02ff */
[----:B-1----:R-:W-:Y:S01]  /*23430*/  IMAD R3, R28, UR4, RZ ;  /* 0x000000041c037c24 */ /* 0x002fe2000f8e02ff */
[----:B------:R-:W-:Y:S01]  /*23440*/  STL [R1+0x4], R4 ;  /* 0x0000040401007387 */ /* 0x000fe20000100800 */
[----:B------:R-:W-:-:S03]  /*23450*/  IMAD R5, R27, UR4, RZ ;  /* 0x000000041b057c24 */ /* 0x000fc6000f8e02ff */
[----:B------:R-:W5:Y:S04]  /*23460*/  LDL.LU R14, [R1+0x29c] ;  /* 0x00029c00010e7983 */ /* 0x000f680000300800 */
[----:B------:R-:W-:Y:S04]  /*23470*/  STL [R1], R3 ;  /* 0x0000000301007387 */ /* 0x000fe80000100800 */
[----:B------:R-:W-:Y:S04]  /*23480*/  STL [R1+0x3810], R29 ;  /* 0x0038101d01007387 */ /* 0x000fe80000100800 */
[----:B------:R-:W5:Y:S04]  /*23490*/  LDL.LU R28, [R1+0x2a0] ;  /* 0x0002a000011c7983 */ /* 0x000f680000300800 */
[----:B------:R-:W5:Y:S01]  /*234a0*/  LDL.LU R27, [R1+0x2a4] ;  /* 0x0002a400011b7983 */ /* 0x000f620000300800 */
[----:B------:R-:W-:-:S03]  /*234b0*/  IMAD R6, R0, UR4, RZ ;  /* 0x0000000400067c24 */ /* 0x000fc6000f8e02ff */
[----:B------:R-:W-:Y:S04]  /*234c0*/  STL [R1+0x3814], R5 ;  /* 0x0038140501007387 */ /* 0x000fe80000100800 */
[----:B------:R-:W5:Y:S04]  /*234d0*/  LDL.LU R0, [R1+0x2a8] ;  /* 0x0002a80001007983 */ /* 0x000f680000300800 */
[----:B------:R-:W-:Y:S01]  /*234e0*/  STL [R1+0x3818], R6 ;  /* 0x0038180601007387 */ /* 0x000fe20000100800 */
[----:B--2---:R-:W-:-:S05]  /*234f0*/  IMAD R7, R18, UR4, RZ ;  /* 0x0000000412077c24 */ /* 0x004fca000f8e02ff */
[----:B------:R-:W-:Y:S01]  /*23500*/  STL [R1+0x381c], R7 ;  /* 0x00381c0701007387 */ /* 0x000fe20000100800 */
[----:B---3--:R-:W-:-:S05]  /*23510*/  IMAD R8, R26, UR4, RZ ;  /* 0x000000041a087c24 */ /* 0x008fca000f8e02ff */
[----:B------:R-:W-:Y:S01]  /*23520*/  STL [R1+0x3820], R8 ;  /* 0x0038200801007387 */ /* 0x000fe20000100800 */
[----:B----4-:R-:W-:-:S05]  /*23530*/  IMAD R9, R25, UR4, RZ ;  /* 0x0000000419097c24 */ /* 0x010fca000f8e02ff */
[----:B------:R-:W-:Y:S01]  /*23540*/  STL [R1+0x3824], R9 ;  /* 0x0038240901007387 */ /* 0x000fe20000100800 */
[----:B-----5:R-:W-:-:S03]  /*23550*/  IMAD R10, R2, UR4, RZ ;  /* 0x00000004020a7c24 */ /* 0x020fc6000f8e02ff */
[----:B------:R-:W2:Y:S04]  /*23560*/  LDL.LU R2, [R1+0x2ac] ;  /* 0x0002ac0001027983 */ /* 0x000ea80000300800 */
[----:B------:R-:W-:Y:S04]  /*23570*/  STL [R1+0x3828], R10 ;  /* 0x0038280a01007387 */ /* 0x000fe80000100800 */
[----:B------:R-:W3:Y:S01]  /*23580*/  LDL.LU R19, [R1+0x2c8] ;  /* 0x0002c80001137983 */ /* 0x000ee20000300800 */
[----:B------:R-:W-:-:S05]  /*23590*/  IMAD R11, R23, UR4, RZ ;  /* 0x00000004170b7c24 */ /* 0x000fca000f8e02ff */
[----:B------:R0:W-:Y:S04]  /*235a0*/  STL [R1+0x382c], R11 ;  /* 0x00382c0b01007387 */ /* 0x0001e80000100800 */
[----:B------:R-:W4:Y:S04]  /*235b0*/  LDL.LU R20, [R1+0x2d8] ;  /* 0x0002d80001147983 */ /* 0x000f280000300800 */
[----:B------:R-:W5:Y:S01]  /*235c0*/  LDL.LU R21, [R1+0x2e0] ;  /* 0x0002e00001157983 */ /* 0x000f620000300800 */
[----:B------:R-:W-:-:S03]  /*235d0*/  IMAD R12, R22, UR4, RZ ;  /* 0x00000004160c7c24 */ /* 0x000fc6000f8e02ff */
[----:B------:R-:W5:Y:S04]  /*235e0*/  LDL.LU R22, [R1+0x2e4] ;  /* 0x0002e40001167983 */ /* 0x000f680000300800 */
[----:B------:R-:W5:Y:S04]  /*235f0*/  LDL.LU R23, [R1+0x2e8] ;  /* 0x0002e80001177983 */ /* 0x000f680000300800 */
[----:B------:R-:W-:Y:S01]  /*23600*/  STL [R1+0x3830], R12 ;  /* 0x0038300c01007387 */ /* 0x000fe20000100800 */
[----:B------:R-:W-:-:S03]  /*23610*/  IMAD R13, R24, UR4, RZ ;  /* 0x00000004180d7c24 */ /* 0x000fc6000f8e02ff */
[----:B------:R-:W5:Y:S04]  /*23620*/  LDL.LU R24, [R1+0x2f0] ;  /* 0x0002f00001187983 */ /* 0x000f680000300800 */
[----:B------:R-:W5:Y:S04]  /*23630*/  LDL.LU R25, [R1+0x2f4] ;  /* 0x0002f40001197983 */ /* 0x000f680000300800 */
[----:B------:R-:W5:Y:S04]  /*23640*/  LDL.LU R26, [R1+0x2fc] ;  /* 0x0002fc00011a7983 */ /* 0x000f680000300800 */
[----:B------:R-:W-:Y:S01]  /*23650*/  STL [R1+0x3834], R13 ;  /* 0x0038340d01007387 */ /* 0x000fe20000100800 */
[----:B------:R-:W-:-:S05]  /*23660*/  IMAD R14, R14, UR4, RZ ;  /* 0x000000040e0e7c24 */ /* 0x000fca000f8e02ff */
[----:B------:R-:W-:Y:S01]  /*23670*/  STL [R1+0x3838], R14 ;  /* 0x0038380e01007387 */ /* 0x000fe20000100800 */
[----:B------:R-:W-:Y:S02]  /*23680*/  IMAD R15, R28, UR4, RZ ;  /* 0x000000041c0f7c24 */ /* 0x000fe4000f8e02ff */
[----:B------:R-:W-:-:S03]  /*23690*/  IMAD R16, R27, UR4, RZ ;  /* 0x000000041b107c24 */ /* 0x000fc6000f8e02ff */
[----:B------:R-:W-:Y:S04]  /*236a0*/  STL [R1+0x3840], R15 ;  /* 0x0038400f01007387 */ /* 0x000fe80000100800 */
[----:B------:R-:W-:Y:S04]  /*236b0*/  STL [R1+0x3844], R16 ;  /* 0x0038441001007387 */ /* 0x000fe80000100800 */
[----:B------:R-:W5:Y:S04]  /*236c0*/  LDL.LU R27, [R1+0x304] ;  /* 0x00030400011b7983 */ /* 0x000f680000300800 */
[----:B------:R-:W5:Y:S04]  /*236d0*/  LDL.LU R28, [R1+0x30c] ;  /* 0x00030c00011c7983 */ /* 0x000f680000300800 */
[----:B0-----:R-:W4:Y:S04]  /*236e0*/  LDL.LU R11, [R1+0x310] ;  /* 0x00031000010b7983 */ /* 0x001f280000300800 */
[----:B------:R-:W5:Y:S04]  /*236f0*/  LDL.LU R10, [R1+0x318] ;  /* 0x00031800010a7983 */ /* 0x000f680000300800 */
[----:B------:R-:W5:Y:S04]  /*23700*/  LDL.LU R9, [R1+0x330] ;  /* 0x0003300001097983 */ /* 0x000f680000300800 */
[----:B------:R-:W5:Y:S01]  /*23710*/  LDL.LU R8, [R1+0x348] ;  /* 0x0003480001087983 */ /* 0x000f620000300800 */
[----:B------:R-:W-:-:S03]  /*23720*/  IMAD R17, R0, UR4, RZ ;  /* 0x0000000400117c24 */ /* 0x000fc6000f8e02ff */
[----:B------:R-:W5:Y:S04]  /*23730*/  LDL.LU R29, [R1+0x34c] ;  /* 0x00034c00011d7983 */ /* 0x000f680000300800 */
[----:B------:R-:W5:Y:S04]  /*23740*/  LDL.LU R0, [R1+0x360] ;  /* 0x0003600001007983 */ /* 0x000f680000300800 */
[----:B------:R-:W-:Y:S01]  /*23750*/  STL [R1+0x3848], R17 ;  /* 0x0038481101007387 */ /* 0x000fe20000100800 */
[----:B--2---:R-:W-:-:S03]  /*23760*/  IMAD R18, R2, UR4, RZ ;  /* 0x0000000402127c24 */ /* 0x004fc6000f8e02ff */
[----:B------:R-:W2:Y:S01]  /*23770*/  LDL.LU R2, [R1+0x368] ;  /* 0x0003680001027983 */ /* 0x000ea20000300800 */
[----:B---3--:R-:W-:-:S03]  /*23780*/  IMAD R19, R19, UR4, RZ ;  /* 0x0000000413137c24 */ /* 0x008fc6000f8e02ff */
[----:B------:R0:W-:Y:S04]  /*23790*/  STL [R1+0x384c], R18 ;  /* 0x00384c1201007387 */ /* 0x0001e80000100800 */
[----:B------:R1:W-:Y:S04]  /*237a0*/  STL [R1+0x3850], R19 ;  /* 0x0038501301007387 */ /* 0x0003e80000100800 */
[----:B------:R-:W3:Y:S04]  /*237b0*/  LDL.LU R6, [R1+0x370] ;  /* 0x0003700001067983 */ /* 0x000ee80000300800 */
[----:B------:R-:W3:Y:S04]  /*237c0*/  LDL.LU R3, [R1+0x378] ;  /* 0x0003780001037983 */ /* 0x000ee80000300800 */
[----:B0-----:R-:W3:Y:S04]  /*237d0*/  LDL.LU R18, [R1+0x37c] ;  /* 0x00037c0001127983 */ /* 0x001ee80000300800 */
[----:B------:R-:W3:Y:S04]  /*237e0*/  LDL.LU R17, [R1+0x384] ;  /* 0x0003840001117983 */ /* 0x000ee80000300800 */
[----:B------:R-:W3:Y:S04]  /*237f0*/  LDL.LU R16, [R1+0x38c] ;  /* 0x00038c0001107983 */ /* 0x000ee80000300800 */
[----:B------:R-:W3:Y:S04]  /*23800*/  LDL.LU R15, [R1+0x394] ;  /* 0x00039400010f7983 */ /* 0x000ee80000300800 */
[----:B------:R-:W3:Y:S04]  /*23810*/  LDL.LU R14, [R1+0x3ac] ;  /* 0x0003ac00010e7983 */ /* 0x000ee80000300800 */
[----:B------:R-:W3:Y:S04]  /*23820*/  LDL.LU R7, [R1+0x3b0] ;  /* 0x0003b00001077983 */ /* 0x000ee80000300800 */
[----:B------:R-:W3:Y:S04]  /*23830*/  LDL.LU R5, [R1+0x3b8] ;  /* 0x0003b80001057983 */ /* 0x000ee80000300800 */
[----:B------:R-:W3:Y:S01]  /*23840*/  LDL.LU R4, [R1+0x3bc] ;  /* 0x0003bc0001047983 */ /* 0x000ee20000300800 */
[----:B----4-:R-:W-:-:S02]  /*23850*/  IMAD R12, R11, UR4, RZ ;  /* 0x000000040b0c7c24 */ /* 0x010fc4000f8e02ff */
[----:B-----5:R-:W-:-:S03]  /*23860*/  IMAD R11, R10, UR4, RZ ;  /* 0x000000040a0b7c24 */ /* 0x020fc6000f8e02ff */
[----:B------:R-:W-:Y:S01]  /*23870*/  STL [R1+0xec], R12 ;  /* 0x0000ec0c01007387 */ /* 0x000fe20000100800 */
[----:B------:R-:W-:-:S03]  /*23880*/  IMAD R10, R9, UR4, RZ ;  /* 0x00000004090a7c24 */ /* 0x000fc6000f8e02ff */
[----:B------:R-:W-:Y:S01]  /*23890*/  STL [R1+0x138], R11 ;  /* 0x0001380b01007387 */ /* 0x000fe20000100800 */
[----:B------:R-:W-:-:S03]  /*238a0*/  IMAD R9, R8, UR4, RZ ;  /* 0x0000000408097c24 */ /* 0x000fc6000f8e02ff */
[----:B------:R-:W-:Y:S01]  /*238b0*/  STL [R1+0x148], R10 ;  /* 0x0001480a01007387 */ /* 0x000fe20000100800 */
[----:B------:R-:W-:-:S03]  /*238c0*/  IMAD R8, R29, UR4, RZ ;  /* 0x000000041d087c24 */ /* 0x000fc6000f8e02ff */
[----:B------:R-:W-:Y:S01]  /*238d0*/  STL [R1+0x160], R9 ;  /* 0x0001600901007387 */ /* 0x000fe20000100800 */
[----:B------:R-:W-:-:S03]  /*238e0*/  IMAD R0, R0, UR4, RZ ;  /* 0x0000000400007c24 */ /* 0x000fc6000f8e02ff */
[----:B-1----:R-:W4:Y:S04]  /*238f0*/  LDL.LU R19, [R1+0x3d8] ;  /* 0x0003d80001137983 */ /* 0x002f280000300800 */
[----:B------:R-:W-:Y:S04]  /*23900*/  STL [R1+0x170], R8 ;  /* 0x0001700801007387 */ /* 0x000fe80000100800 */
[----:B------:R-:W5:Y:S04]  /*23910*/  LDL.LU R13, [R1+0x3e0] ;  /* 0x0003e000010d7983 */ /* 0x000f680000300800 */
[----:B------:R0:W-:Y:S04]  /*23920*/  STL [R1+0x184], R0 ;  /* 0x0001840001007387 */ /* 0x0001e80000100800 */
[----:B0-----:R-:W5:Y:S04]  /*23930*/  LDL.LU R0, [R1+0x3e8] ;  /* 0x0003e80001007983 */ /* 0x001f680000300800 */
[----:B------:R-:W5:Y:S04]  /*23940*/  LDL.LU R12, [R1+0x3ec] ;  /* 0x0003ec00010c7983 */ /* 0x000f680000300800 */
[----:B------:R-:W5:Y:S01]  /*23950*/  LDL.LU R11, [R1+0x3f8] ;  /* 0x0003f800010b7983 */ /* 0x000f620000300800 */
[----:B--2---:R-:W-:-:S05]  /*23960*/  IMAD R2, R2, UR4, RZ ;  /* 0x0000000402027c24 */ /* 0x004fca000f8e02ff */
[----:B------:R0:W-:Y:S04]  /*23970*/  STL [R1+0x188], R2 ;  /* 0x0001880201007387 */ /* 0x0001e80000100800 */
[----:B------:R-:W2:Y:S04]  /*23980*/  LDL.LU R10, [R1+0x400] ;  /* 0x00040000010a7983 */ /* 0x000ea80000300800 */
[----:B------:R-:W2:Y:S04]  /*23990*/  LDL.LU R9, [R1+0x414] ;  /* 0x0004140001097983 */ /* 0x000ea80000300800 */
[----:B------:R-:W2:Y:S04]  /*239a0*/  LDL.LU R29, [R1+0x418] ;  /* 0x00041800011d7983 */ /* 0x000ea80000300800 */
[----:B0-----:R-:W2:Y:S01]  /*239b0*/  LDL.LU R2, [R1+0x420] ;  /* 0x0004200001027983 */ /* 0x001ea20000300800 */
[----:B---3--:R-:W-:-:S02]  /*239c0*/  IMAD R6, R6, UR4, RZ ;  /* 0x0000000406067c24 */ /* 0x008fc4000f8e02ff */
[----:B------:R-:W-:Y:S01]  /*239d0*/  IMAD R3, R3, UR4, RZ ;  /* 0x0000000403037c24 */ /* 0x000fe2000f8e02ff */
[----:B------:R-:W3:Y:S04]  /*239e0*/  LDL.LU R8, [R1+0x440] ;  /* 0x0004400001087983 */ /* 0x000ee80000300800 */
[----:B------:R0:W-:Y:S01]  /*239f0*/  STL [R1+0x198], R6 ;  /* 0x0001980601007387 */ /* 0x0001e20000100800 */
[----:B------:R-:W-:-:S03]  /*23a00*/  IMAD R18, R18, UR4, RZ ;  /* 0x0000000412127c24 */ /* 0x000fc6000f8e02ff */
[----:B0-----:R-:W3:Y:S04]  /*23a10*/  LDL.LU R6, [R1+0x444] ;  /* 0x0004440001067983 */ /* 0x001ee80000300800 */
[----:B------:R0:W-:Y:S01]  /*23a20*/  STL [R1+0x1ac], R3 ;  /* 0x0001ac0301007387 */ /* 0x0001e20000100800 */
[----:B------:R-:W-:-:S03]  /*23a30*/  IMAD R17, R17, UR4, RZ ;  /* 0x0000000411117c24 */ /* 0x000fc6000f8e02ff */
[----:B0-----:R-:W3:Y:S01]  /*23a40*/  LDL.LU R3, [R1+0x454] ;  /* 0x0004540001037983 */ /* 0x001ee20000300800 */
[----:B------:R-:W-:Y:S02]  /*23a50*/  IMAD R16, R16, UR4, RZ ;  /* 0x0000000410107c24 */ /* 0x000fe4000f8e02ff */
[----:B------:R-:W-:Y:S01]  /*23a60*/  IMAD R15, R15, UR4, RZ ;  /* 0x000000040f0f7c24 */ /* 0x000fe2000f8e02ff */
[----:B------:R0:W-:Y:S01]  /*23a70*/  STL [R1+0x1b8], R18 ;  /* 0x0001b81201007387 */ /* 0x0001e20000100800 */
[----:B------:R-:W-:Y:S02]  /*23a80*/  IMAD R14, R14, UR4, RZ ;  /* 0x000000040e0e7c24 */ /* 0x000fe4000f8e02ff */
[----:B------:R-:W-:Y:S01]  /*23a90*/  IMAD R7, R7, UR4, RZ ;  /* 0x0000000407077c24 */ /* 0x000fe2000f8e02ff */
[----:B------:R1:W-:Y:S01]  /*23aa0*/  STL [R1+0x1bc], R17 ;  /* 0x0001bc1101007387 */ /* 0x0003e20000100800 */
[----:B------:R-:W-:-:S03]  /*23ab0*/  IMAD R5, R5, UR4, RZ ;  /* 0x0000000405057c24 */ /* 0x000fc6000f8e02ff */
[----:B------:R1:W-:Y:S01]  /*23ac0*/  STL [R1+0x1c0], R16 ;  /* 0x0001c01001007387 */ /* 0x0003e20000100800 */
[----:B------:R-:W-:-:S03]  /*23ad0*/  IMAD R4, R4, UR4, RZ ;  /* 0x0000000404047c24 */ /* 0x000fc6000f8e02ff */
[----:B------:R1:W-:Y:S04]  /*23ae0*/  STL [R1+0x1c4], R15 ;  /* 0x0001c40f01007387 */ /* 0x0003e80000100800 */
[----:B------:R1:W-:Y:S04]  /*23af0*/  STL [R1+0x1cc], R14 ;  /* 0x0001cc0e01007387 */ /* 0x0003e80000100800 */
[----:B------:R1:W-:Y:S04]  /*23b00*/  STL [R1+0x1f8], R7 ;  /* 0x0001f80701007387 */ /* 0x0003e80000100800 */
[----:B0-----:R-:W3:Y:S04]  /*23b10*/  LDL.LU R18, [R1+0x458] ;  /* 0x0004580001127983 */ /* 0x001ee80000300800 */
[----:B------:R0:W-:Y:S04]  /*23b20*/  STL [R1+0x1fc], R5 ;  /* 0x0001fc0501007387 */ /* 0x0001e80000100800 */
[----:B-1----:R-:W3:Y:S04]  /*23b30*/  LDL.LU R17, [R1+0x460] ;  /* 0x0004600001117983 */ /* 0x002ee80000300800 */
[----:B------:R1:W-:Y:S04]  /*23b40*/  STL [R1+0x20c], R4 ;  /* 0x00020c0401007387 */ /* 0x0003e80000100800 */
[----:B------:R-:W3:Y:S04]  /*23b50*/  LDL.LU R16, [R1+0x464] ;  /* 0x0004640001107983 */ /* 0x000ee80000300800 */
[----:B------:R-:W3:Y:S04]  /*23b60*/  LDL.LU R15, [R1+0x46c] ;  /* 0x00046c00010f7983 */ /* 0x000ee80000300800 */
[----:B------:R-:W3:Y:S04]  /*23b70*/  LDL.LU R14, [R1+0x474] ;  /* 0x00047400010e7983 */ /* 0x000ee80000300800 */
[----:B------:R-:W3:Y:S04]  /*23b80*/  LDL.LU R7, [R1+0x47c] ;  /* 0x00047c0001077983 */ /* 0x000ee80000300800 */
[----:B0-----:R-:W3:Y:S04]  /*23b90*/  LDL.LU R5, [R1+0x484] ;  /* 0x0004840001057983 */ /* 0x001ee80000300800 */
[----:B-1----:R-:W3:Y:S01]  /*23ba0*/  LDL.LU R4, [R1+0x498] ;  /* 0x0004980001047983 */ /* 0x002ee20000300800 */
[----:B----4-:R-:W-:-:S05]  /*23bb0*/  IMAD R19, R19, UR4, RZ ;  /* 0x0000000413137c24 */ /* 0x010fca000f8e02ff */
[----:B------:R5:W-:Y:S02]  /*23bc0*/  STL [R1+0x210], R19 ;  /* 0x0002101301007387 */ /* 0x000be40000100800 */
[----:B-----5:R-:W-:Y:S02]  /*23bd0*/  IMAD R19, R13, UR4, RZ ;  /* 0x000000040d137c24 */ /* 0x020fe4000f8e02ff */
[----:B------:R-:W-:Y:S02]  /*23be0*/  IMAD R13, R0, UR4, RZ ;  /* 0x00000004000d7c24 */ /* 0x000fe4000f8e02ff */
[----:B------:R-:W4:Y:S04]  /*23bf0*/  LDL.LU R0, [R1+0x4a0] ;  /* 0x0004a00001007983 */ /* 0x000f280000300800 */
[----:B------:R0:W-:Y:S04]  /*23c00*/  STL [R1+0x214], R19 ;  /* 0x0002141301007387 */ /* 0x0001e80000100800 */
[----:B------:R1:W-:Y:S01]  /*23c10*/  STL [R1+0x218], R13 ;  /* 0x0002180d01007387 */ /* 0x0003e20000100800 */
[----:B0-----:R-:W-:-:S02]  /*23c20*/  IMAD R19, R12, UR4, RZ ;  /* 0x000000040c137c24 */ /* 0x001fc4000f8e02ff */
[----:B-1----:R-:W-:-:S03]  /*23c30*/  IMAD R13, R11, UR4, RZ ;  /* 0x000000040b0d7c24 */ /* 0x002fc6000f8e02ff */
[----:B------:R-:W-:Y:S04]  /*23c40*/  STL [R1+0x224], R19 ;  /* 0x0002241301007387 */ /* 0x000fe80000100800 */
[----:B------:R0:W-:Y:S01]  /*23c50*/  STL [R1+0x228], R13 ;  /* 0x0002280d01007387 */ /* 0x0001e20000100800 */
[----:B--2---:R-:W-:Y:S02]  /*23c60*/  IMAD R12, R10, UR4, RZ ;  /* 0x000000040a0c7c24 */ /* 0x004fe4000f8e02ff */
[----:B------:R-:W-:-:S03]  /*23c70*/  IMAD R11, R9, UR4, RZ ;  /* 0x00000004090b7c24 */ /* 0x000fc6000f8e02ff */
[----:B------:R1:W-:Y:S01]  /*23c80*/  STL [R1+0x244], R12 ;  /* 0x0002440c01007387 */ /* 0x0003e20000100800 */
[----:B------:R-:W-:-:S03]  /*23c90*/  IMAD R10, R29, UR4, RZ ;  /* 0x000000041d0a7c24 */ /* 0x000fc6000f8e02ff */
[----:B------:R2:W-:Y:S01]  /*23ca0*/  STL [R1+0x248], R11 ;  /* 0x0002480b01007387 */ /* 0x0005e20000100800 */
[----:B------:R-:W-:-:S03]  /*23cb0*/  IMAD R9, R2, UR4, RZ ;  /* 0x0000000402097c24 */ /* 0x000fc6000f8e02ff */
[----:B------:R-:W5:Y:S04]  /*23cc0*/  LDL.LU R29, [R1+0x4a8] ;  /* 0x0004a800011d7983 */ /* 0x000f680000300800 */
[----:B------:R2:W-:Y:S04]  /*23cd0*/  STL [R1+0x24c], R10 ;  /* 0x00024c0a01007387 */ /* 0x0005e80000100800 */
[----:B------:R-:W5:Y:S01]  /*23ce0*/  LDL.LU R2, [R1+0x4b4] ;  /* 0x0004b40001027983 */ /* 0x000f620000300800 */
[----:B---3--:R-:W-:-:S03]  /*23cf0*/  IMAD R8, R8, UR4, RZ ;  /* 0x0000000408087c24 */ /* 0x008fc6000f8e02ff */
[----:B------:R3:W-:Y:S01]  /*23d00*/  STL [R1+0x25c], R9 ;  /* 0x00025c0901007387 */ /* 0x0007e20000100800 */
[----:B------:R-:W-:-:S03]  /*23d10*/  IMAD R6, R6, UR4, RZ ;  /* 0x0000000406067c24 */ /* 0x000fc6000f8e02ff */
[----:B------:R3:W-:Y:S04]  /*23d20*/  STL [R1+0x260], R8 ;  /* 0x0002600801007387 */ /* 0x0007e80000100800 */
[----:B0-----:R-:W5:Y:S04]  /*23d30*/  LDL.LU R13, [R1+0x4bc] ;  /* 0x0004bc00010d7983 */ /* 0x001f680000300800 */
[----:B------:R0:W-:Y:S04]  /*23d40*/  STL [R1+0x264], R6 ;  /* 0x0002640601007387 */ /* 0x0001e80000100800 */
[----:B-1----:R-:W5:Y:S01]  /*23d50*/  LDL.LU R12, [R1+0x4c4] ;  /* 0x0004c400010c7983 */ /* 0x002f620000300800 */
[----:B------:R-:W-:-:S05]  /*23d60*/  IMAD R3, R3, UR4, RZ ;  /* 0x0000000403037c24 */ /* 0x000fca000f8e02ff */
[----:B------:R1:W-:Y:S04]  /*23d70*/  STL [R1+0x270], R3 ;  /* 0x0002700301007387 */ /* 0x0003e80000100800 */
[----:B--2---:R-:W2:Y:S04]  /*23d80*/  LDL.LU R11, [R1+0x4d0] ;  /* 0x0004d000010b7983 */ /* 0x004ea80000300800 */
[----:B------:R-:W2:Y:S04]  /*23d90*/  LDL.LU R10, [R1+0x4e0] ;  /* 0x0004e000010a7983 */ /* 0x000ea80000300800 */
[----:B---3--:R-:W3:Y:S04]  /*23da0*/  LDL.LU R9, [R1+0x4e8] ;  /* 0x0004e80001097983 */ /* 0x008ee80000300800 */
[----:B------:R-:W3:Y:S04]  /*23db0*/  LDL.LU R8, [R1+0x4fc] ;  /* 0x0004fc0001087983 */ /* 0x000ee80000300800 */
[----:B0-----:R-:W3:Y:S04]  /*23dc0*/  LDL.LU R6, [R1+0x500] ;  /* 0x0005000001067983 */ /* 0x001ee80000300800 */
[----:B-1----:R-:W3:Y:S01]  /*23dd0*/  LDL.LU R3, [R1+0x508] ;  /* 0x0005080001037983 */ /* 0x002ee20000300800 */
[----:B------:R-:W-:-:S02]  /*23de0*/  IMAD R18, R18, UR4, RZ ;  /* 0x0000000412127c24 */ /* 0x000fc4000f8e02ff */
[----:B------:R-:W-:-:S03]  /*23df0*/  IMAD R17, R17, UR4, RZ ;  /* 0x0000000411117c24 */ /* 0x000fc6000f8e02ff */
[----:B------:R0:W-:Y:S01]  /*23e00*/  STL [R1+0x274], R18 ;  /* 0x0002741201007387 */ /* 0x0001e20000100800 */
[----:B------:R-:W-:-:S03]  /*23e10*/  IMAD R16, R16, UR4, RZ ;  /* 0x0000000410107c24 */ /* 0x000fc6000f8e02ff */
        /* <DEDUP_REMOVED lines=10> */
[----:B------:R-:W3:Y:S04]  /*23ec0*/  LDL.LU R19, [R1+0x50c] ;  /* 0x00050c0001137983 */ /* 0x000ee80000300800 */
[----:B------:R-:W-:Y:S04]  /*23ed0*/  STL [R1+0x2a0], R5 ;  /* 0x0002a00501007387 */ /* 0x000fe80000100800 */
[----:B0-----:R-:W3:Y:S04]  /*23ee0*/  LDL.LU R18, [R1+0x514] ;  /* 0x0005140001127983 */ /* 0x001ee80000300800 */
[----:B------:R0:W-:Y:S04]  /*23ef0*/  STL [R1+0x2a4], R4 ;  /* 0x0002a40401007387 */ /* 0x0001e80000100800 */
[----:B0-----:R-:W3:Y:S04]  /*23f00*/  LDL.LU R4, [R1+0x520] ;  /* 0x0005200001047983 */ /* 0x001ee80000300800 */
[----:B------:R-:W3:Y:S04]  /*23f10*/  LDL.LU R17, [R1+0x524] ;  /* 0x0005240001117983 */ /* 0x000ee80000300800 */
[----:B------:R-:W3:Y:S01]  /*23f20*/  LDL.LU R16, [R1+0x530] ;  /* 0x0005300001107983 */ /* 0x000ee20000300800 */
[----:B----4-:R-:W-:-:S05]  /*23f30*/  IMAD R0, R0, UR4, RZ ;  /* 0x0000000400007c24 */ /* 0x010fca000f8e02ff */
[----:B------:R0:W-:Y:S04]  /*23f40*/  STL [R1+0x2a8], R0 ;  /* 0x0002a80001007387 */ /* 0x0001e80000100800 */
[----:B------:R-:W4:Y:S04]  /*23f50*/  LDL.LU R15, [R1+0x53c] ;  /* 0x00053c00010f7983 */ /* 0x000f280000300800 */
[----:B------:R-:W4:Y:S04]  /*23f60*/  LDL.LU R14, [R1+0x540] ;  /* 0x00054000010e7983 */ /* 0x000f280000300800 */
[----:B------:R-:W4:Y:S04]  /*23f70*/  LDL.LU R5, [R1+0x54c] ;  /* 0x00054c0001057983 */ /* 0x000f280000300800 */
[----:B0-----:R-:W4:Y:S04]  /*23f80*/  LDL.LU R0, [R1+0x554] ;  /* 0x0005540001007983 */ /* 0x001f280000300800 */
[----:B------:R-:W4:Y:S01]  /*23f90*/  LDL.LU R7, [R1+0x55c] ;  /* 0x00055c0001077983 */ /* 0x000f220000300800 */
[----:B-----5:R-:W-:-:S05]  /*23fa0*/  IMAD R29, R29, UR4, RZ ;  /* 0x000000041d1d7c24 */ /* 0x020fca000f8e02ff */
[----:B------:R0:W-:Y:S01]  /*23fb0*/  STL [R1+0x2ac], R29 ;  /* 0x0002ac1d01007387 */ /* 0x0001e20000100800 */
[----:B------:R-:W-:-:S03]  /*23fc0*/  IMAD R2, R2, UR4, RZ ;  /* 0x0000000402027c24 */ /* 0x000fc6000f8e02ff */
[----:B0-----:R-:W5:Y:S04]  /*23fd0*/  LDL.LU R29, [R1+0x560] ;  /* 0x00056000011d7983 */ /* 0x001f680000300800 */
[----:B------:R0:W-:Y:S04]  /*23fe0*/  STL [R1+0x2c8], R2 ;  /* 0x0002c80201007387 */ /* 0x0001e80000100800 */
[----:B0-----:R-:W5:Y:S01]  /*23ff0*/  LDL.LU R2, [R1+0x568] ;  /* 0x0005680001027983 */ /* 0x001f620000300800 */
[----:B------:R-:W-:Y:S02]  /*24000*/  IMAD R13, R13, UR4, RZ ;  /* 0x000000040d0d7c24 */ /* 0x000fe4000f8e02ff */
[----:B------:R-:W-:-:S03]  /*24010*/  IMAD R12, R12, UR4, RZ ;  /* 0x000000040c0c7c24 */ /* 0x000fc6000f8e02ff */
[----:B------:R0:W-:Y:S01]  /*24020*/  STL [R1+0x2d8], R13 ;  /* 0x0002d80d01007387 */ /* 0x0001e20000100800 */
[----:B--2---:R-:W-:-:S03]  /*24030*/  IMAD R11, R11, UR4, RZ ;  /* 0x000000040b0b7c24 */ /* 0x004fc6000f8e02ff */
[----:B------:R1:W-:Y:S01]  /*24040*/  STL [R1+0x2e0], R12 ;  /* 0x0002e00c01007387 */ /* 0x0003e20000100800 */
[----:B------:R-:W-:-:S03]  /*24050*/  IMAD R10, R10, UR4, RZ ;  /* 0x000000040a0a7c24 */ /* 0x000fc6000f8e02ff */
[----:B------:R2:W-:Y:S01]  /*24060*/  STL [R1+0x2e4], R11 ;  /* 0x0002e40b01007387 */ /* 0x0005e20000100800 */
[----:B---3--:R-:W-:-:S03]  /*24070*/  IMAD R9, R9, UR4, RZ ;  /* 0x0000000409097c24 */ /* 0x008fc6000f8e02ff */
[----:B------:R3:W-:Y:S01]  /*24080*/  STL [R1+0x2e8], R10 ;  /* 0x0002e80a01007387 */ /* 0x0007e20000100800 */
[----:B------:R-:W-:-:S03]  /*24090*/  IMAD R8, R8, UR4, RZ ;  /* 0x0000000408087c24 */ /* 0x000fc6000f8e02ff */
[----:B------:R3:W-:Y:S01]  /*240a0*/  STL [R1+0x2f0], R9 ;  /* 0x0002f00901007387 */ /* 0x0007e20000100800 */
[----:B------:R-:W-:-:S03]  /*240b0*/  IMAD R6, R6, UR4, RZ ;  /* 0x0000000406067c24 */ /* 0x000fc6000f8e02ff */
[----:B------:R3:W-:Y:S01]  /*240c0*/  STL [R1+0x2f4], R8 ;  /* 0x0002f40801007387 */ /* 0x0007e20000100800 */
[----:B------:R-:W-:-:S03]  /*240d0*/  IMAD R3, R3, UR4, RZ ;  /* 0x0000000403037c24 */ /* 0x000fc6000f8e02ff */
[----:B0-----:R-:W5:Y:S04]  /*240e0*/  LDL.LU R13, [R1+0x578] ;  /* 0x00057800010d7983 */ /* 0x001f680000300800 */
[----:B------:R0:W-:Y:S04]  /*240f0*/  STL [R1+0x2fc], R6 ;  /* 0x0002fc0601007387 */ /* 0x0001e80000100800 */
[----:B-1----:R-:W5:Y:S04]  /*24100*/  LDL.LU R12, [R1+0x598] ;  /* 0x00059800010c7983 */ /* 0x002f680000300800 */
[----:B------:R1:W-:Y:S04]  /*24110*/  STL [R1+0x304], R3 ;  /* 0x0003040301007387 */ /* 0x0003e80000100800 */
[----:B--2---:R-:W2:Y:S04]  /*24120*/  LDL.LU R11, [R1+0x59c] ;  /* 0x00059c00010b7983 */ /* 0x004ea80000300800 */
[----:B---3--:R-:W3:Y:S04]  /*24130*/  LDL.LU R10, [R1+0x5ac] ;  /* 0x0005ac00010a7983 */ /* 0x008ee80000300800 */
[----:B------:R-:W3:Y:S04]  /*24140*/  LDL.LU R9, [R1+0x5b4] ;  /* 0x0005b40001097983 */ /* 0x000ee80000300800 */
[----:B------:R-:W3:Y:S04]  /*24150*/  LDL.LU R8, [R1+0x5b8] ;  /* 0x0005b80001087983 */ /* 0x000ee80000300800 */
[----:B0-----:R-:W3:Y:S04]  /*24160*/  LDL.LU R6, [R1+0x5c8] ;  /* 0x0005c80001067983 */ /* 0x001ee80000300800 */
[----:B-1----:R-:W3:Y:S01]  /*24170*/  LDL.LU R3, [R1+0x5cc] ;  /* 0x0005cc0001037983 */ /* 0x002ee20000300800 */
[----:B------:R-:W-:-:S05]  /*24180*/  IMAD R19, R19, UR4, RZ ;  /* 0x0000000413137c24 */ /* 0x000fca000f8e02ff */
[----:B------:R0:W-:Y:S02]  /*24190*/  STL [R1+0x30c], R19 ;  /* 0x00030c1301007387 */ /* 0x0001e40000100800 */
[----:B0-----:R-:W-:Y:S02]  /*241a0*/  IMAD R19, R18, UR4, RZ ;  /* 0x0000000412137c24 */ /* 0x001fe4000f8e02ff */
[----:B------:R-:W-:Y:S02]  /*241b0*/  IMAD R18, R4, UR4, RZ ;  /* 0x0000000404127c24 */ /* 0x000fe4000f8e02ff */
[----:B------:R-:W3:Y:S04]  /*241c0*/  LDL.LU R4, [R1+0x5d4] ;  /* 0x0005d40001047983 */ /* 0x000ee80000300800 */
[----:B------:R0:W-:Y:S04]  /*241d0*/  STL [R1+0x310], R19 ;  /* 0x0003101301007387 */ /* 0x0001e80000100800 */
[----:B------:R1:W-:Y:S01]  /*241e0*/  STL [R1+0x318], R18 ;  /* 0x0003181201007387 */ /* 0x0003e20000100800 */
[----:B0-----:R-:W-:-:S02]  /*241f0*/  IMAD R19, R17, UR4, RZ ;  /* 0x0000000411137c24 */ /* 0x001fc4000f8e02ff */
[----:B-1----:R-:W-:-:S03]  /*24200*/  IMAD R18, R16, UR4, RZ ;  /* 0x0000000410127c24 */ /* 0x002fc6000f8e02ff */
[----:B------:R-:W-:Y:S04]  /*24210*/  STL [R1+0x330], R19 ;  /* 0x0003301301007387 */ /* 0x000fe80000100800 */
[----:B------:R-:W-:Y:S01]  /*24220*/  STL [R1+0x348], R18 ;  /* 0x0003481201007387 */ /* 0x000fe20000100800 */
[----:B----4-:R-:W-:Y:S02]  /*24230*/  IMAD R17, R15, UR4, RZ ;  /* 0x000000040f117c24 */ /* 0x010fe4000f8e02ff */
[----:B------:R-:W-:-:S03]  /*24240*/  IMAD R16, R14, UR4, RZ ;  /* 0x000000040e107c24 */ /* 0x000fc6000f8e02ff */
[----:B------:R-:W-:Y:S01]  /*24250*/  STL [R1+0x34c], R17 ;  /* 0x00034c1101007387 */ /* 0x000fe20000100800 */
[----:B------:R-:W-:-:S03]  /*24260*/  IMAD R15, R5, UR4, RZ ;  /* 0x00000004050f7c24 */ /* 0x000fc6000f8e02ff */
[----:B------:R-:W-:Y:S01]  /*24270*/  STL [R1+0x360], R16 ;  /* 0x0003601001007387 */ /* 0x000fe20000100800 */
[----:B------:R-:W-:-:S03]  /*24280*/  IMAD R14, R0, UR4, RZ ;  /* 0x00000004000e7c24 */ /* 0x000fc6000f8e02ff */
[----:B------:R-:W4:Y:S04]  /*24290*/  LDL.LU R5, [R1+0x5d8] ;  /* 0x0005d80001057983 */ /* 0x000f280000300800 */
[----:B------:R-:W-:Y:S04]  /*242a0*/  STL [R1+0x368], R15 ;  /* 0x0003680f01007387 */ /* 0x000fe80000100800 */
[----:B------:R-:W4:Y:S04]  /*242b0*/  LDL.LU R0, [R1+0x5f0] ;  /* 0x0005f00001007983 */ /* 0x000f280000300800 */
[----:B------:R0:W-:Y:S02]  /*242c0*/  STL [R1+0x370], R14 ;  /* 0x0003700e01007387 */ /* 0x0001e40000100800 */
[----:B0-----:R-:W-:-:S05]  /*242d0*/  IMAD R14, R7, UR4, RZ ;  /* 0x00000004070e7c24 */ /* 0x001fca000f8e02ff */
[----:B------:R0:W-:Y:S04]  /*242e0*/  STL [R1+0x378], R14 ;  /* 0x0003780e01007387 */ /* 0x0001e80000100800 */
[----:B------:R-:W4:Y:S01]  /*242f0*/  LDL.LU R18, [R1+0x5f4] ;  /* 0x0005f40001127983 */ /* 0x000f220000300800 */
[----:B-----5:R-:W-:-:S05]  /*24300*/  IMAD R7, R29, UR4, RZ ;  /* 0x000000041d077c24 */ /* 0x020fca000f8e02ff */
[----:B------:R1:W-:Y:S04]  /*24310*/  STL [R1+0x37c], R7 ;  /* 0x00037c0701007387 */ /* 0x0003e80000100800 */
[----:B------:R-:W5:Y:S01]  /*24320*/  LDL.LU R17, [R1+0x5fc] ;  /* 0x0005fc0001117983 */ /* 0x000f620000300800 */
[----:B------:R-:W-:-:S05]  /*24330*/  IMAD R2, R2, UR4, RZ ;  /* 0x0000000402027c24 */ /* 0x000fca000f8e02ff */
[----:B------:R1:W-:Y:S04]  /*24340*/  STL [R1+0x384], R2 ;  /* 0x0003840201007387 */ /* 0x0003e80000100800 */
[----:B------:R-:W5:Y:S04]  /*24350*/  LDL.LU R16, [R1+0x608] ;  /* 0x0006080001107983 */ /* 0x000f680000300800 */
[----:B------:R-:W5:Y:S04]  /*24360*/  LDL.LU R15, [R1+0x610] ;  /* 0x00061000010f7983 */ /* 0x000f680000300800 */
[----:B0-----:R-:W5:Y:S04]  /*24370*/  LDL.LU R14, [R1+0x624] ;  /* 0x00062400010e7983 */ /* 0x001f680000300800 */
[----:B-1----:R-:W5:Y:S04]  /*24380*/  LDL.LU R7, [R1+0x628] ;  /* 0x0006280001077983 */ /* 0x002f680000300800 */
[----:B------:R-:W5:Y:S04]  /*24390*/  LDL.LU R29, [R1+0x630] ;  /* 0x00063000011d7983 */ /* 0x000f680000300800 */
[----:B------:R-:W5:Y:S01]  /*243a0*/  LDL.LU R2, [R1+0x634] ;  /* 0x0006340001027983 */ /* 0x000f620000300800 */
[----:B------:R-:W-:-:S02]  /*243b0*/  IMAD R13, R13, UR4, RZ ;  /* 0x000000040d0d7c24 */ /* 0x000fc4000f8e02ff */
[----:B------:R-:W-:-:S03]  /*243c0*/  IMAD R12, R12, UR4, RZ ;  /* 0x000000040c0c7c24 */ /* 0x000fc6000f8e02ff */
[----:B------:R0:W-:Y:S01]  /*243d0*/  STL [R1+0x38c], R13 ;  /* 0x00038c0d01007387 */ /* 0x0001e20000100800 */
[----:B--2---:R-:W-:-:S03]  /*243e0*/  IMAD R11, R11, UR4, RZ ;  /* 0x000000040b0b7c24 */ /* 0x004fc6000f8e02ff */
[----:B------:R-:W-:Y:S01]  /*243f0*/  STL [R1+0x394], R12 ;  /* 0x0003940c01007387 */ /* 0x000fe20000100800 */
[----:B---3--:R-:W-:-:S03]  /*24400*/  IMAD R10, R10, UR4, RZ ;  /* 0x000000040a0a7c24 */ /* 0x008fc6000f8e02ff */
        /* <DEDUP_REMOVED lines=8> */
[----:B------:R-:W2:Y:S04]  /*24490*/  LDL.LU R19, [R1+0x63c] ;  /* 0x00063c0001137983 */ /* 0x000ea80000300800 */
[----:B------:R-:W-:Y:S04]  /*244a0*/  STL [R1+0x3d8], R6 ;  /* 0x0003d80601007387 */ /* 0x000fe80000100800 */
[----:B0-----:R-:W3:Y:S04]  /*244b0*/  LDL.LU R13, [R1+0x644] ;  /* 0x00064400010d7983 */ /* 0x001ee80000300800 */
[----:B------:R0:W-:Y:S04]  /*244c0*/  STL [R1+0x3e0], R3 ;  /* 0x0003e00301007387 */ /* 0x0001e80000100800 */
[----:B0-----:R-:W3:Y:S01]  /*244d0*/  LDL.LU R3, [R1+0x658] ;  /* 0x0006580001037983 */ /* 0x001ee20000300800 */
[----:B------:R-:W-:-:S03]  /*244e0*/  IMAD R4, R4, UR4, RZ ;  /* 0x0000000404047c24 */ /* 0x000fc6000f8e02ff */
[----:B------:R-:W3:Y:S04]  /*244f0*/  LDL.LU R12, [R1+0x660] ;  /* 0x00066000010c7983 */ /* 0x000ee80000300800 */
[----:B------:R-:W3:Y:S04]  /*24500*/  LDL.LU R11, [R1+0x664] ;  /* 0x00066400010b7983 */ /* 0x000ee80000300800 */
[----:B------:R0:W-:Y:S04]  /*24510*/  STL [R1+0x3e8], R4 ;  /* 0x0003e80401007387 */ /* 0x0001e80000100800 */
[----:B------:R-:W3:Y:S04]  /*24520*/  LDL.LU R10, [R1+0x680] ;  /* 0x00068000010a7983 */ /* 0x000ee80000300800 */
[----:B------:R-:W3:Y:S04]  /*24530*/  LDL.LU R9, [R1+0x688] ;  /* 0x0006880001097983 */ /* 0x000ee80000300800 */
[----:B------:R-:W3:Y:S04]  /*24540*/  LDL.LU R6, [R1+0x690] ;  /* 0x0006900001067983 */ /* 0x000ee80000300800 */
[----:B0-----:R-:W3:Y:S04]  /*24550*/  LDL.LU R4, [R1+0x694] ;  /* 0x0006940001047983 */ /* 0x001ee80000300800 */
[----:B------:R-:W3:Y:S01]  /*24560*/  LDL.LU R8, [R1+0x69c] ;  /* 0x00069c0001087983 */ /* 0x000ee20000300800 */
[----:B----4-:R-:W-:-:S05]  /*24570*/  IMAD R5, R5, UR4, RZ ;  /* 0x0000000405057c24 */ /* 0x010fca000f8e02ff */
[----:B------:R0:W-:Y:S01]  /*24580*/  STL [R1+0x3ec], R5 ;  /* 0x0003ec0501007387 */ /* 0x0001e20000100800 */
[----:B------:R-:W-:-:S03]  /*24590*/  IMAD R0, R0, UR4, RZ ;  /* 0x0000000400007c24 */ /* 0x000fc6000f8e02ff */
[----:B0-----:R-:W4:Y:S04]  /*245a0*/  LDL.LU R5, [R1+0x6a0] ;  /* 0x0006a00001057983 */ /* 0x001f280000300800 */
[----:B------:R0:W-:Y:S04]  /*245b0*/  STL [R1+0x3f8], R0 ;  /* 0x0003f80001007387 */ /* 0x0001e80000100800 */
[----:B0-----:R-:W4:Y:S01]  /*245c0*/  LDL.LU R0, [R1+0x6ac] ;  /* 0x0006ac0001007983 */ /* 0x001f220000300800 */
[----:B------:R-:W-:-:S05]  /*245d0*/  IMAD R18, R18, UR4, RZ ;  /* 0x0000000412127c24 */ /* 0x000fca000f8e02ff */
[----:B------:R5:W-:Y:S02]  /*245e0*/  STL [R1+0x400], R18 ;  /* 0x0004001201007387 */ /* 0x000be40000100800 */
[----:B-----5:R-:W-:-:S05]  /*245f0*/  IMAD R18, R17, UR4, RZ ;  /* 0x0000000411127c24 */ /* 0x020fca000f8e02ff */
[----:B------:R0:W-:Y:S01]  /*24600*/  STL [R1+0x414], R18 ;  /* 0x0004141201007387 */ /* 0x0001e20000100800 */
[----:B------:R-:W-:Y:S02]  /*24610*/  IMAD R17, R16, UR4, RZ ;  /* 0x0000000410117c24 */ /* 0x000fe4000f8e02ff */
[----:B------:R-:W-:-:S03]  /*24620*/  IMAD R16, R15, UR4, RZ ;  /* 0x000000040f107c24 */ /* 0x000fc6000f8e02ff */
[----:B------:R1:W-:Y:S01]  /*24630*/  STL [R1+0x418], R17 ;  /* 0x0004181101007387 */ /* 0x0003e20000100800 */
[----:B------:R-:W-:-:S03]  /*24640*/  IMAD R15, R14, UR4, RZ ;  /* 0x000000040e0f7c24 */ /* 0x000fc6000f8e02ff */
[----:B------:R5:W-:Y:S01]  /*24650*/  STL [R1+0x420], R16 ;  /* 0x0004201001007387 */ /* 0x000be20000100800 */
[----:B------:R-:W-:-:S03]  /*24660*/  IMAD R14, R7, UR4, RZ ;  /* 0x00000004070e7c24 */ /* 0x000fc6000f8e02ff */
[----:B------:R5:W-:Y:S01]  /*24670*/  STL [R1+0x440], R15 ;  /* 0x0004400f01007387 */ /* 0x000be20000100800 */
[----:B------:R-:W-:-:S03]  /*24680*/  IMAD R7, R29, UR4, RZ ;  /* 0x000000041d077c24 */ /* 0x000fc6000f8e02ff */
[----:B------:R5:W-:Y:S01]  /*24690*/  STL [R1+0x444], R14 ;  /* 0x0004440e01007387 */ /* 0x000be20000100800 */
[----:B------:R-:W-:-:S03]  /*246a0*/  IMAD R2, R2, UR4, RZ ;  /* 0x0000000402027c24 */ /* 0x000fc6000f8e02ff */
[----:B0-----:R-:W4:Y:S04]  /*246b0*/  LDL.LU R18, [R1+0x720] ;  /* 0x0007200001127983 */ /* 0x001f280000300800 */
[----:B------:R0:W-:Y:S04]  /*246c0*/  STL [R1+0x454], R7 ;  /* 0x0004540701007387 */ /* 0x0001e80000100800 */
[----:B-1----:R-:W4:Y:S04]  /*246d0*/  LDL.LU R17, [R1+0x744] ;  /* 0x0007440001117983 */ /* 0x002f280000300800 */
[----:B------:R1:W-:Y:S04]  /*246e0*/  STL [R1+0x458], R2 ;  /* 0x0004580201007387 */ /* 0x0003e80000100800 */
[----:B-----5:R-:W5:Y:S04]  /*246f0*/  LDL.LU R16, [R1+0x740] ;  /* 0x0007400001107983 */ /* 0x020f680000300800 */
[----:B------:R-:W5:Y:S04]  /*24700*/  LDL.LU R15, [R1+0x768] ;  /* 0x00076800010f7983 */ /* 0x000f680000300800 */
[----:B------:R-:W5:Y:S04]  /*24710*/  LDL.LU R14, [R1+0x7a8] ;  /* 0x0007a800010e7983 */ /* 0x000f680000300800 */
[----:B0-----:R-:W5:Y:S04]  /*24720*/  LDL.LU R7, [R1+0x7cc] ;  /* 0x0007cc0001077983 */ /* 0x001f680000300800 */
[----:B------:R-:W5:Y:S04]  /*24730*/  LDL.LU R29, [R1+0x80c] ;  /* 0x00080c00011d7983 */ /* 0x000f680000300800 */
[----:B-1----:R-:W5:Y:S01]  /*24740*/  LDL.LU R2, [R1+0x83c] ;  /* 0x00083c0001027983 */ /* 0x002f620000300800 */
[----:B--2---:R-:W-:-:S05]  /*24750*/  IMAD R19, R19, UR4, RZ ;  /* 0x0000000413137c24 */ /* 0x004fca000f8e02ff */
[----:B------:R3:W-:Y:S02]  /*24760*/  STL [R1+0x460], R19 ;  /* 0x0004601301007387 */ /* 0x0007e40000100800 */
[----:B---3--:R-:W-:Y:S02]  /*24770*/  IMAD R19, R13, UR4, RZ ;  /* 0x000000040d137c24 */ /* 0x008fe4000f8e02ff */
[----:B------:R-:W-:Y:S02]  /*24780*/  IMAD R13, R3, UR4, RZ ;  /* 0x00000004030d7c24 */ /* 0x000fe4000f8e02ff */
[----:B------:R-:W2:Y:S04]  /*24790*/  LDL.LU R3, [R1+0x840] ;  /* 0x0008400001037983 */ /* 0x000ea80000300800 */
[----:B------:R0:W-:Y:S04]  /*247a0*/  STL [R1+0x464], R19 ;  /* 0x0004641301007387 */ /* 0x0001e80000100800 */
[----:B------:R1:W-:Y:S01]  /*247b0*/  STL [R1+0x46c], R13 ;  /* 0x00046c0d01007387 */ /* 0x0003e20000100800 */
[----:B0-----:R-:W-:-:S02]  /*247c0*/  IMAD R19, R12, UR4, RZ ;  /* 0x000000040c137c24 */ /* 0x001fc4000f8e02ff */
[----:B------:R-:W-:Y:S02]  /*247d0*/  IMAD R12, R10, UR4, RZ ;  /* 0x000000040a0c7c24 */ /* 0x000fe4000f8e02ff */
[----:B-1----:R-:W-:Y:S02]  /*247e0*/  IMAD R13, R11, UR4, RZ ;  /* 0x000000040b0d7c24 */ /* 0x002fe4000f8e02ff */
[----:B------:R-:W-:Y:S01]  /*247f0*/  IMAD R11, R9, UR4, RZ ;  /* 0x00000004090b7c24 */ /* 0x000fe2000f8e02ff */
[----:B------:R-:W-:Y:S01]  /*24800*/  STL [R1+0x474], R19 ;  /* 0x0004741301007387 */ /* 0x000fe20000100800 */
[----:B------:R-:W-:-:S03]  /*24810*/  IMAD R10, R6, UR4, RZ ;  /* 0x00000004060a7c24 */ /* 0x000fc6000f8e02ff */
[----:B------:R0:W-:Y:S01]  /*24820*/  STL [R1+0x47c], R13 ;  /* 0x00047c0d01007387 */ /* 0x0001e20000100800 */
[----:B------:R-:W-:-:S03]  /*24830*/  IMAD R9, R4, UR4, RZ ;  /* 0x0000000404097c24 */ /* 0x000fc6000f8e02ff */
[----:B------:R1:W-:Y:S04]  /*24840*/  STL [R1+0x484], R12 ;  /* 0x0004840c01007387 */ /* 0x0003e80000100800 */
[----:B------:R3:W-:Y:S04]  /*24850*/  STL [R1+0x498], R11 ;  /* 0x0004980b01007387 */ /* 0x0007e80000100800 */
[----:B------:R-:W2:Y:S01]  /*24860*/  LDL.LU R6, [R1+0x868] ;  /* 0x0008680001067983 */ /* 0x000ea20000300800 */
[----:B------:R-:W-:-:S03]  /*24870*/  IMAD R8, R8, UR4, RZ ;  /* 0x0000000408087c24 */ /* 0x000fc6000f8e02ff */
[----:B------:R3:W-:Y:S04]  /*24880*/  STL [R1+0x4a0], R10 ;  /* 0x0004a00a01007387 */ /* 0x0007e80000100800 */
[----:B------:R-:W2:Y:S04]  /*24890*/  LDL.LU R4, [R1+0x864] ;  /* 0x0008640001047983 */ /* 0x000ea80000300800 */
[----:B------:R3:W-:Y:S04]  /*248a0*/  STL [R1+0x4a8], R9 ;  /* 0x0004a80901007387 */ /* 0x0007e80000100800 */
[----:B------:R3:W-:Y:S04]  /*248b0*/  STL [R1+0x4b4], R8 ;  /* 0x0004b40801007387 */ /* 0x0007e80000100800 */
[----:B0-----:R-:W2:Y:S01]  /*248c0*/  LDL.LU R13, [R1+0x860] ;  /* 0x00086000010d7983 */ /* 0x001ea20000300800 */
[----:B----4-:R-:W-:-:S05]  /*248d0*/  IMAD R5, R5, UR4, RZ ;  /* 0x0000000405057c24 */ /* 0x010fca000f8e02ff */
[----:B------:R0:W-:Y:S04]  /*248e0*/  STL [R1+0x4bc], R5 ;  /* 0x0004bc0501007387 */ /* 0x0001e80000100800 */
[----:B-1----:R-:W4:Y:S01]  /*248f0*/  LDL.LU R12, [R1+0x85c] ;  /* 0x00085c00010c7983 */ /* 0x002f220000300800 */
[----:B------:R-:W-:-:S05]  /*24900*/  IMAD R0, R0, UR4, RZ ;  /* 0x0000000400007c24 */ /* 0x000fca000f8e02ff */
[----:B------:R1:W-:Y:S04]  /*24910*/  STL [R1+0x4c4], R0 ;  /* 0x0004c40001007387 */ /* 0x0003e80000100800 */
[----:B---3--:R-:W3:Y:S04]  /*24920*/  LDL.LU R11, [R1+0x858] ;  /* 0x00085800010b7983 */ /* 0x008ee80000300800 */
[----:B------:R-:W3:Y:S04]  /*24930*/  LDL.LU R10, [R1+0x854] ;  /* 0x00085400010a7983 */ /* 0x000ee80000300800 */
[----:B------:R-:W3:Y:S04]  /*24940*/  LDL.LU R9, [R1+0x850] ;  /* 0x0008500001097983 */ /* 0x000ee80000300800 */
[----:B------:R-:W3:Y:S04]  /*24950*/  LDL.LU R8, [R1+0x84c] ;  /* 0x00084c0001087983 */ /* 0x000ee80000300800 */
[----:B0-----:R-:W3:Y:S04]  /*24960*/  LDL.LU R5, [R1+0x848] ;  /* 0x0008480001057983 */ /* 0x001ee80000300800 */
[----:B-1----:R-:W3:Y:S01]  /*24970*/  LDL.LU R0, [R1+0x844] ;  /* 0x0008440001007983 */ /* 0x002ee20000300800 */
[----:B------:R-:W-:-:S02]  /*24980*/  IMAD R19, R18, UR4, RZ ;  /* 0x0000000412137c24 */ /* 0x000fc4000f8e02ff */
[----:B------:R-:W-:-:S03]  /*24990*/  IMAD R18, R17, UR4, RZ ;  /* 0x0000000411127c24 */ /* 0x000fc6000f8e02ff */
[----:B------:R0:W-:Y:S01]  /*249a0*/  STL [R1+0x4d0], R19 ;  /* 0x0004d01301007387 */ /* 0x0001e20000100800 */
[----:B-----5:R-:W-:-:S03]  /*249b0*/  IMAD R17, R16, UR4, RZ ;  /* 0x0000000410117c24 */ /* 0x020fc6000f8e02ff */
        /* <DEDUP_REMOVED lines=10> */
[----:B0-----:R-:W5:Y:S04]  /*24a60*/  LDL.LU R19, [R1+0x838] ;  /* 0x0008380001137983 */ /* 0x001f680000300800 */
[----:B------:R-:W-:Y:S04]  /*24a70*/  STL [R1+0x50c], R7 ;  /* 0x00050c0701007387 */ /* 0x000fe80000100800 */
[----:B-1----:R-:W5:Y:S04]  /*24a80*/  LDL.LU R18, [R1+0x834] ;  /* 0x0008340001127983 */ /* 0x002f680000300800 */
[----:B------:R0:W-:Y:S04]  /*24a90*/  STL [R1+0x514], R2 ;  /* 0x0005140201007387 */ /* 0x0001e80000100800 */
[----:B0-----:R-:W5:Y:S01]  /*24aa0*/  LDL.LU R2, [R1+0x830] ;  /* 0x0008300001027983 */ /* 0x001f620000300800 */
[----:B--2---:R-:W-:-:S03]  /*24ab0*/  IMAD R3, R3, UR4, RZ ;  /* 0x0000000403037c24 */ /* 0x004fc6000f8e02ff */
[----:B------:R-:W2:Y:S04]  /*24ac0*/  LDL.LU R17, [R1+0x82c] ;  /* 0x00082c0001117983 */ /* 0x000ea80000300800 */
[----:B------:R-:W2:Y:S04]  /*24ad0*/  LDL.LU R16, [R1+0x828] ;  /* 0x0008280001107983 */ /* 0x000ea80000300800 */
[----:B------:R0:W-:Y:S04]  /*24ae0*/  STL [R1+0x520], R3 ;  /* 0x0005200301007387 */ /* 0x0001e80000100800 */
[----:B------:R-:W2:Y:S04]  /*24af0*/  LDL.LU R15, [R1+0x824] ;  /* 0x00082400010f7983 */ /* 0x000ea80000300800 */
[----:B------:R-:W2:Y:S04]  /*24b00*/  LDL.LU R14, [R1+0x820] ;  /* 0x00082000010e7983 */ /* 0x000ea80000300800 */
[----:B------:R-:W2:Y:S04]  /*24b10*/  LDL.LU R29, [R1+0x81c] ;  /* 0x00081c00011d7983 */ /* 0x000ea80000300800 */
[----:B0-----:R-:W2:Y:S04]  /*24b20*/  LDL.LU R3, [R1+0x818] ;  /* 0x0008180001037983 */ /* 0x001ea80000300800 */
[----:B------:R-:W2:Y:S01]  /*24b30*/  LDL.LU R7, [R1+0x814] ;  /* 0x0008140001077983 */ /* 0x000ea20000300800 */
[----:B------:R-:W-:-:S05]  /*24b40*/  IMAD R6, R6, UR4, RZ ;  /* 0x0000000406067c24 */ /* 0x000fca000f8e02ff */
[----:B------:R0:W-:Y:S01]  /*24b50*/  STL [R1+0x524], R6 ;  /* 0x0005240601007387 */ /* 0x0001e20000100800 */
[----:B------:R-:W-:-:S03]  /*24b60*/  IMAD R4, R4, UR4, RZ ;  /* 0x0000000404047c24 */ /* 0x000fc6000f8e02ff */
[----:B0-----:R-:W2:Y:S04]  /*24b70*/  LDL.LU R6, [R1+0x810] ;  /* 0x0008100001067983 */ /* 0x001ea80000300800 */
[----:B------:R0:W-:Y:S01]  /*24b80*/  STL [R1+0x530], R4 ;  /* 0x0005300401007387 */ /* 0x0001e20000100800 */
[----:B------:R-:W-:-:S03]  /*24b90*/  IMAD R13, R13, UR4, RZ ;  /* 0x000000040d0d7c24 */ /* 0x000fc6000f8e02ff */
[----:B0-----:R-:W2:Y:S01]  /*24ba0*/  LDL.LU R4, [R1+0x808] ;  /* 0x0008080001047983 */ /* 0x001ea20000300800 */
[----:B----4-:R-:W-:-:S03]  /*24bb0*/  IMAD R12, R12, UR4, RZ ;  /* 0x000000040c0c7c24 */ /* 0x010fc6000f8e02ff */
[----:B------:R0:W-:Y:S04]  /*24bc0*/  STL [R1+0x53c], R13 ;  /* 0x00053c0d01007387 */ /* 0x0001e80000100800 */
[----:B------:R1:W-:Y:S01]  /*24bd0*/  STL [R1+0x540], R12 ;  /* 0x0005400c01007387 */ /* 0x0003e20000100800 */
[----:B---3--:R-:W-:Y:S02]  /*24be0*/  IMAD R11, R11, UR4, RZ ;  /* 0x000000040b0b7c24 */ /* 0x008fe4000f8e02ff */
        /* <DEDUP_REMOVED lines=9> */
[----:B0-----:R-:W2:Y:S04]  /*24c80*/  LDL.LU R13, [R1+0x804] ;  /* 0x00080400010d7983 */ /* 0x001ea80000300800 */
[----:B------:R0:W-:Y:S04]  /*24c90*/  STL [R1+0x568], R5 ;  /* 0x0005680501007387 */ /* 0x0001e80000100800 */
[----:B-1----:R-:W2:Y:S04]  /*24ca0*/  LDL.LU R12, [R1+0x800] ;  /* 0x00080000010c7983 */ /* 0x002ea80000300800 */
[----:B------:R1:W-:Y:S04]  /*24cb0*/  STL [R1+0x578], R0 ;  /* 0x0005780001007387 */ /* 0x0003e80000100800 */
[----:B---3--:R-:W3:Y:S04]  /*24cc0*/  LDL.LU R11, [R1+0x7fc] ;  /* 0x0007fc00010b7983 */ /* 0x008ee80000300800 */
[----:B----4-:R-:W4:Y:S04]  /*24cd0*/  LDL.LU R10, [R1+0x7f8] ;  /* 0x0007f800010a7983 */ /* 0x010f280000300800 */
[----:B------:R-:W4:Y:S04]  /*24ce0*/  LDL.LU R9, [R1+0x7f4] ;  /* 0x0007f40001097983 */ /* 0x000f280000300800 */
[----:B------:R-:W4:Y:S04]  /*24cf0*/  LDL.LU R8, [R1+0x7f0] ;  /* 0x0007f00001087983 */ /* 0x000f280000300800 */
[----:B0-----:R-:W4:Y:S04]  /*24d00*/  LDL.LU R5, [R1+0x7ec] ;  /* 0x0007ec0001057983 */ /* 0x001f280000300800 */
[----:B-1----:R-:W4:Y:S01]  /*24d10*/  LDL.LU R0, [R1+0x7e8] ;  /* 0x0007e80001007983 */ /* 0x002f220000300800 */
[----:B-----5:R-:W-:-:S05]  /*24d20*/  IMAD R19, R19, UR4, RZ ;  /* 0x0000000413137c24 */ /* 0x020fca000f8e02ff */
[----:B------:R0:W-:Y:S02]  /*24d30*/  STL [R1+0x598], R19 ;  /* 0x0005981301007387 */ /* 0x0001e40000100800 */
[----:B0-----:R-:W-:Y:S02]  /*24d40*/  IMAD R19, R18, UR4, RZ ;  /* 0x0000000412137c24 */ /* 0x001fe4000f8e02ff */
[----:B------:R-:W-:Y:S02]  /*24d50*/  IMAD R18, R2, UR4, RZ ;  /* 0x0000000402127c24 */ /* 0x000fe4000f8e02ff */
[----:B------:R-:W5:Y:S04]  /*24d60*/  LDL.LU R2, [R1+0x7e4] ;  /* 0x0007e40001027983 */ /* 0x000f680000300800 */
[----:B------:R2:W-:Y:S04]  /*24d70*/  STL [R1+0x59c], R19 ;  /* 0x00059c1301007387 */ /* 0x0005e80000100800 */
[----:B------:R0:W-:Y:S01]  /*24d80*/  STL [R1+0x5ac], R18 ;  /* 0x0005ac1201007387 */ /* 0x0001e20000100800 */
[----:B--2---:R-:W-:-:S02]  /*24d90*/  IMAD R19, R17, UR4, RZ ;  /* 0x0000000411137c24 */ /* 0x004fc4000f8e02ff */
[----:B------:R-:W-:Y:S02]  /*24da0*/  IMAD R17, R15, UR4, RZ ;  /* 0x000000040f117c24 */ /* 0x000fe4000f8e02ff */
[----:B0-----:R-:W-:Y:S02]  /*24db0*/  IMAD R18, R16, UR4, RZ ;  /* 0x0000000410127c24 */ /* 0x001fe4000f8e02ff */
[----:B------:R-:W-:Y:S01]  /*24dc0*/  IMAD R16, R14, UR4, RZ ;  /* 0x000000040e107c24 */ /* 0x000fe2000f8e02ff */
[----:B------:R-:W-:Y:S01]  /*24dd0*/  STL [R1+0x5b4], R19 ;  /* 0x0005b41301007387 */ /* 0x000fe20000100800 */
[----:B------:R-:W-:-:S03]  /*24de0*/  IMAD R15, R29, UR4, RZ ;  /* 0x000000041d0f7c24 */ /* 0x000fc6000f8e02ff */
[----:B------:R0:W-:Y:S04]  /*24df0*/  STL [R1+0x5b8], R18 ;  /* 0x0005b81201007387 */ /* 0x0001e80000100800 */
[----:B------:R1:W-:Y:S01]  /*24e00*/  STL [R1+0x5c8], R17 ;  /* 0x0005c81101007387 */ /* 0x0003e20000100800 */
[----:B------:R-:W-:-:S03]  /*24e10*/  IMAD R14, R3, UR4, RZ ;  /* 0x00000004030e7c24 */ /* 0x000fc6000f8e02ff */
[----:B------:R2:W-:Y:S04]  /*24e20*/  STL [R1+0x5cc], R16 ;  /* 0x0005cc1001007387 */ /* 0x0005e80000100800 */
[----:B------:R-:W5:Y:S04]  /*24e30*/  LDL.LU R29, [R1+0x7e0] ;  /* 0x0007e000011d7983 */ /* 0x000f680000300800 */
[----:B------:R2:W-:Y:S04]  /*24e40*/  STL [R1+0x5d4], R15 ;  /* 0x0005d40f01007387 */ /* 0x0005e80000100800 */
[----:B------:R-:W5:Y:S01]  /*24e50*/  LDL.LU R3, [R1+0x7dc] ;  /* 0x0007dc0001037983 */ /* 0x000f620000300800 */
[----:B------:R-:W-:-:S03]  /*24e60*/  IMAD R7, R7, UR4, RZ ;  /* 0x0000000407077c24 */ /* 0x000fc6000f8e02ff */
        /* <DEDUP_REMOVED lines=10> */
[----:B------:R-:W2:Y:S04]  /*24f10*/  LDL.LU R14, [R1+0x7c4] ;  /* 0x0007c400010e7983 */ /* 0x000ea80000300800 */
[----:B------:R-:W2:Y:S04]  /*24f20*/  LDL.LU R7, [R1+0x7c0] ;  /* 0x0007c00001077983 */ /* 0x000ea80000300800 */
[----:B0-----:R-:W2:Y:S04]  /*24f30*/  LDL.LU R6, [R1+0x7bc] ;  /* 0x0007bc0001067983 */ /* 0x001ea80000300800 */
[----:B-1----:R-:W2:Y:S01]  /*24f40*/  LDL.LU R4, [R1+0x7b8] ;  /* 0x0007b80001047983 */ /* 0x002ea20000300800 */
[----:B------:R-:W-:-:S02]  /*24f50*/  IMAD R13, R13, UR4, RZ ;  /* 0x000000040d0d7c24 */ /* 0x000fc4000f8e02ff */
[----:B------:R-:W-:-:S03]  /*24f60*/  IMAD R12, R12, UR4, RZ ;  /* 0x000000040c0c7c24 */ /* 0x000fc6000f8e02ff */
[----:B------:R0:W-:Y:S01]  /*24f70*/  STL [R1+0x608], R13 ;  /* 0x0006080d01007387 */ /* 0x0001e20000100800 */
[----:B---3--:R-:W-:-:S03]  /*24f80*/  IMAD R11, R11, UR4, RZ ;  /* 0x000000040b0b7c24 */ /* 0x008fc6000f8e02ff */
[----:B------:R-:W-:Y:S01]  /*24f90*/  STL [R1+0x610], R12 ;  /* 0x0006100c01007387 */ /* 0x000fe20000100800 */
[----:B----4-:R-:W-:-:S03]  /*24fa0*/  IMAD R10, R10, UR4, RZ ;  /* 0x000000040a0a7c24 */ /* 0x010fc6000f8e02ff */
        /* <DEDUP_REMOVED lines=10> */
[----:B0-----:R-:W4:Y:S04]  /*25050*/  LDL.LU R13, [R1+0x7b0] ;  /* 0x0007b000010d7983 */ /* 0x001f280000300800 */
[----:B------:R0:W-:Y:S04]  /*25060*/  STL [R1+0x644], R0 ;  /* 0x0006440001007387 */ /* 0x0001e80000100800 */
[----:B0-----:R-:W4:Y:S04]  /*25070*/  LDL.LU R0, [R1+0x7ac] ;  /* 0x0007ac0001007983 */ /* 0x001f280000300800 */
[----:B------:R-:W4:Y:S04]  /*25080*/  LDL.LU R12, [R1+0x7a4] ;  /* 0x0007a400010c7983 */ /* 0x000f280000300800 */
[----:B------:R-:W4:Y:S01]  /*25090*/  LDL.LU R11, [R1+0x7a0] ;  /* 0x0007a000010b7983 */ /* 0x000f220000300800 */
[----:B-----5:R-:W-:-:S05]  /*250a0*/  IMAD R2, R2, UR4, RZ ;  /* 0x0000000402027c24 */ /* 0x020fca000f8e02ff */
[----:B------:R0:W-:Y:S04]  /*250b0*/  STL [R1+0x658], R2 ;  /* 0x0006580201007387 */ /* 0x0001e80000100800 */
[----:B------:R-:W5:Y:S04]  /*250c0*/  LDL.LU R10, [R1+0x79c] ;  /* 0x00079c00010a7983 */ /* 0x000f680000300800 */
[----:B------:R-:W5:Y:S04]  /*250d0*/  LDL.LU R9, [R1+0x798] ;  /* 0x0007980001097983 */ /* 0x000f680000300800 */
[----:B------:R-:W5:Y:S04]  /*250e0*/  LDL.LU R5, [R1+0x794] ;  /* 0x0007940001057983 */ /* 0x000f680000300800 */
[----:B0-----:R-:W5:Y:S04]  /*250f0*/  LDL.LU R2, [R1+0x790] ;  /* 0x0007900001027983 */ /* 0x001f680000300800 */
[----:B------:R-:W5:Y:S01]  /*25100*/  LDL.LU R8, [R1+0x78c] ;  /* 0x00078c0001087983 */ /* 0x000f620000300800 */
[----:B------:R-:W-:-:S05]  /*25110*/  IMAD R29, R29, UR4, RZ ;  /* 0x000000041d1d7c24 */ /* 0x000fca000f8e02ff */
[----:B------:R0:W-:Y:S01]  /*25120*/  STL [R1+0x660], R29 ;  /* 0x0006601d01007387 */ /* 0x0001e20000100800 */
[----:B------:R-:W-:-:S03]  /*25130*/  IMAD R3, R3, UR4, RZ ;  /* 0x0000000403037c24 */ /* 0x000fc6000f8e02ff */
[----:B0-----:R-:W5:Y:S04]  /*25140*/  LDL.LU R29, [R1+0x788] ;  /* 0x00078800011d7983 */ /* 0x001f680000300800 */
[----:B------:R0:W-:Y:S01]  /*25150*/  STL [R1+0x664], R3 ;  /* 0x0006640301007387 */ /* 0x0001e20000100800 */
[----:B------:R-:W-:-:S03]  /*25160*/  IMAD R18, R18, UR4, RZ ;  /* 0x0000000412127c24 */ /* 0x000fc6000f8e02ff */
[----:B0-----:R-:W5:Y:S01]  /*25170*/  LDL.LU R3, [R1+0x784] ;  /* 0x0007840001037983 */ /* 0x001f620000300800 */
[----:B------:R-:W-:-:S03]  /*25180*/  IMAD R17, R17, UR4, RZ ;  /* 0x0000000411117c24 */ /* 0x000fc6000f8e02ff */
[----:B------:R0:W-:Y:S01]  /*25190*/  STL [R1+0x680], R18 ;  /* 0x0006801201007387 */ /* 0x0001e20000100800 */
[----:B--2---:R-:W-:-:S03]  /*251a0*/  IMAD R16, R16, UR4, RZ ;  /* 0x0000000410107c24 */ /* 0x004fc6000f8e02ff */
        /* <DEDUP_REMOVED lines=15> */
[----:B------:R-:W2:Y:S04]  /*252a0*/  LDL.LU R15, [R1+0x774] ;  /* 0x00077400010f7983 */ /* 0x000ea80000300800 */
[----:B------:R-:W2:Y:S04]  /*252b0*/  LDL.LU R14, [R1+0x770] ;  /* 0x00077000010e7983 */ /* 0x000ea80000300800 */
[----:B------:R-:W2:Y:S04]  /*252c0*/  LDL.LU R7, [R1+0x76c] ;  /* 0x00076c0001077983 */ /* 0x000ea80000300800 */
[----:B0-----:R-:W2:Y:S04]  /*252d0*/  LDL.LU R6, [R1+0x764] ;  /* 0x0007640001067983 */ /* 0x001ea80000300800 */
[----:B-1----:R-:W2:Y:S01]  /*252e0*/  LDL.LU R4, [R1+0x760] ;  /* 0x0007600001047983 */ /* 0x002ea20000300800 */
[----:B---3--:R-:W-:-:S05]  /*252f0*/  IMAD R19, R19, UR4, RZ ;  /* 0x0000000413137c24 */ /* 0x008fca000f8e02ff */
[----:B------:R4:W-:Y:S02]  /*25300*/  STL [R1+0x740], R19 ;  /* 0x0007401301007387 */ /* 0x0009e40000100800 */
[----:B----4-:R-:W-:Y:S02]  /*25310*/  IMAD R19, R13, UR4, RZ ;  /* 0x000000040d137c24 */ /* 0x010fe4000f8e02ff */
        /* <DEDUP_REMOVED lines=8> */
[----:B-----5:R-:W-:Y:S02]  /*253a0*/  IMAD R12, R10, UR4, RZ ;  /* 0x000000040a0c7c24 */ /* 0x020fe4000f8e02ff */
[----:B------:R-:W-:-:S03]  /*253b0*/  IMAD R11, R9, UR4, RZ ;  /* 0x00000004090b7c24 */ /* 0x000fc6000f8e02ff */
[----:B------:R-:W-:Y:S01]  /*253c0*/  STL [R1+0x79c], R12 ;  /* 0x00079c0c01007387 */ /* 0x000fe20000100800 */
[----:B------:R-:W-:-:S03]  /*253d0*/  IMAD R10, R5, UR4, RZ ;  /* 0x00000004050a7c24 */ /* 0x000fc6000f8e02ff */
[----:B------:R-:W-:Y:S01]  /*253e0*/  STL [R1+0x798], R11 ;  /* 0x0007980b01007387 */ /* 0x000fe20000100800 */
[----:B------:R-:W-:-:S03]  /*253f0*/  IMAD R9, R2, UR4, RZ ;  /* 0x0000000402097c24 */ /* 0x000fc6000f8e02ff */
[----:B------:R-:W4:Y:S04]  /*25400*/  LDL.LU R5, [R1+0x758] ;  /* 0x0007580001057983 */ /* 0x000f280000300800 */
[----:B------:R-:W-:Y:S04]  /*25410*/  STL [R1+0x794], R10 ;  /* 0x0007940a01007387 */ /* 0x000fe80000100800 */
[----:B------:R-:W5:Y:S04]  /*25420*/  LDL.LU R2, [R1+0x754] ;  /* 0x0007540001027983 */ /* 0x000f680000300800 */
[----:B------:R0:W-:Y:S02]  /*25430*/  STL [R1+0x790], R9 ;  /* 0x0007900901007387 */ /* 0x0001e40000100800 */
[----:B0-----:R-:W-:-:S05]  /*25440*/  IMAD R9, R8, UR4, RZ ;  /* 0x0000000408097c24 */ /* 0x001fca000f8e02ff */
[----:B------:R0:W-:Y:S01]  /*25450*/  STL [R1+0x78c], R9 ;  /* 0x00078c0901007387 */ /* 0x0001e20000100800 */
[----:B------:R-:W-:-:S03]  /*25460*/  IMAD R8, R29, UR4, RZ ;  /* 0x000000041d087c24 */ /* 0x000fc6000f8e02ff */
[----:B------:R-:W5:Y:S04]  /*25470*/  LDL.LU R13, [R1+0x750] ;  /* 0x00075000010d7983 */ /* 0x000f680000300800 */
        /* <DEDUP_REMOVED lines=26> */
[----:B0-----:R-:W2:Y:S04]  /*25620*/  LDL.LU R18, [R1+0x724] ;  /* 0x0007240001127983 */ /* 0x001ea80000300800 */
[----:B------:R0:W-:Y:S04]  /*25630*/  STL [R1+0x760], R4 ;  /* 0x0007600401007387 */ /* 0x0001e80000100800 */
[----:B0-----:R-:W2:Y:S04]  /*25640*/  LDL.LU R4, [R1+0x71c] ;  /* 0x00071c0001047983 */ /* 0x001ea80000300800 */
[----:B------:R-:W2:Y:S04]  /*25650*/  LDL.LU R17, [R1+0x718] ;  /* 0x0007180001117983 */ /* 0x000ea80000300800 */
[----:B------:R-:W2:Y:S01]  /*25660*/  LDL.LU R16, [R1+0x714] ;  /* 0x0007140001107983 */ /* 0x000ea20000300800 */
[----:B---3--:R-:W-:-:S05]  /*25670*/  IMAD R0, R0, UR4, RZ ;  /* 0x0000000400007c24 */ /* 0x008fca000f8e02ff */
        /* <DEDUP_REMOVED lines=8> */
[----:B-----5:R-:W-:-:S03]  /*25700*/  IMAD R2, R2, UR4, RZ ;  /* 0x0000000402027c24 */ /* 0x020fc6000f8e02ff */
[----:B0-----:R-:W4:Y:S04]  /*25710*/  LDL.LU R5, [R1+0x6f8] ;  /* 0x0006f80001057983 */ /* 0x001f280000300800 */
[----:B------:R0:W-:Y:S04]  /*25720*/  STL [R1+0x754], R2 ;  /* 0x0007540201007387 */ /* 0x0001e80000100800 */
[----:B0-----:R-:W5:Y:S01]  /*25730*/  LDL.LU R2, [R1+0x6f4] ;  /* 0x0006f40001027983 */ /* 0x001f620000300800 */
[----:B------:R-:W-:-:S05]  /*25740*/  IMAD R13, R13, UR4, RZ ;  /* 0x000000040d0d7c24 */ /* 0x000fca000f8e02ff */
[----:B------:R0:W-:Y:S02]  /*25750*/  STL [R1+0x750], R13 ;  /* 0x0007500d01007387 */ /* 0x0001e40000100800 */
[----:B0-----:R-:W-:Y:S02]  /*25760*/  IMAD R13, R12, UR4, RZ ;  /* 0x000000040c0d7c24 */ /* 0x001fe4000f8e02ff */
        /* <DEDUP_REMOVED lines=15> */
[----:B------:R-:W5:Y:S04]  /*25860*/  LDL.LU R11, [R1+0x6e8] ;  /* 0x0006e800010b7983 */ /* 0x000f680000300800 */
[----:B------:R-:W5:Y:S04]  /*25870*/  LDL.LU R10, [R1+0x6e4] ;  /* 0x0006e400010a7983 */ /* 0x000f680000300800 */
[----:B------:R-:W5:Y:S04]  /*25880*/  LDL.LU R9, [R1+0x6e0] ;  /* 0x0006e00001097983 */ /* 0x000f680000300800 */
[----:B0-----:R-:W5:Y:S04]  /*25890*/  LDL.LU R8, [R1+0x6dc] ;  /* 0x0006dc0001087983 */ /* 0x001f680000300800 */
[----:B------:R-:W5:Y:S04]  /*258a0*/  LDL.LU R29, [R1+0x6d8] ;  /* 0x0006d800011d7983 */ /* 0x000f680000300800 */
[----:B-1----:R-:W5:Y:S01]  /*258b0*/  LDL.LU R3, [R1+0x6d4] ;  /* 0x0006d40001037983 */ /* 0x002f620000300800 */
[----:B--2---:R-:W-:-:S05]  /*258c0*/  IMAD R19, R19, UR4, RZ ;  /* 0x0000000413137c24 */ /* 0x004fca000f8e02ff */
[----:B------:R0:W-:Y:S02]  /*258d0*/  STL [R1+0x728], R19 ;  /* 0x0007281301007387 */ /* 0x0001e40000100800 */
[----:B0-----:R-:W-:Y:S02]  /*258e0*/  IMAD R19, R18, UR4, RZ ;  /* 0x0000000412137c24 */ /* 0x001fe4000f8e02ff */
[----:B------:R-:W-:Y:S02]  /*258f0*/  IMAD R18, R4, UR4, RZ ;  /* 0x0000000404127c24 */ /* 0x000fe4000f8e02ff */
[----:B------:R-:W2:Y:S04]  /*25900*/  LDL.LU R4, [R1+0x6d0] ;  /* 0x0006d00001047983 */ /* 0x000ea80000300800 */
[----:B------:R0:W-:Y:S04]  /*25910*/  STL [R1+0x724], R19 ;  /* 0x0007241301007387 */ /* 0x0001e80000100800 */
[----:B------:R1:W-:Y:S01]  /*25920*/  STL [R1+0x71c], R18 ;  /* 0x00071c1201007387 */ /* 0x0003e20000100800 */
[----:B0-----:R-:W-:-:S02]  /*25930*/  IMAD R19, R17, UR4, RZ ;  /* 0x0000000411137c24 */ /* 0x001fc4000f8e02ff */
[----:B-1----:R-:W-:Y:S02]  /*25940*/  IMAD R18, R16, UR4, RZ ;  /* 0x0000000410127c24 */ /* 0x002fe4000f8e02ff */
[----:B---3--:R-:W-:Y:S01]  /*25950*/  IMAD R17, R15, UR4, RZ ;  /* 0x000000040f117c24 */ /* 0x008fe2000f8e02ff */
[----:B------:R-:W-:Y:S01]  /*25960*/  STL [R1+0x718], R19 ;  /* 0x0007181301007387 */ /* 0x000fe20000100800 */
[----:B------:R-:W-:-:S03]  /*25970*/  IMAD R16, R14, UR4, RZ ;  /* 0x000000040e107c24 */ /* 0x000fc6000f8e02ff */
[----:B------:R0:W-:Y:S01]  /*25980*/  STL [R1+0x714], R18 ;  /* 0x0007141201007387 */ /* 0x0001e20000100800 */
[----:B------:R-:W-:-:S03]  /*25990*/  IMAD R15, R6, UR4, RZ ;  /* 0x00000004060f7c24 */ /* 0x000fc6000f8e02ff */
[----:B------:R1:W-:Y:S04]  /*259a0*/  STL [R1+0x70c], R17 ;  /* 0x00070c1101007387 */ /* 0x0003e80000100800 */
[----:B------:R3:W-:Y:S01]  /*259b0*/  STL [R1+0x708], R16 ;  /* 0x0007081001007387 */ /* 0x0007e20000100800 */
[----:B------:R-:W-:-:S03]  /*259c0*/  IMAD R14, R0, UR4, RZ ;  /* 0x00000004000e7c24 */ /* 0x000fc6000f8e02ff */
[----:B------:R-:W2:Y:S04]  /*259d0*/  LDL.LU R6, [R1+0x6cc] ;  /* 0x0006cc0001067983 */ /* 0x000ea80000300800 */
[----:B------:R3:W-:Y:S04]  /*259e0*/  STL [R1+0x704], R15 ;  /* 0x0007040f01007387 */ /* 0x0007e80000100800 */
[----:B------:R-:W2:Y:S01]  /*259f0*/  LDL.LU R0, [R1+0x6c8] ;  /* 0x0006c80001007983 */ /* 0x000ea20000300800 */
[----:B------:R-:W-:-:S03]  /*25a00*/  IMAD R7, R7, UR4, RZ ;  /* 0x0000000407077c24 */ /* 0x000fc6000f8e02ff */
[----:B------:R3:W-:Y:S04]  /*25a10*/  STL [R1+0x700], R14 ;  /* 0x0007000e01007387 */ /* 0x0007e80000100800 */
[----:B------:R3:W-:Y:S04]  /*25a20*/  STL [R1+0x6fc], R7 ;  /* 0x0006fc0701007387 */ /* 0x0007e80000100800 */
[----:B0-----:R-:W2:Y:S01]  /*25a30*/  LDL.LU R18, [R1+0x6c4] ;  /* 0x0006c40001127983 */ /* 0x001ea20000300800 */
[----:B----4-:R-:W-:-:S05]  /*25a40*/  IMAD R5, R5, UR4, RZ ;  /* 0x0000000405057c24 */ /* 0x010fca000f8e02ff */
[----:B------:R0:W-:Y:S04]  /*25a50*/  STL [R1+0x6f8], R5 ;  /* 0x0006f80501007387 */ /* 0x0001e80000100800 */
[----:B-1----:R-:W4:Y:S01]  /*25a60*/  LDL.LU R17, [R1+0x6c0] ;  /* 0x0006c00001117983 */ /* 0x002f220000300800 */
[----:B-----5:R-:W-:-:S05]  /*25a70*/  IMAD R2, R2, UR4, RZ ;  /* 0x0000000402027c24 */ /* 0x020fca000f8e02ff */
[----:B------:R1:W-:Y:S04]  /*25a80*/  STL [R1+0x6f4], R2 ;  /* 0x0006f40201007387 */ /* 0x0003e80000100800 */
[----:B---3--:R-:W3:Y:S04]  /*25a90*/  LDL.LU R16, [R1+0x6bc] ;  /* 0x0006bc0001107983 */ /* 0x008ee80000300800 */
[----:B------:R-:W5:Y:S04]  /*25aa0*/  LDL.LU R15, [R1+0x6b8] ;  /* 0x0006b800010f7983 */ /* 0x000f680000300800 */
[----:B------:R-:W5:Y:S04]  /*25ab0*/  LDL.LU R14, [R1+0x6b4] ;  /* 0x0006b400010e7983 */ /* 0x000f680000300800 */
[----:B------:R-:W5:Y:S04]  /*25ac0*/  LDL.LU R7, [R1+0x6b0] ;  /* 0x0006b00001077983 */ /* 0x000f680000300800 */
[----:B0-----:R-:W5:Y:S04]  /*25ad0*/  LDL.LU R5, [R1+0x6a8] ;  /* 0x0006a80001057983 */ /* 0x001f680000300800 */
[----:B-1----:R-:W5:Y:S01]  /*25ae0*/  LDL.LU R2, [R1+0x6a4] ;  /* 0x0006a40001027983 */ /* 0x002f620000300800 */
[----:B------:R-:W-:-:S02]  /*25af0*/  IMAD R19, R13, UR4, RZ ;  /* 0x000000040d137c24 */ /* 0x000fc4000f8e02ff */
[----:B------:R-:W-:-:S03]  /*25b00*/  IMAD R13, R12, UR4, RZ ;  /* 0x000000040c0d7c24 */ /* 0x000fc6000f8e02ff */
[----:B------:R0:W-:Y:S01]  /*25b10*/  STL [R1+0x6f0], R19 ;  /* 0x0006f01301007387 */ /* 0x0001e20000100800 */
        /* <DEDUP_REMOVED lines=31> */
[----:B0-----:R-:W2:Y:S04]  /*25d10*/  LDL.LU R0, [R1+0x650] ;  /* 0x0006500001007983 */ /* 0x001ea80000300800 */
[----:B------:R0:W-:Y:S01]  /*25d20*/  STL [R1+0x6c4], R18 ;  /* 0x0006c41201007387 */ /* 0x0001e20000100800 */
[----:B----4-:R-:W-:-:S05]  /*25d30*/  IMAD R17, R17, UR4, RZ ;  /* 0x0000000411117c24 */ /* 0x010fca000f8e02ff */
[----:B------:R1:W-:Y:S01]  /*25d40*/  STL [R1+0x6c0], R17 ;  /* 0x0006c01101007387 */ /* 0x0003e20000100800 */
[----:B---3--:R-:W-:Y:S02]  /*25d50*/  IMAD R16, R16, UR4, RZ ;  /* 0x0000000410107c24 */ /* 0x008fe4000f8e02ff */
[----:B-----5:R-:W-:-:S03]  /*25d60*/  IMAD R15, R15, UR4, RZ ;  /* 0x000000040f0f7c24 */ /* 0x020fc6000f8e02ff */
        /* <DEDUP_REMOVED lines=14> */
[----:B-----5:R-:W5:Y:S04]  /*25e50*/  LDL.LU R14, [R1+0x62c] ;  /* 0x00062c00010e7983 */ /* 0x020f680000300800 */
[----:B------:R-:W5:Y:S04]  /*25e60*/  LDL.LU R7, [R1+0x620] ;  /* 0x0006200001077983 */ /* 0x000f680000300800 */
[----:B0-----:R-:W5:Y:S04]  /*25e70*/  LDL.LU R5, [R1+0x61c] ;  /* 0x00061c0001057983 */ /* 0x001f680000300800 */
[----:B-1----:R-:W5:Y:S01]  /*25e80*/  LDL.LU R2, [R1+0x618] ;  /* 0x0006180001027983 */ /* 0x002f620000300800 */
[----:B------:R-:W-:-:S05]  /*25e90*/  IMAD R19, R19, UR4, RZ ;  /* 0x0000000413137c24 */ /* 0x000fca000f8e02ff */
        /* <DEDUP_REMOVED lines=16> */
[----:B------:R-:W5:Y:S01]  /*25fa0*/  LDL.LU R29, [R1+0x60c] ;  /* 0x00060c00011d7983 */ /* 0x000f620000300800 */
[----:B------:R-:W-:-:S03]  /*25fb0*/  IMAD R8, R8, UR4, RZ ;  /* 0x0000000408087c24 */ /* 0x000fc6000f8e02ff */
[----:B------:R2:W-:Y:S04]  /*25fc0*/  STL [R1+0x66c], R10 ;  /* 0x00066c0a01007387 */ /* 0x0005e80000100800 */
[----:B------:R-:W5:Y:S04]  /*25fd0*/  LDL.LU R4, [R1+0x604] ;  /* 0x0006040001047983 */ /* 0x000f680000300800 */
        /* <DEDUP_REMOVED lines=21> */
[----:B-----5:R-:W-:-:S03]  /*26130*/  IMAD R14, R14, UR4, RZ ;  /* 0x000000040e0e7c24 */ /* 0x020fc6000f8e02ff */
        /* <DEDUP_REMOVED lines=10> */
[----:B0-----:R-:W5:Y:S04]  /*261e0*/  LDL.LU R2, [R1+0x5bc] ;  /* 0x0005bc0001027983 */ /* 0x001f680000300800 */
[----:B------:R-:W5:Y:S04]  /*261f0*/  LDL.LU R17, [R1+0x5b0] ;  /* 0x0005b00001117983 */ /* 0x000f680000300800 */
[----:B------:R-:W5:Y:S01]  /*26200*/  LDL.LU R16, [R1+0x5a8] ;  /* 0x0005a80001107983 */ /* 0x000f620000300800 */
[----:B------:R-:W-:-:S05]  /*26210*/  IMAD R3, R3, UR4, RZ ;  /* 0x0000000403037c24 */ /* 0x000fca000f8e02ff */
        /* <DEDUP_REMOVED lines=14> */
[----:B------:R0:W-:Y:S04]  /*26300*/  STL [R1+0x7cc], R13 ;  /* 0x0007cc0d01007387 */ /* 0x0001e80000100800 */
[----:B------:R1:W-:Y:S01]  /*26310*/  STL [R1+0x7d4], R12 ;  /* 0x0007d40c01007387 */ /* 0x0003e20000100800 */
[----:B--2---:R-:W-:Y:S02]  /*26320*/  IMAD R11, R11, UR4, RZ ;  /* 0x000000040b0b7c24 */ /* 0x004fe4000f8e02ff */
        /* <DEDUP_REMOVED lines=22> */
[----:B-----5:R-:W-:Y:S02]  /*26490*/  IMAD R18, R2, UR4, RZ ;  /* 0x0000000402127c24 */ /* 0x020fe4000f8e02ff */
[----:B------:R-:W3:Y:S04]  /*264a0*/  LDL.LU R2, [R1+0x548] ;  /* 0x0005480001027983 */ /* 0x000ee80000300800 */
[----:B------:R0:W-:Y:S04]  /*264b0*/  STL [R1+0x804], R19 ;  /* 0x0008041301007387 */ /* 0x0001e80000100800 */
[----:B------:R1:W-:Y:S01]  /*264c0*/  STL [R1+0x80c], R18 ;  /* 0x00080c1201007387 */ /* 0x0003e20000100800 */
[----:B0-----:R-:W-:-:S02]  /*264d0*/  IMAD R19, R17, UR4, RZ ;  /* 0x0000000411137c24 */ /* 0x001fc4000f8e02ff */
[----:B-1----:R-:W-:-:S03]  /*264e0*/  IMAD R18, R16, UR4, RZ ;  /* 0x0000000410127c24 */ /* 0x002fc6000f8e02ff */
        /* <DEDUP_REMOVED lines=92> */
[----:B-1----:R-:W-:-:S03]  /*26ab0*/  IMAD R13, R11, UR4, RZ ;  /* 0x000000040b0d7c24 */ /* 0x002fc6000f8e02ff */
[----:B------:R-:W-:Y:S04]  /*26ac0*/  STL [R1+0x8d8], R19 ;  /* 0x0008d81301007387 */ /* 0x000fe80000100800 */
[----:B------:R0:W-:Y:S01]  /*26ad0*/  STL [R1+0x8dc], R13 ;  /* 0x0008dc0d01007387 */ /* 0x0001e20000100800 */
[----:B---3--:R-:W-:Y:S02]  /*26ae0*/  IMAD R12, R10, UR4, RZ ;  /* 0x000000040a0c7c24 */ /* 0x008fe4000f8e02ff */
[----:B------:R-:W-:-:S03]  /*26af0*/  IMAD R11, R9, UR4, RZ ;  /* 0x00000004090b7c24 */ /* 0x000fc6000f8e02ff */
[----:B------:R1:W-:Y:S01]  /*26b00*/  STL [R1+0x8e4], R12 ;  /* 0x0008e40c01007387 */ /* 0x0003e20000100800 */
[----:B------:R-:W-:-:S03]  /*26b10*/  IMAD R10, R6, UR4, RZ ;  /* 0x00000004060a7c24 */ /* 0x000fc6000f8e02ff */
        /* <DEDUP_REMOVED lines=35> */
[----:B------:R-:W-:Y:S04]  /*26d50*/  STL [R1+0x934], R7 ;  /* 0x0009340701007387 */ /* 0x000fe80000100800 */
[----:B-1----:R-:W5:Y:S04]  /*26d60*/  LDL.LU R18, [R1+0x428] ;  /* 0x0004280001127983 */ /* 0x002f680000300800 */
[----:B------:R0:W-:Y:S04]  /*26d70*/  STL [R1+0x93c], R4 ;  /* 0x00093c0401007387 */ /* 0x0001e80000100800 */
[----:B------:R-:W5:Y:S04]  /*26d80*/  LDL.LU R29, [R1+0x424] ;  /* 0x00042400011d7983 */ /* 0x000f680000300800 */
[----:B------:R-:W5:Y:S04]  /*26d90*/  LDL.LU R17, [R1+0x41c] ;  /* 0x00041c0001117983 */ /* 0x000f680000300800 */
[----:B------:R-:W5:Y:S01]  /*26da0*/  LDL.LU R16, [R1+0x410] ;  /* 0x0004100001107983 */ /* 0x000f620000300800 */
[----:B--2---:R-:W-:-:S05]  /*26db0*/  IMAD R0, R0, UR4, RZ ;  /* 0x0000000400007c24 */ /* 0x004fca000f8e02ff */
[----:B------:R1:W-:Y:S04]  /*26dc0*/  STL [R1+0x944], R0 ;  /* 0x0009440001007387 */ /* 0x0003e80000100800 */
[----:B------:R-:W2:Y:S04]  /*26dd0*/  LDL.LU R15, [R1+0x40c] ;  /* 0x00040c00010f7983 */ /* 0x000ea80000300800 */
[----:B------:R-:W2:Y:S04]  /*26de0*/  LDL.LU R14, [R1+0x408] ;  /* 0x00040800010e7983 */ /* 0x000ea80000300800 */
[----:B0-----:R-:W2:Y:S04]  /*26df0*/  LDL.LU R4, [R1+0x404] ;  /* 0x0004040001047983 */ /* 0x001ea80000300800 */
[----:B-1----:R-:W2:Y:S04]  /*26e00*/  LDL.LU R0, [R1+0x3fc] ;  /* 0x0003fc0001007983 */ /* 0x002ea80000300800 */
[----:B------:R-:W2:Y:S01]  /*26e10*/  LDL.LU R7, [R1+0x3f4] ;  /* 0x0003f40001077983 */ /* 0x000ea20000300800 */
[----:B------:R-:W-:-:S05]  /*26e20*/  IMAD R6, R6, UR4, RZ ;  /* 0x0000000406067c24 */ /* 0x000fca000f8e02ff */
[----:B------:R0:W-:Y:S01]  /*26e30*/  STL [R1+0x948], R6 ;  /* 0x0009480601007387 */ /* 0x0001e20000100800 */
[----:B------:R-:W-:-:S03]  /*26e40*/  IMAD R2, R2, UR4, RZ ;  /* 0x0000000402027c24 */ /* 0x000fc6000f8e02ff */
[----:B0-----:R-:W2:Y:S04]  /*26e50*/  LDL.LU R6, [R1+0x3f0] ;  /* 0x0003f00001067983 */ /* 0x001ea80000300800 */
[----:B------:R0:W-:Y:S04]  /*26e60*/  STL [R1+0x950], R2 ;  /* 0x0009500201007387 */ /* 0x0001e80000100800 */
[----:B0-----:R-:W2:Y:S01]  /*26e70*/  LDL.LU R2, [R1+0x3e4] ;  /* 0x0003e40001027983 */ /* 0x001ea20000300800 */
[----:B------:R-:W-:-:S05]  /*26e80*/  IMAD R13, R13, UR4, RZ ;  /* 0x000000040d0d7c24 */ /* 0x000fca000f8e02ff */
        /* <DEDUP_REMOVED lines=30> */
[----:B0-----:R-:W-:-:S02]  /*27070*/  IMAD R19, R17, UR4, RZ ;  /* 0x0000000411137c24 */ /* 0x001fc4000f8e02ff */
[----:B--2---:R-:W-:Y:S02]  /*27080*/  IMAD R17, R15, UR4, RZ ;  /* 0x000000040f117c24 */ /* 0x004fe4000f8e02ff */
[----:B-1----:R-:W-:Y:S02]  /*27090*/  IMAD R18, R16, UR4, RZ ;  /* 0x0000000410127c24 */ /* 0x002fe4000f8e02ff */
        /* <DEDUP_REMOVED lines=11> */
[----:B------:R2:W-:Y:S04]  /*27150*/  STL [R1+0x9bc], R14 ;  /* 0x0009bc0e01007387 */ /* 0x0005e80000100800 */
[----:B------:R2:W-:Y:S04]  /*27160*/  STL [R1+0x9c4], R7 ;  /* 0x0009c40701007387 */ /* 0x0005e80000100800 */
[----:B0-----:R-:W5:Y:S01]  /*27170*/  LDL.LU R18, [R1+0x39c] ;  /* 0x00039c0001127983 */ /* 0x001f620000300800 */
[----:B------:R-:W-:-:S05]  /*27180*/  IMAD R6, R6, UR4, RZ ;  /* 0x0000000406067c24 */ /* 0x000fca000f8e02ff */
        /* <DEDUP_REMOVED lines=35> */
[----:B0-----:R-:W5:Y:S04]  /*273c0*/  LDL.LU R5, [R1+0x338] ;  /* 0x0003380001057983 */ /* 0x001f680000300800 */
[----:B------:R-:W5:Y:S04]  /*273d0*/  LDL.LU R29, [R1+0x334] ;  /* 0x00033400011d7983 */ /* 0x000f680000300800 */
[----:B------:R-:W5:Y:S01]  /*273e0*/  LDL.LU R8, [R1+0x32c] ;  /* 0x00032c0001087983 */ /* 0x000f620000300800 */
[----:B------:R-:W-:-:S05]  /*273f0*/  IMAD R4, R4, UR4, RZ ;  /* 0x0000000404047c24 */ /* 0x000fca000f8e02ff */
[----:B------:R0:W-:Y:S01]  /*27400*/  STL [R1+0xa10], R4 ;  /* 0x000a100401007387 */ /* 0x0001e20000100800 */
[----:B------:R-:W-:-:S03]  /*27410*/  IMAD R0, R0, UR4, RZ ;  /* 0x0000000400007c24 */ /* 0x000fc6000f8e02ff */
[----:B0-----:R-:W5:Y:S04]  /*27420*/  LDL.LU R4, [R1+0x328] ;  /* 0x0003280001047983 */ /* 0x001f680000300800 */
[----:B------:R0:W-:Y:S01]  /*27430*/  STL [R1+0xa14], R0 ;  /* 0x000a140001007387 */ /* 0x0001e20000100800 */
[----:B------:R-:W-:-:S03]  /*27440*/  IMAD R18, R18, UR4, RZ ;  /* 0x0000000412127c24 */ /* 0x000fc6000f8e02ff */
[----:B0-----:R-:W5:Y:S04]  /*27450*/  LDL.LU R0, [R1+0x324] ;  /* 0x0003240001007983 */ /* 0x001f680000300800 */
[----:B------:R0:W-:Y:S01]  /*27460*/  STL [R1+0xa1c], R18 ;  /* 0x000a1c1201007387 */ /* 0x0001e20000100800 */
[----:B------:R-:W-:-:S05]  /*27470*/  IMAD R17, R17, UR4, RZ ;  /* 0x0000000411117c24 */ /* 0x000fca000f8e02ff */
        /* <DEDUP_REMOVED lines=29> */
[----:B-1----:R-:W-:Y:S02]  /*27650*/  IMAD R13, R11, UR4, RZ ;  /* 0x000000040b0d7c24 */ /* 0x002fe4000f8e02ff */
[----:B------:R-:W-:Y:S01]  /*27660*/  IMAD R12, R10, UR4, RZ ;  /* 0x000000040a0c7c24 */ /* 0x000fe2000f8e02ff */
[----:B------:R-:W-:Y:S01]  /*27670*/  STL [R1+0xa60], R19 ;  /* 0x000a601301007387 */ /* 0x000fe20000100800 */
[----:B------:R-:W-:-:S03]  /*27680*/  IMAD R11, R9, UR4, RZ ;  /* 0x00000004090b7c24 */ /* 0x000fc6000f8e02ff */
[----:B------:R0:W-:Y:S01]  /*27690*/  STL [R1+0xa68], R13 ;  /* 0x000a680d01007387 */ /* 0x0001e20000100800 */
[----:B------:R-:W-:-:S03]  /*276a0*/  IMAD R10, R5, UR4, RZ ;  /* 0x00000004050a7c24 */ /* 0x000fc6000f8e02ff */
[----:B------:R1:W-:Y:S01]  /*276b0*/  STL [R1+0xa6c], R12 ;  /* 0x000a6c0c01007387 */ /* 0x0003e20000100800 */
[----:B------:R-:W-:-:S03]  /*276c0*/  IMAD R9, R29, UR4, RZ ;  /* 0x000000041d097c24 */ /* 0x000fc6000f8e02ff */
[----:B------:R4:W-:Y:S04]  /*276d0*/  STL [R1+0xa74], R11 ;  /* 0x000a740b01007387 */ /* 0x0009e80000100800 */
[----:B------:R-:W5:Y:S01]  /*276e0*/  LDL.LU R5, [R1+0x2d0] ;  /* 0x0002d00001057983 */ /* 0x000f620000300800 */
[----:B------:R-:W-:-:S03]  /*276f0*/  IMAD R8, R8, UR4, RZ ;  /* 0x0000000408087c24 */ /* 0x000fc6000f8e02ff */
[----:B------:R4:W-:Y:S04]  /*27700*/  STL [R1+0xa7c], R10 ;  /* 0x000a7c0a01007387 */ /* 0x0009e80000100800 */
[----:B------:R-:W5:Y:S04]  /*27710*/  LDL.LU R29, [R1+0x2cc] ;  /* 0x0002cc00011d7983 */ /* 0x000f680000300800 */
        /* <DEDUP_REMOVED lines=8> */
[----:B----4-:R-:W4:Y:S04]  /*277a0*/  LDL.LU R11, [R1+0x2bc] ;  /* 0x0002bc00010b7983 */ /* 0x010f280000300800 */
[----:B------:R-:W4:Y:S04]  /*277b0*/  LDL.LU R10, [R1+0x2b8] ;  /* 0x0002b800010a7983 */ /* 0x000f280000300800 */
[----:B------:R-:W4:Y:S04]  /*277c0*/  LDL.LU R9, [R1+0x2b4] ;  /* 0x0002b40001097983 */ /* 0x000f280000300800 */
[----:B------:R-:W4:Y:S04]  /*277d0*/  LDL.LU R8, [R1+0x2b0] ;  /* 0x0002b00001087983 */ /* 0x000f280000300800 */
[----:B0-----:R-:W4:Y:S04]  /*277e0*/  LDL.LU R4, [R1+0x298] ;  /* 0x0002980001047983 */ /* 0x001f280000300800 */
[----:B-1----:R-:W4:Y:S01]  /*277f0*/  LDL.LU R0, [R1+0x294] ;  /* 0x0002940001007983 */ /* 0x002f220000300800 */
        /* <DEDUP_REMOVED lines=28> */
[----:B-----5:R-:W-:-:S05]  /*279c0*/  IMAD R5, R5, UR4, RZ ;  /* 0x0000000405057c24 */ /* 0x020fca000f8e02ff */
        /* <DEDUP_REMOVED lines=9> */
[----:B----4-:R-:W-:Y:S02]  /*27a60*/  IMAD R11, R11, UR4, RZ ;  /* 0x000000040b0b7c24 */ /* 0x010fe4000f8e02ff */
        /* <DEDUP_REMOVED lines=13> */
[----:B----4-:R-:W4:Y:S04]  /*27b40*/  LDL.LU R11, [R1+0x220] ;  /* 0x00022000010b7983 */ /* 0x010f280000300800 */
[----:B------:R-:W4:Y:S04]  /*27b50*/  LDL.LU R10, [R1+0x21c] ;  /* 0x00021c00010a7983 */ /* 0x000f280000300800 */
[----:B------:R-:W4:Y:S04]  /*27b60*/  LDL.LU R9, [R1+0x208] ;  /* 0x0002080001097983 */ /* 0x000f280000300800 */
[----:B------:R-:W4:Y:S04]  /*27b70*/  LDL.LU R8, [R1+0x204] ;  /* 0x0002040001087983 */ /* 0x000f280000300800 */
[----:B0-----:R-:W4:Y:S04]  /*27b80*/  LDL.LU R4, [R1+0x200] ;  /* 0x0002000001047983 */ /* 0x001f280000300800 */
[----:B-1----:R-:W4:Y:S01]  /*27b90*/  LDL.LU R0, [R1+0x1f4] ;  /* 0x0001f40001007983 */ /* 0x002f220000300800 */
        /* <DEDUP_REMOVED lines=19> */
[----:B------:R-:W3:Y:S04]  /*27cd0*/  LDL.LU R3, [R1+0x1e8] ;  /* 0x0001e80001037983 */ /* 0x000ee80000300800 */
[----:B------:R0:W-:Y:S02]  /*27ce0*/  STL [R1+0xb4c], R14 ;  /* 0x000b4c0e01007387 */ /* 0x0001e40000100800 */
[----:B0-----:R-:W-:-:S05]  /*27cf0*/  IMAD R14, R6, UR4, RZ ;  /* 0x00000004060e7c24 */ /* 0x001fca000f8e02ff */
[----:B------:R0:W-:Y:S01]  /*27d00*/  STL [R1+0xb44], R14 ;  /* 0x000b440e01007387 */ /* 0x0001e20000100800 */
[----:B-----5:R-:W-:-:S03]  /*27d10*/  IMAD R6, R5, UR4, RZ ;  /* 0x0000000405067c24 */ /* 0x020fc6000f8e02ff */
        /* <DEDUP_REMOVED lines=26> */
[----:B------:R1:W-:Y:S04]  /*27ec0*/  STL [R1+0xb84], R4 ;  /* 0x000b840401007387 */ /* 0x0003e80000100800 */
[----:B0-----:R-:W4:Y:S04]  /*27ed0*/  LDL.LU R13, [R1+0x1a8] ;  /* 0x0001a800010d7983 */ /* 0x001f280000300800 */
[----:B------:R2:W-:Y:S04]  /*27ee0*/  STL [R1+0xb8c], R0 ;  /* 0x000b8c0001007387 */ /* 0x0005e80000100800 */
[----:B-1----:R-:W4:Y:S04]  /*27ef0*/  LDL.LU R4, [R1+0x1a4] ;  /* 0x0001a40001047983 */ /* 0x002f280000300800 */
[----:B------:R-:W4:Y:S04]  /*27f00*/  LDL.LU R12, [R1+0x1a0] ;  /* 0x0001a000010c7983 */ /* 0x000f280000300800 */
[----:B------:R-:W4:Y:S01]  /*27f10*/  LDL.LU R11, [R1+0x19c] ;  /* 0x00019c00010b7983 */ /* 0x000f220000300800 */
[----:B--2---:R-:W-:-:S05]  /*27f20*/  IMAD R0, R2, UR4, RZ ;  /* 0x0000000402007c24 */ /* 0x004fca000f8e02ff */
[----:B------:R0:W-:Y:S04]  /*27f30*/  STL [R1+0xb90], R0 ;  /* 0x000b900001007387 */ /* 0x0001e80000100800 */
[----:B------:R-:W2:Y:S04]  /*27f40*/  LDL.LU R10, [R1+0x194] ;  /* 0x00019400010a7983 */ /* 0x000ea80000300800 */
[----:B------:R-:W2:Y:S04]  /*27f50*/  LDL.LU R9, [R1+0x190] ;  /* 0x0001900001097983 */ /* 0x000ea80000300800 */
[----:B0-----:R-:W2:Y:S04]  /*27f60*/  LDL.LU R0, [R1+0x18c] ;  /* 0x00018c0001007983 */ /* 0x001ea80000300800 */
[----:B------:R-:W2:Y:S04]  /*27f70*/  LDL.LU R2, [R1+0x180] ;  /* 0x0001800001027983 */ /* 0x000ea80000300800 */
[----:B------:R-:W2:Y:S01]  /*27f80*/  LDL.LU R8, [R1+0x17c] ;  /* 0x00017c0001087983 */ /* 0x000ea20000300800 */
[----:B---3--:R-:W-:-:S05]  /*27f90*/  IMAD R7, R7, UR4, RZ ;  /* 0x0000000407077c24 */ /* 0x008fca000f8e02ff */
[----:B------:R0:W-:Y:S01]  /*27fa0*/  STL [R1+0xb98], R7 ;  /* 0x000b980701007387 */ /* 0x0001e20000100800 */
[----:B------:R-:W-:-:S03]  /*27fb0*/  IMAD R3, R3, UR4, RZ ;  /* 0x0000000403037c24 */ /* 0x000fc6000f8e02ff */
[----:B0-----:R-:W3:Y:S04]  /*27fc0*/  LDL.LU R7, [R1+0x178] ;  /* 0x0001780001077983 */ /* 0x001ee80000300800 */
[----:B------:R0:W-:Y:S04]  /*27fd0*/  STL [R1+0xba0], R3 ;  /* 0x000ba00301007387 */ /* 0x0001e80000100800 */
[----:B0-----:R-:W3:Y:S01]  /*27fe0*/  LDL.LU R3, [R1+0x174] ;  /* 0x0001740001037983 */ /* 0x001ee20000300800 */
[----:B-----5:R-:W-:-:S05]  /*27ff0*/  IMAD R18, R18, UR4, RZ ;  /* 0x0000000412127c24 */ /* 0x020fca000f8e02ff */
        /* <DEDUP_REMOVED lines=13> */
[----:B0-----:R-:W3:Y:S04]  /*280d0*/  LDL.LU R18, [R1+0x16c] ;  /* 0x00016c0001127983 */ /* 0x001ee80000300800 */
[----:B------:R0:W-:Y:S04]  /*280e0*/  STL [R1+0xbcc], R6 ;  /* 0x000bcc0601007387 */ /* 0x0001e80000100800 */
[----:B-1----:R-:W3:Y:S04]  /*280f0*/  LDL.LU R17, [R1+0x168] ;  /* 0x0001680001117983 */ /* 0x002ee80000300800 */
[----:B------:R1:W-:Y:S04]  /*28100*/  STL [R1+0xbd0], R5 ;  /* 0x000bd00501007387 */ /* 0x0003e80000100800 */
[----:B-----5:R-:W5:Y:S04]  /*28110*/  LDL.LU R16, [R1+0x164] ;  /* 0x0001640001107983 */ /* 0x020f680000300800 */
[----:B------:R-:W5:Y:S04]  /*28120*/  LDL.LU R15, [R1+0x15c] ;  /* 0x00015c00010f7983 */ /* 0x000f680000300800 */
[----:B------:R-:W5:Y:S04]  /*28130*/  LDL.LU R14, [R1+0x158] ;  /* 0x00015800010e7983 */ /* 0x000f680000300800 */
[----:B0-----:R-:W5:Y:S04]  /*28140*/  LDL.LU R6, [R1+0x154] ;  /* 0x0001540001067983 */ /* 0x001f680000300800 */
[----:B-1----:R-:W5:Y:S04]  /*28150*/  LDL.LU R5, [R1+0x150] ;  /* 0x0001500001057983 */ /* 0x002f680000300800 */
[----:B------:R-:W5:Y:S01]  /*28160*/  LDL.LU R29, [R1+0x14c] ;  /* 0x00014c00011d7983 */ /* 0x000f620000300800 */
[----:B----4-:R-:W-:-:S05]  /*28170*/  IMAD R19, R19, UR4, RZ ;  /* 0x0000000413137c24 */ /* 0x010fca000f8e02ff */
[----:B------:R0:W-:Y:S02]  /*28180*/  STL [R1+0xbd8], R19 ;  /* 0x000bd81301007387 */ /* 0x0001e40000100800 */
[----:B0-----:R-:W-:Y:S02]  /*28190*/  IMAD R19, R13, UR4, RZ ;  /* 0x000000040d137c24 */ /* 0x001fe4000f8e02ff */
        /* <DEDUP_REMOVED lines=14> */
[----:B------:R-:W4:Y:S04]  /*28280*/  LDL.LU R0, [R1+0x140] ;  /* 0x0001400001007983 */ /* 0x000f280000300800 */
[----:B------:R2:W-:Y:S04]  /*28290*/  STL [R1+0xc04], R10 ;  /* 0x000c040a01007387 */ /* 0x0005e80000100800 */
[----:B------:R-:W4:Y:S01]  /*282a0*/  LDL.LU R2, [R1+0x13c] ;  /* 0x00013c0001027983 */ /* 0x000f220000300800 */
[----:B------:R-:W-:-:S03]  /*282b0*/  IMAD R8, R8, UR4, RZ ;  /* 0x0000000408087c24 */ /* 0x000fc6000f8e02ff */
[----:B------:R2:W-:Y:S04]  /*282c0*/  STL [R1+0xc0c], R9 ;  /* 0x000c0c0901007387 */ /* 0x0005e80000100800 */
[----:B------:R2:W-:Y:S04]  /*282d0*/  STL [R1+0xc10], R8 ;  /* 0x000c100801007387 */ /* 0x0005e80000100800 */
[----:B0-----:R-:W4:Y:S01]  /*282e0*/  LDL.LU R13, [R1+0x134] ;  /* 0x00013400010d7983 */ /* 0x001f220000300800 */
[----:B---3--:R-:W-:-:S05]  /*282f0*/  IMAD R7, R7, UR4, RZ ;  /* 0x0000000407077c24 */ /* 0x008fca000f8e02ff */
[----:B------:R0:W-:Y:S04]  /*28300*/  STL [R1+0xc18], R7 ;  /* 0x000c180701007387 */ /* 0x0001e80000100800 */
[----:B-1----:R-:W3:Y:S01]  /*28310*/  LDL.LU R12, [R1+0x130] ;  /* 0x00013000010c7983 */ /* 0x002ee20000300800 */
        /* <DEDUP_REMOVED lines=23> */
[----:B------:R0:W-:Y:S04]  /*28490*/  STL [R1+0xc4c], R6 ;  /* 0x000c4c0601007387 */ /* 0x0001e80000100800 */
[----:B-1----:R-:W5:Y:S04]  /*284a0*/  LDL.LU R18, [R1+0x110] ;  /* 0x0001100001127983 */ /* 0x002f680000300800 */
[----:B------:R1:W-:Y:S04]  /*284b0*/  STL [R1+0xc50], R5 ;  /* 0x000c500501007387 */ /* 0x0003e80000100800 */
[----:B0-----:R-:W5:Y:S04]  /*284c0*/  LDL.LU R6, [R1+0x10c] ;  /* 0x00010c0001067983 */ /* 0x001f680000300800 */
[----:B------:R-:W5:Y:S04]  /*284d0*/  LDL.LU R17, [R1+0x108] ;  /* 0x0001080001117983 */ /* 0x000f680000300800 */
[----:B------:R-:W5:Y:S01]  /*284e0*/  LDL.LU R16, [R1+0x104] ;  /* 0x0001040001107983 */ /* 0x000f620000300800 */
[----:B----4-:R-:W-:-:S05]  /*284f0*/  IMAD R4, R4, UR4, RZ ;  /* 0x0000000404047c24 */ /* 0x010fca000f8e02ff */
[----:B------:R0:W-:Y:S04]  /*28500*/  STL [R1+0xc58], R4 ;  /* 0x000c580401007387 */ /* 0x0001e80000100800 */
[----:B------:R-:W4:Y:S04]  /*28510*/  LDL.LU R15, [R1+0x100] ;  /* 0x00010000010f7983 */ /* 0x000f280000300800 */
[----:B------:R-:W4:Y:S04]  /*28520*/  LDL.LU R14, [R1+0xfc] ;  /* 0x0000fc00010e7983 */ /* 0x000f280000300800 */
[----:B-1----:R-:W4:Y:S04]  /*28530*/  LDL.LU R5, [R1+0xf8] ;  /* 0x0000f80001057983 */ /* 0x002f280000300800 */
[----:B------:R-:W4:Y:S04]  /*28540*/  LDL.LU R29, [R1+0xf4] ;  /* 0x0000f400011d7983 */ /* 0x000f280000300800 */
[----:B0-----:R-:W4:Y:S01]  /*28550*/  LDL.LU R4, [R1+0xf0] ;  /* 0x0000f00001047983 */ /* 0x001f220000300800 */
[----:B------:R-:W-:-:S05]  /*28560*/  IMAD R0, R0, UR4, RZ ;  /* 0x0000000400007c24 */ /* 0x000fca000f8e02ff */
[----:B------:R0:W-:Y:S01]  /*28570*/  STL [R1+0xc5c], R0 ;  /* 0x000c5c0001007387 */ /* 0x0001e20000100800 */
[----:B------:R-:W-:-:S03]  /*28580*/  IMAD R2, R2, UR4, RZ ;  /* 0x0000000402027c24 */ /* 0x000fc6000f8e02ff */
[----:B0-----:R-:W4:Y:S04]  /*28590*/  LDL.LU R0, [R1+0xe8] ;  /* 0x0000e80001007983 */ /* 0x001f280000300800 */
[----:B------:R0:W-:Y:S04]  /*285a0*/  STL [R1+0xc64], R2 ;  /* 0x000c640201007387 */ /* 0x0001e80000100800 */
[----:B0-----:R-:W4:Y:S01]  /*285b0*/  LDL.LU R2, [R1+0xe4] ;  /* 0x0000e40001027983 */ /* 0x001f220000300800 */
[----:B------:R-:W-:-:S05]  /*285c0*/  IMAD R13, R13, UR4, RZ ;  /* 0x000000040d0d7c24 */ /* 0x000fca000f8e02ff */
[----:B------:R0:W-:Y:S01]  /*285d0*/  STL [R1+0xc6c], R13 ;  /* 0x000c6c0d01007387 */ /* 0x0001e20000100800 */
[----:B---3--:R-:W-:-:S05]  /*285e0*/  IMAD R12, R12, UR4, RZ ;  /* 0x000000040c0c7c24 */ /* 0x008fca000f8e02ff */
        /* <DEDUP_REMOVED lines=15> */
[----:B--2---:R-:W2:Y:S04]  /*286e0*/  LDL.LU R11, [R1+0xd8] ;  /* 0x0000d800010b7983 */ /* 0x004ea80000300800 */
[----:B---3--:R-:W3:Y:S04]  /*286f0*/  LDL.LU R10, [R1+0xd4] ;  /* 0x0000d400010a7983 */ /* 0x008ee80000300800 */
[----:B------:R-:W3:Y:S04]  /*28700*/  LDL.LU R9, [R1+0xd0] ;  /* 0x0000d00001097983 */ /* 0x000ee80000300800 */
[----:B------:R-:W3:Y:S04]  /*28710*/  LDL.LU R8, [R1+0xcc] ;  /* 0x0000cc0001087983 */ /* 0x000ee80000300800 */
[----:B0-----:R-:W3:Y:S04]  /*28720*/  LDL.LU R7, [R1+0xc8] ;  /* 0x0000c80001077983 */ /* 0x001ee80000300800 */
[----:B-1----:R-:W3:Y:S01]  /*28730*/  LDL.LU R3, [R1+0xc4] ;  /* 0x0000c40001037983 */ /* 0x002ee20000300800 */
[----:B-----5:R-:W-:-:S05]  /*28740*/  IMAD R19, R19, UR4, RZ ;  /* 0x0000000413137c24 */ /* 0x020fca000f8e02ff */
[----:B------:R0:W-:Y:S02]  /*28750*/  STL [R1+0xc9c], R19 ;  /* 0x000c9c1301007387 */ /* 0x0001e40000100800 */
[----:B0-----:R-:W-:Y:S02]  /*28760*/  IMAD R19, R18, UR4, RZ ;  /* 0x0000000412137c24 */ /* 0x001fe4000f8e02ff */
[----:B------:R-:W-:Y:S02]  /*28770*/  IMAD R18, R6, UR4, RZ ;  /* 0x0000000406127c24 */ /* 0x000fe4000f8e02ff */
[----:B------:R-:W5:Y:S04]  /*28780*/  LDL.LU R6, [R1+0xc0] ;  /* 0x0000c00001067983 */ /* 0x000f680000300800 */
[----:B------:R0:W-:Y:S04]  /*28790*/  STL [R1+0xca4], R19 ;  /* 0x000ca41301007387 */ /* 0x0001e80000100800 */
[----:B------:R1:W-:Y:S01]  /*287a0*/  STL [R1+0xca8], R18 ;  /* 0x000ca81201007387 */ /* 0x0003e20000100800 */
[----:B0-----:R-:W-:-:S02]  /*287b0*/  IMAD R19, R17, UR4, RZ ;  /* 0x0000000411137c24 */ /* 0x001fc4000f8e02ff */
[----:B-1----:R-:W-:Y:S02]  /*287c0*/  IMAD R18, R16, UR4, RZ ;  /* 0x0000000410127c24 */ /* 0x002fe4000f8e02ff */
[----:B----4-:R-:W-:Y:S01]  /*287d0*/  IMAD R17, R15, UR4, RZ ;  /* 0x000000040f117c24 */ /* 0x010fe2000f8e02ff */
[----:B------:R-:W-:Y:S01]  /*287e0*/  STL [R1+0xcb0], R19 ;  /* 0x000cb01301007387 */ /* 0x000fe20000100800 */
[----:B------:R-:W-:-:S03]  /*287f0*/  IMAD R16, R14, UR4, RZ ;  /* 0x000000040e107c24 */ /* 0x000fc6000f8e02ff */
[----:B------:R-:W-:Y:S01]  /*28800*/  STL [R1+0xcb4], R18 ;  /* 0x000cb41201007387 */ /* 0x000fe20000100800 */
[----:B------:R-:W-:-:S03]  /*28810*/  IMAD R15, R5, UR4, RZ ;  /* 0x00000004050f7c24 */ /* 0x000fc6000f8e02ff */
[----:B------:R-:W-:Y:S01]  /*28820*/  STL [R1+0xcbc], R17 ;  /* 0x000cbc1101007387 */ /* 0x000fe20000100800 */
[----:B------:R-:W-:-:S03]  /*28830*/  IMAD R14, R29, UR4, RZ ;  /* 0x000000041d0e7c24 */ /* 0x000fc6000f8e02ff */
[----:B------:R-:W-:Y:S04]  /*28840*/  STL [R1+0xcc4], R16 ;  /* 0x000cc41001007387 */ /* 0x000fe80000100800 */
[----:B------:R-:W4:Y:S04]  /*28850*/  LDL.LU R5, [R1+0xbc] ;  /* 0x0000bc0001057983 */ /* 0x000f280000300800 */
[----:B------:R-:W-:Y:S04]  /*28860*/  STL [R1+0xcc8], R15 ;  /* 0x000cc80f01007387 */ /* 0x000fe80000100800 */
[----:B------:R-:W4:Y:S04]  /*28870*/  LDL.LU R29, [R1+0xb8] ;  /* 0x0000b800011d7983 */ /* 0x000f280000300800 */
[----:B------:R0:W-:Y:S02]  /*28880*/  STL [R1+0xcd0], R14 ;  /* 0x000cd00e01007387 */ /* 0x0001e40000100800 */
[----:B0-----:R-:W-:-:S05]  /*28890*/  IMAD R14, R4, UR4, RZ ;  /* 0x00000004040e7c24 */ /* 0x001fca000f8e02ff */
[----:B------:R0:W-:Y:S04]  /*288a0*/  STL [R1+0xcd8], R14 ;  /* 0x000cd80e01007387 */ /* 0x0001e80000100800 */
[----:B------:R-:W4:Y:S01]  /*288b0*/  LDL.LU R18, [R1+0xb4] ;  /* 0x0000b40001127983 */ /* 0x000f220000300800 */
[----:B------:R-:W-:-:S05]  /*288c0*/  IMAD R4, R0, UR4, RZ ;  /* 0x0000000400047c24 */ /* 0x000fca000f8e02ff */
[----:B------:R1:W-:Y:S04]  /*288d0*/  STL [R1+0xcdc], R4 ;  /* 0x000cdc0401007387 */ /* 0x0003e80000100800 */
[----:B------:R-:W4:Y:S01]  /*288e0*/  LDL.LU R17, [R1+0xb0] ;  /* 0x0000b00001117983 */ /* 0x000f220000300800 */
[----:B------:R-:W-:-:S05]  /*288f0*/  IMAD R0, R2, UR4, RZ ;  /* 0x0000000402007c24 */ /* 0x000fca000f8e02ff */
[----:B------:R1:W-:Y:S04]  /*28900*/  STL [R1+0xce4], R0 ;  /* 0x000ce40001007387 */ /* 0x0003e80000100800 */
[----:B------:R-:W4:Y:S04]  /*28910*/  LDL.LU R16, [R1+0xac] ;  /* 0x0000ac0001107983 */ /* 0x000f280000300800 */
[----:B------:R-:W4:Y:S04]  /*28920*/  LDL.LU R15, [R1+0xa8] ;  /* 0x0000a800010f7983 */ /* 0x000f280000300800 */
[----:B0-----:R-:W4:Y:S04]  /*28930*/  LDL.LU R14, [R1+0xa4] ;  /* 0x0000a400010e7983 */ /* 0x001f280000300800 */
[----:B-1----:R-:W4:Y:S04]  /*28940*/  LDL.LU R4, [R1+0xa0] ;  /* 0x0000a00001047983 */ /* 0x002f280000300800 */
[----:B------:R-:W4:Y:S04]  /*28950*/  LDL.LU R0, [R1+0x9c] ;  /* 0x00009c0001007983 */ /* 0x000f280000300800 */
[----:B------:R-:W4:Y:S01]  /*28960*/  LDL.LU R2, [R1+0x98] ;  /* 0x0000980001027983 */ /* 0x000f220000300800 */
        /* <DEDUP_REMOVED lines=18> */
[----:B0-----:R-:W3:Y:S04]  /*28a90*/  LDL.LU R3, [R1+0x8c] ;  /* 0x00008c0001037983 */ /* 0x001ee80000300800 */
[----:B------:R-:W3:Y:S04]  /*28aa0*/  LDL.LU R12, [R1+0x88] ;  /* 0x00008800010c7983 */ /* 0x000ee80000300800 */
[----:B------:R-:W3:Y:S01]  /*28ab0*/  LDL.LU R11, [R1+0x84] ;  /* 0x00008400010b7983 */ /* 0x000ee20000300800 */
[----:B-----5:R-:W-:-:S05]  /*28ac0*/  IMAD R6, R6, UR4, RZ ;  /* 0x0000000406067c24 */ /* 0x020fca000f8e02ff */
[----:B------:R0:W-:Y:S04]  /*28ad0*/  STL [R1+0xd1c], R6 ;  /* 0x000d1c0601007387 */ /* 0x0001e80000100800 */
[----:B------:R-:W5:Y:S04]  /*28ae0*/  LDL.LU R10, [R1+0x80] ;  /* 0x00008000010a7983 */ /* 0x000f680000300800 */
[----:B------:R-:W5:Y:S04]  /*28af0*/  LDL.LU R9, [R1+0x7c] ;  /* 0x00007c0001097983 */ /* 0x000f680000300800 */
[----:B------:R-:W5:Y:S04]  /*28b00*/  LDL.LU R8, [R1+0x74] ;  /* 0x0000740001087983 */ /* 0x000f680000300800 */
[----:B------:R-:W5:Y:S04]  /*28b10*/  LDL.LU R7, [R1+0x70] ;  /* 0x0000700001077983 */ /* 0x000f680000300800 */
[----:B0-----:R-:W5:Y:S01]  /*28b20*/  LDL.LU R6, [R1+0x6c] ;  /* 0x00006c0001067983 */ /* 0x001f620000300800 */
        /* <DEDUP_REMOVED lines=8> */
[----:B0-----:R-:W-:-:S05]  /*28bb0*/  IMAD R18, R17, UR4, RZ ;  /* 0x0000000411127c24 */ /* 0x001fca000f8e02ff */
        /* <DEDUP_REMOVED lines=9> */
[----:B------:R-:W-:Y:S01]  /*28c50*/  STL [R1+0xd50], R14 ;  /* 0x000d500e01007387 */ /* 0x000fe20000100800 */
[----:B------:R-:W-:-:S03]  /*28c60*/  IMAD R0, R2, UR4, RZ ;  /* 0x0000000402007c24 */ /* 0x000fc6000f8e02ff */
[----:B0-----:R-:W4:Y:S04]  /*28c70*/  LDL.LU R18, [R1+0x60] ;  /* 0x0000600001127983 */ /* 0x001f280000300800 */
[----:B------:R-:W-:Y:S04]  /*28c80*/  STL [R1+0xd54], R4 ;  /* 0x000d540401007387 */ /* 0x000fe80000100800 */
[----:B-1----:R-:W4:Y:S04]  /*28c90*/  LDL.LU R17, [R1+0x5c] ;  /* 0x00005c0001117983 */ /* 0x002f280000300800 */
[----:B------:R0:W-:Y:S04]  /*28ca0*/  STL [R1+0xd5c], R0 ;  /* 0x000d5c0001007387 */ /* 0x0001e80000100800 */
[----:B------:R-:W4:Y:S04]  /*28cb0*/  LDL.LU R16, [R1+0x58] ;  /* 0x0000580001107983 */ /* 0x000f280000300800 */
[----:B------:R-:W4:Y:S04]  /*28cc0*/  LDL.LU R15, [R1+0x54] ;  /* 0x00005400010f7983 */ /* 0x000f280000300800 */
[----:B0-----:R-:W4:Y:S04]  /*28cd0*/  LDL.LU R0, [R1+0x50] ;  /* 0x0000500001007983 */ /* 0x001f280000300800 */
[----:B------:R-:W4:Y:S04]  /*28ce0*/  LDL.LU R2, [R1+0x4c] ;  /* 0x00004c0001027983 */ /* 0x000f280000300800 */
[----:B------:R-:W4:Y:S04]  /*28cf0*/  LDL.LU R4, [R1+0x44] ;  /* 0x0000440001047983 */ /* 0x000f280000300800 */
[----:B------:R-:W4:Y:S01]  /*28d00*/  LDL.LU R14, [R1+0x40] ;  /* 0x00004000010e7983 */ /* 0x000f220000300800 */
[----:B--2---:R-:W-:-:S05]  /*28d10*/  IMAD R19, R19, UR4, RZ ;  /* 0x0000000413137c24 */ /* 0x004fca000f8e02ff */
[----:B------:R0:W-:Y:S01]  /*28d20*/  STL [R1+0xd64], R19 ;  /* 0x000d641301007387 */ /* 0x0001e20000100800 */
[----:B---3--:R-:W-:-:S03]  /*28d30*/  IMAD R13, R13, UR4, RZ ;  /* 0x000000040d0d7c24 */ /* 0x008fc6000f8e02ff */
[----:B0-----:R-:W2:Y:S04]  /*28d40*/  LDL.LU R19, [R1+0x3850] ;  /* 0x0038500001137983 */ /* 0x001ea80000300800 */
[----:B------:R0:W-:Y:S01]  /*28d50*/  STL [R1+0xd68], R13 ;  /* 0x000d680d01007387 */ /* 0x0001e20000100800 */
[----:B------:R-:W-:Y:S02]  /*28d60*/  IMAD R12, R12, UR4, RZ ;  /* 0x000000040c0c7c24 */ /* 0x000fe4000f8e02ff */
[----:B0-----:R-:W-:Y:S02]  /*28d70*/  IMAD R13, R3, UR4, RZ ;  /* 0x00000004030d7c24 */ /* 0x001fe4000f8e02ff */
[----:B------:R-:W-:Y:S01]  /*28d80*/  IMAD R11, R11, UR4, RZ ;  /* 0x000000040b0b7c24 */ /* 0x000fe2000f8e02ff */
[----:B------:R-:W3:Y:S04]  /*28d90*/  LDL.LU R3, [R1+0x3c] ;  /* 0x00003c0001037983 */ /* 0x000ee80000300800 */
[----:B------:R0:W-:Y:S04]  /*28da0*/  STL [R1+0xd70], R13 ;  /* 0x000d700d01007387 */ /* 0x0001e80000100800 */
[----:B------:R1:W-:Y:S01]  /*28db0*/  STL [R1+0xd74], R12 ;  /* 0x000d740c01007387 */ /* 0x0003e20000100800 */
[----:B-----5:R-:W-:-:S03]  /*28dc0*/  IMAD R10, R10, UR4, RZ ;  /* 0x000000040a0a7c24 */ /* 0x020fc6000f8e02ff */
[----:B------:R-:W-:Y:S01]  /*28dd0*/  STL [R1+0xd7c], R11 ;  /* 0x000d7c0b01007387 */ /* 0x000fe20000100800 */
[----:B------:R-:W-:-:S03]  /*28de0*/  IMAD R9, R9, UR4, RZ ;  /* 0x0000000409097c24 */ /* 0x000fc6000f8e02ff */
[----:B------:R-:W-:Y:S01]  /*28df0*/  STL [R1+0xd84], R10 ;  /* 0x000d840a01007387 */ /* 0x000fe20000100800 */
[----:B------:R-:W-:-:S03]  /*28e00*/  IMAD R8, R8, UR4, RZ ;  /* 0x0000000408087c24 */ /* 0x000fc6000f8e02ff */
[----:B------:R-:W-:Y:S01]  /*28e10*/  STL [R1+0xd88], R9 ;  /* 0x000d880901007387 */ /* 0x000fe20000100800 */
[----:B------:R-:W-:-:S03]  /*28e20*/  IMAD R7, R7, UR4, RZ ;  /* 0x0000000407077c24 */ /* 0x000fc6000f8e02ff */
[----:B0-----:R-:W5:Y:S04]  /*28e30*/  LDL R13, [R1+0x34] ;  /* 0x00003400010d7983 */ /* 0x001f680000100800 */
[----:B------:R-:W-:Y:S04]  /*28e40*/  STL [R1+0xd90], R8 ;  /* 0x000d900801007387 */ /* 0x000fe80000100800 */
[----:B-1----:R-:W2:Y:S04]  /*28e50*/  LDL R12, [R1+0x30] ;  /* 0x00003000010c7983 */ /* 0x002ea80000100800 */
[----:B------:R0:W-:Y:S02]  /*28e60*/  STL [R1+0xdec], R7 ;  /* 0x000dec0701007387 */ /* 0x0001e40000100800 */
[----:B0-----:R-:W-:-:S05]  /*28e70*/  IMAD R7, R6, UR4, RZ ;  /* 0x0000000406077c24 */ /* 0x001fca000f8e02ff */
[----:B------:R0:W-:Y:S01]  /*28e80*/  STL [R1+0xd94], R7 ;  /* 0x000d940701007387 */ /* 0x0001e20000100800 */
[----:B----4-:R-:W-:-:S03]  /*28e90*/  IMAD R6, R5, UR4, RZ ;  /* 0x0000000405067c24 */ /* 0x010fc6000f8e02ff */
[----:B------:R-:W4:Y:S04]  /*28ea0*/  LDL R11, [R1+0x2c] ;  /* 0x00002c00010b7983 */ /* 0x000f280000100800 */
[----:B------:R1:W-:Y:S04]  /*28eb0*/  STL [R1+0xd9c], R6 ;  /* 0x000d9c0601007387 */ /* 0x0003e80000100800 */
[----:B------:R-:W4:Y:S01]  /*28ec0*/  LDL R10, [R1+0x28] ;  /* 0x00002800010a7983 */ /* 0x000f220000100800 */
[----:B------:R-:W-:-:S05]  /*28ed0*/  IMAD R5, R29, UR4, RZ ;  /* 0x000000041d057c24 */ /* 0x000fca000f8e02ff */
[----:B------:R1:W-:Y:S04]  /*28ee0*/  STL [R1+0xda0], R5 ;  /* 0x000da00501007387 */ /* 0x0003e80000100800 */
[----:B------:R-:W4:Y:S04]  /*28ef0*/  LDL R9, [R1+0x24] ;  /* 0x0000240001097983 */ /* 0x000f280000100800 */
[----:B------:R-:W4:Y:S04]  /*28f00*/  LDL R8, [R1+0x20] ;  /* 0x0000200001087983 */ /* 0x000f280000100800 */
[----:B0-----:R-:W4:Y:S04]  /*28f10*/  LDL R7, [R1+0x1c] ;  /* 0x00001c0001077983 */ /* 0x001f280000100800 */
[----:B-1----:R-:W4:Y:S04]  /*28f20*/  LDL R6, [R1+0x18] ;  /* 0x0000180001067983 */ /* 0x002f280000100800 */
[----:B------:R-:W4:Y:S04]  /*28f30*/  LDL R5, [R1+0x14] ;  /* 0x0000140001057983 */ /* 0x000f280000100800 */
[----:B------:R-:W4:Y:S01]  /*28f40*/  LDL R29, [R1+0x10] ;  /* 0x00001000011d7983 */ /* 0x000f220000100800 */
[----:B------:R-:W-:-:S05]  /*28f50*/  IMAD R18, R18, UR4, RZ ;  /* 0x0000000412127c24 */ /* 0x000fca000f8e02ff */
[----:B------:R0:W-:Y:S01]  /*28f60*/  STL [R1+0xda8], R18 ;  /* 0x000da81201007387 */ /* 0x0001e20000100800 */
[----:B------:R-:W-:-:S03]  /*28f70*/  IMAD R17, R17, UR4, RZ ;  /* 0x0000000411117c24 */ /* 0x000fc6000f8e02ff */
[----:B0-----:R-:W4:Y:S01]  /*28f80*/  LDL.LU R18, [R1+0x384c] ;  /* 0x00384c0001127983 */ /* 0x001f220000300800 */
[----:B------:R-:W-:-:S03]  /*28f90*/  IMAD R16, R16, UR4, RZ ;  /* 0x0000000410107c24 */ /* 0x000fc6000f8e02ff */
[----:B------:R0:W-:Y:S01]  /*28fa0*/  STL [R1+0xdac], R17 ;  /* 0x000dac1101007387 */ /* 0x0001e20000100800 */
[----:B------:R-:W-:-:S03]  /*28fb0*/  IMAD R15, R15, UR4, RZ ;  /* 0x000000040f0f7c24 */ /* 0x000fc6000f8e02ff */
[----:B0-----:R-:W4:Y:S01]  /*28fc0*/  LDL.LU R17, [R1+0x3848] ;  /* 0x0038480001117983 */ /* 0x001f220000300800 */
[----:B------:R-:W-:-:S03]  /*28fd0*/  IMAD R4, R4, UR4, RZ ;  /* 0x0000000404047c24 */ /* 0x000fc6000f8e02ff */
[----:B------:R0:W-:Y:S04]  /*28fe0*/  STL [R1+0xdb4], R16 ;  /* 0x000db41001007387 */ /* 0x0001e80000100800 */
[----:B0-----:R-:W4:Y:S04]  /*28ff0*/  LDL.LU R16, [R1+0x3844] ;  /* 0x0038440001107983 */ /* 0x001f280000300800 */
[----:B------:R0:W-:Y:S04]  /*29000*/  STL [R1+0xdbc], R15 ;  /* 0x000dbc0f01007387 */ /* 0x0001e80000100800 */
[----:B0-----:R-:W4:Y:S04]  /*29010*/  LDL.LU R15, [R1+0x3840] ;  /* 0x00384000010f7983 */ /* 0x001f280000300800 */
[----:B------:R0:W-:Y:S04]  /*29020*/  STL [R1+0xdcc], R4 ;  /* 0x000dcc0401007387 */ /* 0x0001e80000100800 */
[----:B0-----:R-:W4:Y:S01]  /*29030*/  LDL.LU R4, [R1+0x383c] ;  /* 0x00383c0001047983 */ /* 0x001f220000300800 */
[----:B------:R-:W-:-:S02]  /*29040*/  IMAD R0, R0, UR4, RZ ;  /* 0x0000000400007c24 */ /* 0x000fc4000f8e02ff */
[----:B------:R-:W-:Y:S02]  /*29050*/  IMAD R14, R14, UR4, RZ ;  /* 0x000000040e0e7c24 */ /* 0x000fe4000f8e02ff */
[----:B------:R-:W-:Y:S01]  /*29060*/  IMAD R2, R2, UR4, RZ ;  /* 0x0000000402027c24 */ /* 0x000fe2000f8e02ff */
[----:B------:R-:W-:Y:S04]  /*29070*/  STL [R1+0xdc0], R0 ;  /* 0x000dc00001007387 */ /* 0x000fe80000100800 */
[----:B------:R0:W-:Y:S04]  /*29080*/  STL [R1+0x37f4], R0 ;  /* 0x0037f40001007387 */ /* 0x0001e80000100800 */
[----:B------:R-:W-:Y:S04]  /*29090*/  STL [R1+0xdd4], R14 ;  /* 0x000dd40e01007387 */ /* 0x000fe80000100800 */
[----:B0-----:R-:W4:Y:S04]  /*290a0*/  LDL R0, [R1] ;  /* 0x0000000001007983 */ /* 0x001f280000100800 */
[----:B------:R-:W-:Y:S04]  /*290b0*/  STL [R1+0xdc8], R2 ;  /* 0x000dc80201007387 */ /* 0x000fe80000100800 */
[----:B------:R0:W-:Y:S01]  /*290c0*/  STL [R1+0x37f8], R2 ;  /* 0x0037f80201007387 */ /* 0x0001e20000100800 */
[----:B---3--:R-:W-:Y:S01]  /*290d0*/  IMAD R3, R3, UR4, RZ ;  /* 0x0000000403037c24 */ /* 0x008fe2000f8e02ff */
[----:B-----5:R-:W-:-:S02]  /*290e0*/  SHF.R.S32.HI R13, RZ, 0x1f, R13 ;  /* 0x0000001fff0d7819 */ /* 0x020fc4000001140d */
[----:B0-----:R-:W3:Y:S01]  /*290f0*/  LDL R2, [R1+0x4] ;  /* 0x0000040001027983 */ /* 0x001ee20000100800 */
[----:B--2---:R-:W-:Y:S02]  /*29100*/  SHF.R.S32.HI R12, RZ, 0x1f, R12 ;  /* 0x0000001fff0c7819 */ /* 0x004fe4000001140c */
[----:B----4-:R-:W-:Y:S02]  /*29110*/  SHF.R.S32.HI R11, RZ, 0x1f, R11 ;  /* 0x0000001fff0b7819 */ /* 0x010fe4000001140b */
[----:B------:R-:W-:Y:S02]  /*29120*/  SHF.R.S32.HI R10, RZ, 0x1f, R10 ;  /* 0x0000001fff0a7819 */ /* 0x000fe4000001140a */
[----:B------:R-:W-:Y:S02]  /*29130*/  SHF.R.S32.HI R9, RZ, 0x1f, R9 ;  /* 0x0000001fff097819 */ /* 0x000fe40000011409 */
[----:B------:R-:W-:Y:S02]  /*29140*/  SHF.R.S32.HI R8, RZ, 0x1f, R8 ;  /* 0x0000001fff087819 */ /* 0x000fe40000011408 */
[----:B------:R-:W-:-:S02]  /*29150*/  SHF.R.S32.HI R7, RZ, 0x1f, R7 ;  /* 0x0000001fff077819 */ /* 0x000fc40000011407 */
[----:B------:R-:W-:Y:S02]  /*29160*/  SHF.R.S32.HI R6, RZ, 0x1f, R6 ;  /* 0x0000001fff067819 */ /* 0x000fe40000011406 */
[----:B------:R-:W-:Y:S02]  /*29170*/  SHF.R.S32.HI R5, RZ, 0x1f, R5 ;  /* 0x0000001fff057819 */ /* 0x000fe40000011405 */
[----:B------:R-:W-:Y:S02]  /*29180*/  SHF.R.S32.HI R29, RZ, 0x1f, R29 ;  /* 0x0000001fff1d7819 */ /* 0x000fe4000001141d */
[----:B------:R-:W-:-:S05]  /*29190*/  SHF.R.S32.HI R14, RZ, 0x1f, R4 ;  /* 0x0000001fff0e7819 */ /* 0x000fca0000011404 */
[----:B------:R0:W-:Y:S04]  /*291a0*/  STL [R1+0xc8], R14 ;  /* 0x0000c80e01007387 */ /* 0x0001e80000100800 */
[----:B0-----:R-:W2:Y:S04]  /*291b0*/  LDL.LU R14, [R1+0x3838] ;  /* 0x00383800010e7983 */ /* 0x001ea80000300800 */
[----:B------:R0:W-:Y:S04]  /*291c0*/  STL [R1+0x37fc], R4 ;  /* 0x0037fc0401007387 */ /* 0x0001e80000100800 */
[----:B0-----:R-:W4:Y:S04]  /*291d0*/  LDL R4, [R1+0x8] ;  /* 0x0000080001047983 */ /* 0x001f280000100800 */
[----:B------:R0:W-:Y:S04]  /*291e0*/  STL [R1+0xc4], R13 ;  /* 0x0000c40d01007387 */ /* 0x0001e80000100800 */
[----:B0-----:R-:W5:Y:S04]  /*291f0*/  LDL.LU R13, [R1+0x3834] ;  /* 0x00383400010d7983 */ /* 0x001f680000300800 */
[----:B------:R0:W-:Y:S04]  /*29200*/  STL [R1+0xc0], R12 ;  /* 0x0000c00c01007387 */ /* 0x0001e80000100800 */
[----:B0-----:R-:W2:Y:S04]  /*29210*/  LDL.LU R12, [R1+0x3830] ;  /* 0x00383000010c7983 */ /* 0x001ea80000300800 */
[----:B------:R-:W-:Y:S04]  /*29220*/  STL [R1+0xddc], R3 ;  /* 0x000ddc0301007387 */ /* 0x000fe80000100800 */
[----:B------:R0:W-:Y:S04]  /*29230*/  STL [R1+0x3800], R3 ;  /* 0x0038000301007387 */ /* 0x0001e80000100800 */
[----:B0-----:R-:W3:Y:S04]  /*29240*/  LDL R3, [R1+0xc] ;  /* 0x00000c0001037983 */ /* 0x001ee80000100800 */
[----:B------:R0:W-:Y:S04]  /*29250*/  STL [R1+0xbc], R11 ;  /* 0x0000bc0b01007387 */ /* 0x0001e80000100800 */
[----:B0-----:R-:W5:Y:S04]  /*29260*/  LDL.LU R11, [R1+0x382c] ;  /* 0x00382c00010b7983 */ /* 0x001f680000300800 */
[----:B------:R0:W-:Y:S04]  /*29270*/  STL [R1+0xb8], R10 ;  /* 0x0000b80a01007387 */ /* 0x0001e80000100800 */
[----:B0-----:R-:W2:Y:S04]  /*29280*/  LDL.LU R10, [R1+0x3828] ;  /* 0x00382800010a7983 */ /* 0x001ea80000300800 */
        /* <DEDUP_REMOVED lines=11> */
[----:B0-----:R-:W2:Y:S01]  /*29340*/  LDL.LU R29, [R1+0x3810] ;  /* 0x00381000011d7983 */ /* 0x001ea20000300800 */
[----:B----4-:R-:W-:-:S02]  /*29350*/  SHF.R.S32.HI R4, RZ, 0x1f, R4 ;  /* 0x0000001fff047819 */ /* 0x010fc40000011404 */
[----:B---3--:R-:W-:-:S05]  /*29360*/  SHF.R.S32.HI R3, RZ, 0x1f, R3 ;  /* 0x0000001fff037819 */ /* 0x008fca0000011403 */
[----:B------:R0:W-:Y:S04]  /*29370*/  STL [R1+0x9c], R3 ;  /* 0x00009c0301007387 */ /* 0x0001e80000100800 */
[----:B------:R-:W-:Y:S01]  /*29380*/  STL [R1+0x98], R4 ;  /* 0x0000980401007387 */ /* 0x000fe20000100800 */
[----:B0-----:R-:W-:Y:S02]  /*29390*/  SHF.R.S32.HI R3, RZ, 0x1f, R2 ;  /* 0x0000001fff037819 */ /* 0x001fe40000011402 */
[----:B------:R-:W-:-:S03]  /*293a0*/  SHF.R.S32.HI R2, RZ, 0x1f, R0 ;  /* 0x0000001fff027819 */ /* 0x000fc60000011400 */
[----:B------:R-:W-:Y:S01]  /*293b0*/  STL [R1+0x94], R3 ;  /* 0x0000940301007387 */ /* 0x000fe20000100800 */
[----:B--2---:R-:W-:-:S03]  /*293c0*/  SHF.R.S32.HI R0, RZ, 0x1f, R29 ;  /* 0x0000001fff007819 */ /* 0x004fc6000001141d */
[----:B------:R-:W-:Y:S04]  /*293d0*/  STL [R1+0x37c0], R29 ;  /* 0x0037c01d01007387 */ /* 0x000fe80000100800 */
[----:B------:R5:W-:Y:S04]  /*293e0*/  STL [R1+0x90], R2 ;  /* 0x0000900201007387 */ /* 0x000be80000100800 */
[----:B------:R0:W-:Y:S01]  /*293f0*/  STL [R1+0x8c], R0 ;  /* 0x00008c0001007387 */ /* 0x0001e20000100800 */
[----:B-----5:R-:W-:-:S03]  /*29400*/  SHF.R.S32.HI R2, RZ, 0x1f, R5 ;  /* 0x0000001fff027819 */ /* 0x020fc60000011405 */
[----:B------:R-:W-:Y:S01]  /*29410*/  STL [R1+0x37b8], R5 ;  /* 0x0037b80501007387 */ /* 0x000fe20000100800 */
[----:B0-----:R-:W-:-:S03]  /*29420*/  SHF.R.S32.HI R0, RZ, 0x1f, R6 ;  /* 0x0000001fff007819 */ /* 0x001fc60000011406 */
[----:B------:R0:W-:Y:S04]  /*29430*/  STL [R1+0x88], R2 ;  /* 0x0000880201007387 */ /* 0x0001e80000100800 */
[----:B------:R-:W-:Y:S01]  /*29440*/  STL [R1+0x37bc], R6 ;  /* 0x0037bc0601007387 */ /* 0x000fe20000100800 */
[----:B0-----:R-:W-:-:S03]  /*29450*/  SHF.R.S32.HI R2, RZ, 0x1f, R7 ;  /* 0x0000001fff027819 */ /* 0x001fc60000011407 */
[----:B------:R0:W-:Y:S04]  /*29460*/  STL [R1+0x84], R0 ;  /* 0x0000840001007387 */ /* 0x0001e80000100800 */
[----:B------:R-:W-:Y:S04]  /*29470*/  STL [R1+0x37b4], R7 ;  /* 0x0037b40701007387 */ /* 0x000fe80000100800 */
[----:B------:R1:W-:Y:S01]  /*29480*/  STL [R1+0x80], R2 ;  /* 0x0000800201007387 */ /* 0x0003e20000100800 */
[----:B0-----:R-:W-:-:S03]  /*29490*/  SHF.R.S32.HI R0, RZ, 0x1f, R8 ;  /* 0x0000001fff007819 */ /* 0x001fc60000011408 */
[----:B------:R-:W-:Y:S01]  /*294a0*/  STL [R1+0x37b0], R8 ;  /* 0x0037b00801007387 */ /* 0x000fe20000100800 */
[----:B-1----:R-:W-:-:S03]  /*294b0*/  SHF.R.S32.HI R2, RZ, 0x1f, R9 ;  /* 0x0000001fff027819 */ /* 0x002fc60000011409 */
        /* <DEDUP_REMOVED lines=16> */
[----:B------:R-:W2:Y:S04]  /*295c0*/  LDL R3, [R1+0xec] ;  /* 0x0000ec0001037983 */ /* 0x000ea80000100800 */
[----:B------:R-:W-:Y:S01]  /*295d0*/  STL [R1+0x37d0], R14 ;  /* 0x0037d00e01007387 */ /* 0x000fe20000100800 */
[----:B-1----:R-:W-:-:S03]  /*295e0*/  SHF.R.S32.HI R2, RZ, 0x1f, R15 ;  /* 0x0000001fff027819 */ /* 0x002fc6000001140f */
[----:B------:R0:W-:Y:S04]  /*295f0*/  STL [R1+0x64], R0 ;  /* 0x0000640001007387 */ /* 0x0001e80000100800 */
[----:B------:R-:W-:Y:S04]  /*29600*/  STL [R1+0x37d4], R15 ;  /* 0x0037d40f01007387 */ /* 0x000fe80000100800 */
[----:B------:R1:W-:Y:S04]  /*29610*/  STL [R1+0x60], R2 ;  /* 0x0000600201007387 */ /* 0x0003e80000100800 */
[----:B------:R-:W3:Y:S04]  /*29620*/  LDL R10, [R1+0x138] ;  /* 0x00013800010a7983 */ /* 0x000ee80000100800 */
[----:B------:R-:W4:Y:S01]  /*29630*/  LDL R4, [R1+0x148] ;  /* 0x0001480001047983 */ /* 0x000f220000100800 */
[----:B0-----:R-:W-:-:S02]  /*29640*/  SHF.R.S32.HI R0, RZ, 0x1f, R16 ;  /* 0x0000001fff007819 */ /* 0x001fc40000011410 */
[----:B-1----:R-:W-:-:S03]  /*29650*/  SHF.R.S32.HI R2, RZ, 0x1f, R17 ;  /* 0x0000001fff027819 */ /* 0x002fc60000011411 */
[----:B------:R0:W-:Y:S04]  /*29660*/  STL [R1+0x5c], R0 ;  /* 0x00005c0001007387 */ /* 0x0001e80000100800 */
[----:B------:R-:W-:Y:S04]  /*29670*/  STL [R1+0x37d8], R16 ;  /* 0x0037d81001007387 */ /* 0x000fe80000100800 */
[----:B------:R-:W-:Y:S04]  /*29680*/  STL [R1+0x37dc], R17 ;  /* 0x0037dc1101007387 */ /* 0x000fe80000100800 */
[----:B------:R1:W-:Y:S01]  /*29690*/  STL [R1+0x58], R2 ;  /* 0x0000580201007387 */ /* 0x0003e20000100800 */
[----:B0-----:R-:W-:-:S03]  /*296a0*/  SHF.R.S32.HI R0, RZ, 0x1f, R18 ;  /* 0x0000001fff007819 */ /* 0x001fc60000011412 */
[----:B-1----:R-:W5:Y:S04]  /*296b0*/  LDL R2, [R1+0x160] ;  /* 0x0001600001027983 */ /* 0x002f680000100800 */
[----:B------:R-:W-:Y:S04]  /*296c0*/  STL [R1+0x37e0], R18 ;  /* 0x0037e01201007387 */ /* 0x000fe80000100800 */
[----:B------:R0:W-:Y:S04]  /*296d0*/  STL [R1+0x54], R0 ;  /* 0x0000540001007387 */ /* 0x0001e80000100800 */
[----:B------:R-:W5:Y:S01]  /*296e0*/  LDL R6, [R1+0x170] ;  /* 0x0001700001067983 */ /* 0x000f620000100800 */
[----:B0-----:R-:W-:-:S03]  /*296f0*/  SHF.R.S32.HI R0, RZ, 0x1f, R19 ;  /* 0x0000001fff007819 */ /* 0x001fc60000011413 */
[----:B------:R-:W-:Y:S04]  /*29700*/  STL [R1+0x3804], R19 ;  /* 0x0038041301007387 */ /* 0x000fe80000100800 */
[----:B------:R0:W-:Y:S04]  /*29710*/  STL [R1+0x50], R0 ;  /* 0x0000500001007387 */ /* 0x0001e80000100800 */
[----:B------:R-:W5:Y:S04]  /*29720*/  LDL R9, [R1+0x184] ;  /* 0x0001840001097983 */ /* 0x000f680000100800 */
[----:B0-----:R-:W5:Y:S01]  /*29730*/  LDL R0, [R1+0x188] ;  /* 0x0001880001007983 */ /* 0x001f620000100800 */
[----:B------:R-:W-:-:S02]  /*29740*/  IMAD R20, R20, UR4, RZ ;  /* 0x0000000414147c24 */ /* 0x000fc4000f8e02ff */
[----:B------:R-:W-:-:S03]  /*29750*/  IMAD R21, R21, UR4, RZ ;  /* 0x0000000415157c24 */ /* 0x000fc6000f8e02ff */
[----:B------:R-:W-:Y:S01]  /*29760*/  SHF.R.S32.HI R5, RZ, 0x1f, R20 ;  /* 0x0000001fff057819 */ /* 0x000fe20000011414 */
[----:B------:R-:W-:Y:S01]  /*29770*/  IMAD R22, R22, UR4, RZ ;  /* 0x0000000416167c24 */ /* 0x000fe2000f8e02ff */
[----:B------:R-:W-:Y:S01]  /*29780*/  SHF.R.S32.HI R7, RZ, 0x1f, R21 ;  /* 0x0000001fff077819 */ /* 0x000fe20000011415 */
[----:B------:R-:W-:Y:S02]  /*29790*/  IMAD R23, R23, UR4, RZ ;  /* 0x0000000417177c24 */ /* 0x000fe4000f8e02ff */
[----:B------:R0:W-:Y:S04]  /*297a0*/  STL [R1+0x4c], R5 ;  /* 0x00004c0501007387 */ /* 0x0001e80000100800 */
[----:B------:R-:W-:Y:S01]  /*297b0*/  STL [R1+0x3808], R20 ;  /* 0x0038081401007387 */ /* 0x000fe20000100800 */
[----:B------:R-:W-:-:S03]  /*297c0*/  IMAD R24, R24, UR4, RZ ;  /* 0x0000000418187c24 */ /* 0x000fc6000f8e02ff */
[----:B------:R-:W-:Y:S01]  /*297d0*/  STL [R1+0x380c], R21 ;  /* 0x00380c1501007387 */ /* 0x000fe20000100800 */
[----:B0-----:R-:W-:-:S03]  /*297e0*/  SHF.R.S32.HI R5, RZ, 0x1f, R22 ;  /* 0x0000001fff057819 */ /* 0x001fc60000011416 */
[----:B------:R0:W-:Y:S01]  /*297f0*/  STL [R1+0x48], R7 ;  /* 0x0000480701007387 */ /* 0x0001e20000100800 */
[----:B------:R-:W-:Y:S01]  /*29800*/  IMAD R25, R25, UR4, RZ ;  /* 0x0000000419197c24 */ /* 0x000fe2000f8e02ff */
[----:B------:R-:W-:Y:S01]  /*29810*/  SHF.R.S32.HI R8, RZ, 0x1f, R23 ;  /* 0x0000001fff087819 */ /* 0x000fe20000011417 */
[----:B------:R-:W-:Y:S01]  /*29820*/  IMAD R26, R26, UR4, RZ ;  /* 0x000000041a1a7c24 */ /* 0x000fe2000f8e02ff */
[----:B------:R-:W-:Y:S01]  /*29830*/  SHF.R.S32.HI R11, RZ, 0x1f, R24 ;  /* 0x0000001fff0b7819 */ /* 0x000fe20000011418 */
[----:B0-----:R-:W5:Y:S04]  /*29840*/  LDL R7, [R1+0x198] ;  /* 0x0001980001077983 */ /* 0x001f680000100800 */
[----:B------:R0:W-:Y:S01]  /*29850*/  STL [R1+0x44], R5 ;  /* 0x0000440501007387 */ /* 0x0001e20000100800 */
[----:B------:R-:W-:Y:S01]  /*29860*/  SHF.R.S32.HI R12, RZ, 0x1f, R25 ;  /* 0x0000001fff0c7819 */ /* 0x000fe20000011419 */
[----:B------:R-:W-:-:S02]  /*29870*/  IMAD R27, R27, UR4, RZ ;  /* 0x000000041b1b7c24 */ /* 0x000fc4000f8e02ff */
[----:B------:R-:W-:Y:S01]  /*29880*/  IMAD R28, R28, UR4, RZ ;  /* 0x000000041c1c7c24 */ /* 0x000fe2000f8e02ff */
[----:B0-----:R-:W5:Y:S04]  /*29890*/  LDL R5, [R1+0x1ac] ;  /* 0x0001ac0001057983 */ /* 0x001f680000100800 */
[----:B------:R0:W-:Y:S04]  /*298a0*/  STL [R1+0x40], R8 ;  /* 0x0000400801007387 */ /* 0x0001e80000100800 */
[----:B------:R1:W-:Y:S01]  /*298b0*/  STL [R1+0x3c], R11 ;  /* 0x00003c0b01007387 */ /* 0x0003e20000100800 */
[----:B0-----:R-:W-:-:S03]  /*298c0*/  SHF.R.S32.HI R8, RZ, 0x1f, R26 ;  /* 0x0000001fff087819 */ /* 0x001fc6000001141a */
[----:B------:R-:W-:Y:S01]  /*298d0*/  STL [R1+0xcc], R12 ;  /* 0x0000cc0c01007387 */ /* 0x000fe20000100800 */
[----:B-1----:R-:W-:-:S03]  /*298e0*/  SHF.R.S32.HI R11, RZ, 0x1f, R27 ;  /* 0x0000001fff0b7819 */ /* 0x002fc6000001141b */
[----:B------:R-:W5:Y:S04]  /*298f0*/  LDL R29, [R1+0x1b8] ;  /* 0x0001b800011d7983 */ /* 0x000f680000100800 */
[----:B------:R0:W-:Y:S04]  /*29900*/  STL [R1+0xd0], R8 ;  /* 0x0000d00801007387 */ /* 0x0001e80000100800 */
[----:B------:R-:W-:Y:S04]  /*29910*/  STL [R1+0xd4], R11 ;  /* 0x0000d40b01007387 */ /* 0x000fe80000100800 */
[----:B------:R-:W5:Y:S01]  /*29920*/  LDL R21, [R1+0x1bc] ;  /* 0x0001bc0001157983 */ /* 0x000f620000100800 */
[----:B0-----:R-:W-:-:S05]  /*29930*/  SHF.R.S32.HI R8, RZ, 0x1f, R28 ;  /* 0x0000001fff087819 */ /* 0x001fca000001141c */
[----:B------:R0:W-:Y:S04]  /*29940*/  STL [R1+0xd8], R8 ;  /* 0x0000d80801007387 */ /* 0x0001e80000100800 */
[----:B0-----:R-:W5:Y:S01]  /*29950*/  LDL R8, [R1+0x1c0] ;  /* 0x0001c00001087983 */ /* 0x001f620000100800 */
[----:B--2---:R-:W-:-:S05]  /*29960*/  SHF.R.S32.HI R3, RZ, 0x1f, R3 ;  /* 0x0000001fff037819 */ /* 0x004fca0000011403 */
[----:B------:R0:W-:Y:S04]  /*29970*/  STL [R1+0xdc], R3 ;  /* 0x0000dc0301007387 */ /* 0x0001e80000100800 */
[----:B------:R-:W2:Y:S04]  /*29980*/  LDL R20, [R1+0x1cc] ;  /* 0x0001cc0001147983 */ /* 0x000ea80000100800 */
[----:B0-----:R-:W2:Y:S01]  /*29990*/  LDL R3, [R1+0x1c4] ;  /* 0x0001c40001037983 */ /* 0x001ea20000100800 */
[----:B---3--:R-:W-:Y:S02]  /*299a0*/  SHF.R.S32.HI R10, RZ, 0x1f, R10 ;  /* 0x0000001fff0a7819 */ /* 0x008fe4000001140a */
[----:B----4-:R-:W-:-:S03]  /*299b0*/  SHF.R.S32.HI R4, RZ, 0x1f, R4 ;  /* 0x0000001fff047819 */ /* 0x010fc60000011404 */
[----:B------:R-:W-:Y:S04]  /*299c0*/  STL [R1+0xe0], R10 ;  /* 0x0000e00a01007387 */ /* 0x000fe80000100800 */
[----:B------:R-:W3:Y:S04]  /*299d0*/  LDL R19, [R1+0x1f8] ;  /* 0x0001f80001137983 */ /* 0x000ee80000100800 */
[----:B------:R0:W-:Y:S04]  /*299e0*/  STL [R1+0xe4], R4 ;  /* 0x0000e40401007387 */ /* 0x0001e80000100800 */
[----:B------:R-:W4:Y:S04]  /*299f0*/  LDL R18, [R1+0x1fc] ;  /* 0x0001fc0001127983 */ /* 0x000f280000100800 */
[----:B------:R-:W4:Y:S04]  /*29a00*/  LDL R17, [R1+0x20c] ;  /* 0x00020c0001117983 */ /* 0x000f280000100800 */
[----:B0-----:R-:W4:Y:S04]  /*29a10*/  LDL R4, [R1+0x210] ;  /* 0x0002100001047983 */ /* 0x001f280000100800 */
[----:B------:R-:W4:Y:S01]  /*29a20*/  LDL R16, [R1+0x214] ;  /* 0x0002140001107983 */ /* 0x000f220000100800 */
[----:B-----5:R-:W-:-:S03]  /*29a30*/  SHF.R.S32.HI R10, RZ, 0x1f, R2 ;  /* 0x0000001fff0a7819 */ /* 0x020fc60000011402 */
[----:B------:R-:W5:Y:S04]  /*29a40*/  LDL R2, [R1+0x218] ;  /* 0x0002180001027983 */ /* 0x000f680000100800 */
[----:B------:R0:W-:Y:S01]  /*29a50*/  STL [R1+0xe8], R10 ;  /* 0x0000e80a01007387 */ /* 0x0001e20000100800 */
[----:B------:R-:W-:-:S03]  /*29a60*/  SHF.R.S32.HI R11, RZ, 0x1f, R6 ;  /* 0x0000001fff0b7819 */ /* 0x000fc60000011406 */
[----:B------:R-:W5:Y:S04]  /*29a70*/  LDL R6, [R1+0x228] ;  /* 0x0002280001067983 */ /* 0x000f680000100800 */
[----:B0-----:R-:W5:Y:S04]  /*29a80*/  LDL R10, [R1+0x224] ;  /* 0x00022400010a7983 */ /* 0x001f680000100800 */
[----:B------:R-:W-:Y:S04]  /*29a90*/  STL [R1+0xf0], R11 ;  /* 0x0000f00b01007387 */ /* 0x000fe80000100800 */
[----:B------:R-:W5:Y:S01]  /*29aa0*/  LDL R15, [R1+0x244] ;  /* 0x00024400010f7983 */ /* 0x000f620000100800 */
[----:B------:R-:W-:-:S05]  /*29ab0*/  SHF.R.S32.HI R9, RZ, 0x1f, R9 ;  /* 0x0000001fff097819 */ /* 0x000fca0000011409 */
[----:B------:R0:W-:Y:S01]  /*29ac0*/  STL [R1+0xf4], R9 ;  /* 0x0000f40901007387 */ /* 0x0001e20000100800 */
[----:B------:R-:W-:-:S03]  /*29ad0*/  SHF.R.S32.HI R0, RZ, 0x1f, R0 ;  /* 0x0000001fff007819 */ /* 0x000fc60000011400 */
[----:B------:R-:W5:Y:S04]  /*29ae0*/  LDL R14, [R1+0x248] ;  /* 0x00024800010e7983 */ /* 0x000f680000100800 */
[----:B------:R1:W-:Y:S04]  /*29af0*/  STL [R1+0xf8], R0 ;  /* 0x0000f80001007387 */ /* 0x0003e80000100800 */
[----:B0-----:R-:W5:Y:S04]  /*29b00*/  LDL R9, [R1+0x24c] ;  /* 0x00024c0001097983 */ /* 0x001f680000100800 */
[----:B------:R-:W5:Y:S04]  /*29b10*/  LDL R13, [R1+0x260] ;  /* 0x00026000010d7983 */ /* 0x000f680000100800 */
[----:B-1----:R-:W5:Y:S01]  /*29b20*/  LDL R0, [R1+0x25c] ;  /* 0x00025c0001007983 */ /* 0x002f620000100800 */
[----:B------:R-:W-:-:S05]  /*29b30*/  SHF.R.S32.HI R7, RZ, 0x1f, R7 ;  /* 0x0000001fff077819 */ /* 0x000fca0000011407 */
[----:B------:R0:W-:Y:S04]  /*29b40*/  STL [R1+0xfc], R7 ;  /* 0x0000fc0701007387 */ /* 0x0001e80000100800 */
[----:B------:R-:W5:Y:S01]  /*29b50*/  LDL R12, [R1+0x264] ;  /* 0x00026400010c7983 */ /* 0x000f620000100800 */
[----:B------:R-:W-:-:S05]  /*29b60*/  SHF.R.S32.HI R5, RZ, 0x1f, R5 ;  /* 0x0000001fff057819 */ /* 0x000fca0000011405 */
[----:B------:R1:W-:Y:S04]  /*29b70*/  STL [R1+0x100], R5 ;  /* 0x0001000501007387 */ /* 0x0003e80000100800 */
[----:B------:R-:W5:Y:S04]  /*29b80*/  LDL R11, [R1+0x270] ;  /* 0x00027000010b7983 */ /* 0x000f680000100800 */
[----:B0-----:R-:W5:Y:S04]  /*29b90*/  LDL R7, [R1+0x278] ;  /* 0x0002780001077983 */ /* 0x001f680000100800 */
[----:B-1----:R-:W5:Y:S01]  /*29ba0*/  LDL R5, [R1+0x274] ;  /* 0x0002740001057983 */ /* 0x002f620000100800 */
[----:B------:R-:W-:-:S05]  /*29bb0*/  SHF.R.S32.HI R29, RZ, 0x1f, R29 ;  /* 0x0000001fff1d7819 */ /* 0x000fca000001141d */
[----:B------:R0:W-:Y:S01]  /*29bc0*/  STL [R1+0x104], R29 ;  /* 0x0001041d01007387 */ /* 0x0001e20000100800 */
[----:B------:R-:W-:-:S03]  /*29bd0*/  SHF.R.S32.HI R21, RZ, 0x1f, R21 ;  /* 0x0000001fff157819 */ /* 0x000fc60000011415 */
[----:B0-----:R-:W5:Y:S04]  /*29be0*/  LDL R29, [R1+0x27c] ;  /* 0x00027c00011d7983 */ /* 0x001f680000100800 */
[----:B------:R-:W-:Y:S01]  /*29bf0*/  STL [R1+0x108], R21 ;  /* 0x0001081501007387 */ /* 0x000fe20000100800 */
[----:B------:R-:W-:-:S05]  /*29c00*/  SHF.R.S32.HI R8, RZ, 0x1f, R8 ;  /* 0x0000001fff087819 */ /* 0x000fca0000011408 */
[----:B------:R0:W-:Y:S04]  /*29c10*/  STL [R1+0x10c], R8 ;  /* 0x00010c0801007387 */ /* 0x0001e80000100800 */
[----:B0-----:R-:W5:Y:S01]  /*29c20*/  LDL R8, [R1+0x280] ;  /* 0x0002800001087983 */ /* 0x001f620000100800 */
[----:B--2---:R-:W-:-:S03]  /*29c30*/  SHF.R.S32.HI R21, RZ, 0x1f, R3 ;  /* 0x0000001fff157819 */ /* 0x004fc60000011403 */
[----:B------:R-:W2:Y:S04]  /*29c40*/  LDL R3, [R1+0x284] ;  /* 0x0002840001037983 */ /* 0x000ea80000100800 */
[----:B------:R0:W-:Y:S02]  /*29c50*/  STL [R1+0x110], R21 ;  /* 0x0001101501007387 */ /* 0x0001e40000100800 */
[----:B0-----:R-:W-:Y:S02]  /*29c60*/  SHF.R.S32.HI R21, RZ, 0x1f, R20 ;  /* 0x0000001fff157819 */ /* 0x001fe40000011414 */
[----:B---3--:R-:W-:Y:S02]  /*29c70*/  SHF.R.S32.HI R20, RZ, 0x1f, R19 ;  /* 0x0000001fff147819 */ /* 0x008fe40000011413 */
[----:B----4-:R-:W-:Y:S01]  /*29c80*/  SHF.R.S32.HI R19, RZ, 0x1f, R18 ;  /* 0x0000001fff137819 */ /* 0x010fe20000011412 */
[----:B------:R-:W-:Y:S04]  /*29c90*/  STL [R1+0x114], R21 ;  /* 0x0001141501007387 */ /* 0x000fe80000100800 */
[----:B------:R-:W-:Y:S01]  /*29ca0*/  STL [R1+0x118], R20 ;  /* 0x0001181401007387 */ /* 0x000fe20000100800 */
[----:B------:R-:W-:-:S03]  /*29cb0*/  SHF.R.S32.HI R18, RZ, 0x1f, R4 ;  /* 0x0000001fff127819 */ /* 0x000fc60000011404 */
[----:B------:R-:W-:Y:S01]  /*29cc0*/  STL [R1+0x11c], R19 ;  /* 0x00011c1301007387 */ /* 0x000fe20000100800 */
[----:B------:R-:W-:-:S03]  /*29cd0*/  SHF.R.S32.HI R17, RZ, 0x1f, R17 ;  /* 0x0000001fff117819 */ /* 0x000fc60000011411 */
[----:B------:R-:W3:Y:S04]  /*29ce0*/  LDL R4, [R1+0x29c] ;  /* 0x00029c0001047983 */ /* 0x000ee80000100800 */
[----:B------:R0:W-:Y:S04]  /*29cf0*/  STL [R1+0x120], R17 ;  /* 0x0001201101007387 */ /* 0x0001e80000100800 */
[----:B------:R-:W-:Y:S01]  /*29d00*/  STL [R1+0x124], R18 ;  /* 0x0001241201007387 */ /* 0x000fe20000100800 */
[----:B0-----:R-:W-:Y:S02]  /*29d10*/  SHF.R.S32.HI R17, RZ, 0x1f, R16 ;  /* 0x0000001fff117819 */ /* 0x001fe40000011410 */
[----:B-----5:R-:W-:-:S02]  /*29d20*/  SHF.R.S32.HI R16, RZ, 0x1f, R2 ;  /* 0x0000001fff107819 */ /* 0x020fc40000011402 */
[----:B------:R-:W4:Y:S04]  /*29d30*/  LDL R2, [R1+0x2a0] ;  /* 0x0002a00001027983 */ /* 0x000f280000100800 */
[----:B------:R0:W-:Y:S04]  /*29d40*/  STL [R1+0x128], R17 ;  /* 0x0001281101007387 */ /* 0x0001e80000100800 */
[----:B------:R1:W-:Y:S01]  /*29d50*/  STL [R1+0x12c], R16 ;  /* 0x00012c1001007387 */ /* 0x0003e20000100800 */
[----:B0-----:R-:W-:-:S03]  /*29d60*/  SHF.R.S32.HI R17, RZ, 0x1f, R10 ;  /* 0x0000001fff117819 */ /* 0x001fc6000001140a */
[----:B------:R-:W5:Y:S01]  /*29d70*/  LDL R10, [R1+0x2a4] ;  /* 0x0002a400010a7983 */ /* 0x000f620000100800 */
[----:B-1----:R-:W-:-:S03]  /*29d80*/  SHF.R.S32.HI R16, RZ, 0x1f, R6 ;  /* 0x0000001fff107819 */ /* 0x002fc60000011406 */
[----:B------:R0:W-:Y:S04]  /*29d90*/  STL [R1+0x130], R17 ;  /* 0x0001301101007387 */ /* 0x0001e80000100800 */
[----:B------:R-:W5:Y:S04]  /*29da0*/  LDL R6, [R1+0x2a8] ;  /* 0x0002a80001067983 */ /* 0x000f680000100800 */
[----:B------:R1:W-:Y:S01]  /*29db0*/  STL [R1+0x134], R16 ;  /* 0x0001341001007387 */ /* 0x0003e20000100800 */
[----:B0-----:R-:W-:Y:S02]  /*29dc0*/  SHF.R.S32.HI R17, RZ, 0x1f, R15 ;  /* 0x0000001fff117819 */ /* 0x001fe4000001140f */
[----:B------:R-:W-:-:S02]  /*29dd0*/  SHF.R.S32.HI R15, RZ, 0x1f, R9 ;  /* 0x0000001fff0f7819 */ /* 0x000fc40000011409 */
[----:B-1----:R-:W-:Y:S01]  /*29de0*/  SHF.R.S32.HI R16, RZ, 0x1f, R14 ;  /* 0x0000001fff107819 */ /* 0x002fe2000001140e */
[----:B------:R-:W-:Y:S04]  /*29df0*/  STL [R1+0x13c], R17 ;  /* 0x00013c1101007387 */ /* 0x000fe80000100800 */
[----:B------:R-:W-:Y:S01]  /*29e00*/  STL [R1+0x140], R16 ;  /* 0x0001401001007387 */ /* 0x000fe20000100800 */
[----:B------:R-:W-:-:S03]  /*29e10*/  SHF.R.S32.HI R14, RZ, 0x1f, R0 ;  /* 0x0000001fff0e7819 */ /* 0x000fc60000011400 */
[----:B------:R-:W5:Y:S04]  /*29e20*/  LDL R9, [R1+0x2ac] ;  /* 0x0002ac0001097983 */ /* 0x000f680000100800 */
[----:B------:R-:W-:Y:S04]  /*29e30*/  STL [R1+0x144], R15 ;  /* 0x0001440f01007387 */ /* 0x000fe80000100800 */
[----:B------:R-:W5:Y:S04]  /*29e40*/  LDL R0, [R1+0x2c8] ;  /* 0x0002c80001007983 */ /* 0x000f680000100800 */
[----:B------:R0:W-:Y:S02]  /*29e50*/  STL [R1+0x14c], R14 ;  /* 0x00014c0e01007387 */ /* 0x0001e40000100800 */
[----:B0-----:R-:W-:-:S02]  /*29e60*/  SHF.R.S32.HI R14, RZ, 0x1f, R13 ;  /* 0x0000001fff0e7819 */ /* 0x001fc4000001140d */
[----:B------:R-:W-:Y:S02]  /*29e70*/  SHF.R.S32.HI R13, RZ, 0x1f, R12 ;  /* 0x0000001fff0d7819 */ /* 0x000fe4000001140c */
[----:B------:R-:W-:Y:S01]  /*29e80*/  SHF.R.S32.HI R12, RZ, 0x1f, R11 ;  /* 0x0000001fff0c7819 */ /* 0x000fe2000001140b */
[----:B------:R-:W-:Y:S04]  /*29e90*/  STL [R1+0x150], R14 ;  /* 0x0001500e01007387 */ /* 0x000fe80000100800 */
[----:B------:R-:W-:Y:S01]  /*29ea0*/  STL [R1+0x154], R13 ;  /* 0x0001540d01007387 */ /* 0x000fe20000100800 */
[----:B------:R-:W-:Y:S02]  /*29eb0*/  SHF.R.S32.HI R7, RZ, 0x1f, R7 ;  /* 0x0000001fff077819 */ /* 0x000fe40000011407 */
[----:B------:R-:W-:-:S02]  /*29ec0*/  SHF.R.S32.HI R11, RZ, 0x1f, R5 ;  /* 0x0000001fff0b7819 */ /* 0x000fc40000011405 */
[----:B------:R-:W5:Y:S04]  /*29ed0*/  LDL R5, [R1+0x2d8] ;  /* 0x0002d80001057983 */ /* 0x000f680000100800 */
[----:B------:R-:W-:Y:S04]  /*29ee0*/  STL [R1+0x158], R12 ;  /* 0x0001580c01007387 */ /* 0x000fe80000100800 */
[----:B------:R0:W-:Y:S04]  /*29ef0*/  STL [R1+0x15c], R11 ;  /* 0x00015c0b01007387 */ /* 0x0001e80000100800 */
[----:B------:R-:W5:Y:S04]  /*29f00*/  LDL R21, [R1+0x2e0] ;  /* 0x0002e00001157983 */ /* 0x000f680000100800 */
[----:B------:R1:W-:Y:S01]  /*29f10*/  STL [R1+0x164], R7 ;  /* 0x0001640701007387 */ /* 0x0003e20000100800 */
[----:B0-----:R-:W-:-:S03]  /*29f20*/  SHF.R.S32.HI R11, RZ, 0x1f, R29 ;  /* 0x0000001fff0b7819 */ /* 0x001fc6000001141d */
[----:B-1----:R-:W5:Y:S04]  /*29f30*/  LDL R7, [R1+0x2e4] ;  /* 0x0002e40001077983 */ /* 0x002f680000100800 */
[----:B------:R-:W-:Y:S04]  /*29f40*/  STL [R1+0x168], R11 ;  /* 0x0001680b01007387 */ /* 0x000fe80000100800 */
[----:B------:R-:W5:Y:S04]  /*29f50*/  LDL R29, [R1+0x2e8] ;  /* 0x0002e800011d7983 */ /* 0x000f680000100800 */
[----:B------:R-:W5:Y:S01]  /*29f60*/  LDL R20, [R1+0x2f0] ;  /* 0x0002f00001147983 */ /* 0x000f620000100800 */
[----:B------:R-:W-:-:S05]  /*29f70*/  SHF.R.S32.HI R8, RZ, 0x1f, R8 ;  /* 0x0000001fff087819 */ /* 0x000fca0000011408 */
[----:B------:R-:W-:Y:S04]  /*29f80*/  STL [R1+0x16c], R8 ;  /* 0x00016c0801007387 */ /* 0x000fe80000100800 */
[----:B------:R-:W5:Y:S01]  /*29f90*/  LDL R19, [R1+0x2f4] ;  /* 0x0002f40001137983 */ /* 0x000f620000100800 */
[----:B--2---:R-:W-:-:S05]  /*29fa0*/  SHF.R.S32.HI R3, RZ, 0x1f, R3 ;  /* 0x0000001fff037819 */ /* 0x004fca0000011403 */
[----:B------:R0:W-:Y:S04]  /*29fb0*/  STL [R1+0x174], R3 ;  /* 0x0001740301007387 */ /* 0x0001e80000100800 */
[----:B------:R-:W2:Y:S04]  /*29fc0*/  LDL R18, [R1+0x2fc] ;  /* 0x0002fc0001127983 */ /* 0x000ea80000100800 */
[----:B------:R-:W2:Y:S04]  /*29fd0*/  LDL R17, [R1+0x304] ;  /* 0x0003040001117983 */ /* 0x000ea80000100800 */
[----:B0-----:R-:W2:Y:S04]  /*29fe0*/  LDL R3, [R1+0x30c] ;  /* 0x00030c0001037983 */ /* 0x001ea80000100800 */
[----:B------:R-:W2:Y:S01]  /*29ff0*/  LDL R16, [R1+0x310] ;  /* 0x0003100001107983 */ /* 0x000ea20000100800 */
[----:B---3--:R-:W-:-:S03]  /*2a000*/  SHF.R.S32.HI R8, RZ, 0x1f, R4 ;  /* 0x0000001fff087819 */ /* 0x008fc60000011404 */
[----:B------:R-:W3:Y:S04]  /*2a010*/  LDL R4, [R1+0x318] ;  /* 0x0003180001047983 */ /* 0x000ee80000100800 */
[----:B------:R0:W-:Y:S04]  /*2a020*/  STL [R1+0x178], R8 ;  /* 0x0001780801007387 */ /* 0x0001e80000100800 */
[----:B0-----:R-:W3:Y:S01]  /*2a030*/  LDL R8, [R1+0x330] ;  /* 0x0003300001087983 */ /* 0x001ee20000100800 */
[----:B----4-:R-:W-:-:S03]  /*2a040*/  SHF.R.S32.HI R11, RZ, 0x1f, R2 ;  /* 0x0000001fff0b7819 */ /* 0x010fc60000011402 */
[----:B------:R-:W4:Y:S04]  /*2a050*/  LDL R2, [R1+0x348] ;  /* 0x0003480001027983 */ /* 0x000f280000100800 */
[----:B------:R-:W-:Y:S04]  /*2a060*/  STL [R1+0x17c], R11 ;  /* 0x00017c0b01007387 */ /* 0x000fe80000100800 */
[----:B------:R-:W4:Y:S01]  /*2a070*/  LDL R15, [R1+0x34c] ;  /* 0x00034c00010f7983 */ /* 0x000f220000100800 */
[----:B-----5:R-:W-:-:S05]  /*2a080*/  SHF.R.S32.HI R10, RZ, 0x1f, R10 ;  /* 0x0000001fff0a7819 */ /* 0x020fca000001140a */
        /* <DEDUP_REMOVED lines=8> */
[----:B------:R0:W-:Y:S01]  /*2a110*/  STL [R1+0x190], R9 ;  /* 0x0001900901007387 */ /* 0x0001e20000100800 */
[----:B------:R-:W-:-:S03]  /*2a120*/  SHF.R.S32.HI R0, RZ, 0x1f, R0 ;  /* 0x0000001fff007819 */ /* 0x000fc60000011400 */
[----:B------:R-:W5:Y:S04]  /*2a130*/  LDL R12, [R1+0x37c] ;  /* 0x00037c00010c7983 */ /* 0x000f680000100800 */
        /* <DEDUP_REMOVED lines=8> */
[----:B------:R0:W-:Y:S01]  /*2a1c0*/  STL [R1+0x1a0], R21 ;  /* 0x0001a01501007387 */ /* 0x0001e20000100800 */
[----:B------:R-:W-:-:S05]  /*2a1d0*/  SHF.R.S32.HI R7, RZ, 0x1f, R7 ;  /* 0x0000001fff077819 */ /* 0x000fca0000011407 */
[----:B------:R1:W-:Y:S01]  /*2a1e0*/  STL [R1+0x1a4], R7 ;  /* 0x0001a40701007387 */ /* 0x0003e20000100800 */
[----:B0-----:R-:W-:-:S03]  /*2a1f0*/  SHF.R.S32.HI R21, RZ, 0x1f, R29 ;  /* 0x0000001fff157819 */ /* 0x001fc6000001141d */
[----:B------:R-:W5:Y:S04]  /*2a200*/  LDL R29, [R1+0x3b8] ;  /* 0x0003b800011d7983 */ /* 0x000f680000100800 */
[----:B-1----:R-:W5:Y:S04]  /*2a210*/  LDL R7, [R1+0x3b0] ;  /* 0x0003b00001077983 */ /* 0x002f680000100800 */
[----:B------:R0:W-:Y:S02]  /*2a220*/  STL [R1+0x1a8], R21 ;  /* 0x0001a81501007387 */ /* 0x0001e40000100800 */
[----:B0-----:R-:W-:-:S02]  /*2a230*/  SHF.R.S32.HI R21, RZ, 0x1f, R20 ;  /* 0x0000001fff157819 */ /* 0x001fc40000011414 */
[----:B------:R-:W-:-:S03]  /*2a240*/  SHF.R.S32.HI R20, RZ, 0x1f, R19 ;  /* 0x0000001fff147819 */ /* 0x000fc60000011413 */
[----:B------:R-:W-:Y:S04]  /*2a250*/  STL [R1+0x1b0], R21 ;  /* 0x0001b01501007387 */ /* 0x000fe80000100800 */
[----:B------:R-:W-:Y:S01]  /*2a260*/  STL [R1+0x1b4], R20 ;  /* 0x0001b41401007387 */ /* 0x000fe20000100800 */
[----:B--2---:R-:W-:Y:S02]  /*2a270*/  SHF.R.S32.HI R19, RZ, 0x1f, R18 ;  /* 0x0000001fff137819 */ /* 0x004fe40000011412 */
[----:B------:R-:W-:-:S03]  /*2a280*/  SHF.R.S32.HI R17, RZ, 0x1f, R17 ;  /* 0x0000001fff117819 */ /* 0x000fc60000011411 */
[----:B------:R-:W-:Y:S01]  /*2a290*/  STL [R1+0x1c8], R19 ;  /* 0x0001c81301007387 */ /* 0x000fe20000100800 */
[----:B------:R-:W-:-:S03]  /*2a2a0*/  SHF.R.S32.HI R18, RZ, 0x1f, R3 ;  /* 0x0000001fff127819 */ /* 0x000fc60000011403 */
[----:B------:R-:W2:Y:S04]  /*2a2b0*/  LDL R3, [R1+0x3bc] ;  /* 0x0003bc0001037983 */ /* 0x000ea80000100800 */
[----:B------:R0:W-:Y:S04]  /*2a2c0*/  STL [R1+0x1d0], R17 ;  /* 0x0001d01101007387 */ /* 0x0001e80000100800 */
[----:B------:R-:W-:Y:S01]  /*2a2d0*/  STL [R1+0x1d4], R18 ;  /* 0x0001d41201007387 */ /* 0x000fe20000100800 */
[----:B0-----:R-:W-:Y:S02]  /*2a2e0*/  SHF.R.S32.HI R17, RZ, 0x1f, R16 ;  /* 0x0000001fff117819 */ /* 0x001fe40000011410 */
[----:B---3--:R-:W-:-:S02]  /*2a2f0*/  SHF.R.S32.HI R16, RZ, 0x1f, R4 ;  /* 0x0000001fff107819 */ /* 0x008fc40000011404 */
[----:B------:R-:W3:Y:S04]  /*2a300*/  LDL R4, [R1+0x3d8] ;  /* 0x0003d80001047983 */ /* 0x000ee80000100800 */
[----:B------:R0:W-:Y:S04]  /*2a310*/  STL [R1+0x1d8], R17 ;  /* 0x0001d81101007387 */ /* 0x0001e80000100800 */
[----:B------:R4:W-:Y:S01]  /*2a320*/  STL [R1+0x1dc], R16 ;  /* 0x0001dc1001007387 */ /* 0x0009e20000100800 */
[----:B0-----:R-:W-:-:S03]  /*2a330*/  SHF.R.S32.HI R17, RZ, 0x1f, R8 ;  /* 0x0000001fff117819 */ /* 0x001fc60000011408 */
[----:B------:R-:W3:Y:S01]  /*2a340*/  LDL R8, [R1+0x3e0] ;  /* 0x0003e00001087983 */ /* 0x000ee20000100800 */
[----:B----4-:R-:W-:-:S03]  /*2a350*/  SHF.R.S32.HI R16, RZ, 0x1f, R2 ;  /* 0x0000001fff107819 */ /* 0x010fc60000011402 */
[----:B------:R0:W-:Y:S04]  /*2a360*/  STL [R1+0x1e0], R17 ;  /* 0x0001e01101007387 */ /* 0x0001e80000100800 */
[----:B------:R-:W4:Y:S04]  /*2a370*/  LDL R2, [R1+0x3e8] ;  /* 0x0003e80001027983 */ /* 0x000f280000100800 */
[----:B------:R5:W-:Y:S01]  /*2a380*/  STL [R1+0x1e4], R16 ;  /* 0x0001e41001007387 */ /* 0x000be20000100800 */
[----:B0-----:R-:W-:-:S05]  /*2a390*/  SHF.R.S32.HI R17, RZ, 0x1f, R15 ;  /* 0x0000001fff117819 */ /* 0x001fca000001140f */
[----:B------:R-:W-:Y:S01]  /*2a3a0*/  STL [R1+0x1e8], R17 ;  /* 0x0001e81101007387 */ /* 0x000fe20000100800 */
[----:B-----5:R-:W-:-:S05]  /*2a3b0*/  SHF.R.S32.HI R16, RZ, 0x1f, R14 ;  /* 0x0000001fff107819 */ /* 0x020fca000001140e */
[----:B------:R-:W-:Y:S01]  /*2a3c0*/  STL [R1+0x1ec], R16 ;  /* 0x0001ec1001007387 */ /* 0x000fe20000100800 */
[----:B------:R-:W-:-:S03]  /*2a3d0*/  SHF.R.S32.HI R15, RZ, 0x1f, R10 ;  /* 0x0000001fff0f7819 */ /* 0x000fc6000001140a */
[----:B------:R-:W5:Y:S04]  /*2a3e0*/  LDL R10, [R1+0x3ec] ;  /* 0x0003ec00010a7983 */ /* 0x000f680000100800 */
[----:B------:R-:W-:Y:S01]  /*2a3f0*/  STL [R1+0x1f0], R15 ;  /* 0x0001f00f01007387 */ /* 0x000fe20000100800 */
[----:B------:R-:W-:-:S03]  /*2a400*/  SHF.R.S32.HI R14, RZ, 0x1f, R6 ;  /* 0x0000001fff0e7819 */ /* 0x000fc60000011406 */
[----:B------:R-:W5:Y:S04]  /*2a410*/  LDL R6, [R1+0x3f8] ;  /* 0x0003f80001067983 */ /* 0x000f680000100800 */
[----:B------:R0:W-:Y:S02]  /*2a420*/  STL [R1+0x1f4], R14 ;  /* 0x0001f40e01007387 */ /* 0x0001e40000100800 */
[----:B0-----:R-:W-:Y:S02]  /*2a430*/  SHF.R.S32.HI R14, RZ, 0x1f, R13 ;  /* 0x0000001fff0e7819 */ /* 0x001fe4000001140d */
[----:B------:R-:W-:-:S03]  /*2a440*/  SHF.R.S32.HI R13, RZ, 0x1f, R12 ;  /* 0x0000001fff0d7819 */ /* 0x000fc6000001140c */
[----:B------:R-:W-:Y:S01]  /*2a450*/  STL [R1+0x200], R14 ;  /* 0x0002000e01007387 */ /* 0x000fe20000100800 */
[----:B------:R-:W-:-:S03]  /*2a460*/  SHF.R.S32.HI R12, RZ, 0x1f, R11 ;  /* 0x0000001fff0c7819 */ /* 0x000fc6000001140b */
[----:B------:R-:W-:Y:S01]  /*2a470*/  STL [R1+0x204], R13 ;  /* 0x0002040d01007387 */ /* 0x000fe20000100800 */
[----:B------:R-:W-:-:S03]  /*2a480*/  SHF.R.S32.HI R11, RZ, 0x1f, R0 ;  /* 0x0000001fff0b7819 */ /* 0x000fc60000011400 */
[----:B------:R-:W5:Y:S01]  /*2a490*/  LDL R0, [R1+0x400] ;  /* 0x0004000001007983 */ /* 0x000f620000100800 */
[----:B------:R-:W-:-:S03]  /*2a4a0*/  SHF.R.S32.HI R9, RZ, 0x1f, R9 ;  /* 0x0000001fff097819 */ /* 0x000fc60000011409 */
[----:B------:R-:W-:Y:S04]  /*2a4b0*/  STL [R1+0x208], R12 ;  /* 0x0002080c01007387 */ /* 0x000fe80000100800 */
[----:B------:R-:W-:Y:S04]  /*2a4c0*/  STL [R1+0x21c], R11 ;  /* 0x00021c0b01007387 */ /* 0x000fe80000100800 */
[----:B------:R-:W5:Y:S04]  /*2a4d0*/  LDL R21, [R1+0x414] ;  /* 0x0004140001157983 */ /* 0x000f680000100800 */
[----:B------:R0:W-:Y:S01]  /*2a4e0*/  STL [R1+0x220], R9 ;  /* 0x0002200901007387 */ /* 0x0001e20000100800 */
[----:B------:R-:W-:-:S03]  /*2a4f0*/  SHF.R.S32.HI R5, RZ, 0x1f, R5 ;  /* 0x0000001fff057819 */ /* 0x000fc60000011405 */
[----:B0-----:R-:W5:Y:S04]  /*2a500*/  LDL R9, [R1+0x418] ;  /* 0x0004180001097983 */ /* 0x001f680000100800 */
[----:B------:R0:W-:Y:S04]  /*2a510*/  STL [R1+0x22c], R5 ;  /* 0x00022c0501007387 */ /* 0x0001e80000100800 */
[----:B------:R-:W5:Y:S04]  /*2a520*/  LDL R20, [R1+0x440] ;  /* 0x0004400001147983 */ /* 0x000f680000100800 */
[----:B0-----:R-:W5:Y:S01]  /*2a530*/  LDL R5, [R1+0x420] ;  /* 0x0004200001057983 */ /* 0x001f620000100800 */
[----:B------:R-:W-:-:S02]  /*2a540*/  SHF.R.S32.HI R11, RZ, 0x1f, R7 ;  /* 0x0000001fff0b7819 */ /* 0x000fc40000011407 */
[----:B------:R-:W-:-:S03]  /*2a550*/  SHF.R.S32.HI R7, RZ, 0x1f, R29 ;  /* 0x0000001fff077819 */ /* 0x000fc6000001141d */
[----:B------:R-:W-:Y:S04]  /*2a560*/  STL [R1+0x230], R11 ;  /* 0x0002300b01007387 */ /* 0x000fe80000100800 */
[----:B------:R-:W5:Y:S04]  /*2a570*/  LDL R19, [R1+0x444] ;  /* 0x0004440001137983 */ /* 0x000f680000100800 */
[----:B------:R2:W-:Y:S04]  /*2a580*/  STL [R1+0x234], R7 ;  /* 0x0002340701007387 */ /* 0x0005e80000100800 */
[----:B------:R-:W5:Y:S04]  /*2a590*/  LDL R18, [R1+0x454] ;  /* 0x0004540001127983 */ /* 0x000f680000100800 */
[----:B------:R-:W5:Y:S04]  /*2a5a0*/  LDL R17, [R1+0x458] ;  /* 0x0004580001117983 */ /* 0x000f680000100800 */
[----:B------:R-:W5:Y:S04]  /*2a5b0*/  LDL R29, [R1+0x460] ;  /* 0x00046000011d7983 */ /* 0x000f680000100800 */
[----:B------:R-:W5:Y:S01]  /*2a5c0*/  LDL R16, [R1+0x464] ;  /* 0x0004640001107983 */ /* 0x000f620000100800 */
[----:B--2---:R-:W-:-:S03]  /*2a5d0*/  SHF.R.S32.HI R7, RZ, 0x1f, R3 ;  /* 0x0000001fff077819 */ /* 0x004fc60000011403 */
[----:B------:R-:W2:Y:S04]  /*2a5e0*/  LDL R3, [R1+0x46c] ;  /* 0x00046c0001037983 */ /* 0x000ea80000100800 */
[----:B------:R0:W-:Y:S04]  /*2a5f0*/  STL [R1+0x238], R7 ;  /* 0x0002380701007387 */ /* 0x0001e80000100800 */
[----:B0-----:R-:W2:Y:S01]  /*2a600*/  LDL R7, [R1+0x474] ;  /* 0x0004740001077983 */ /* 0x001ea20000100800 */
[----:B---3--:R-:W-:-:S03]  /*2a610*/  SHF.R.S32.HI R11, RZ, 0x1f, R4 ;  /* 0x0000001fff0b7819 */ /* 0x008fc60000011404 */
[----:B------:R-:W3:Y:S04]  /*2a620*/  LDL R4, [R1+0x47c] ;  /* 0x00047c0001047983 */ /* 0x000ee80000100800 */
[----:B------:R-:W-:Y:S04]  /*2a630*/  STL [R1+0x23c], R11 ;  /* 0x00023c0b01007387 */ /* 0x000fe80000100800 */
[----:B------:R-:W3:Y:S01]  /*2a640*/  LDL R15, [R1+0x484] ;  /* 0x00048400010f7983 */ /* 0x000ee20000100800 */
[----:B------:R-:W-:-:S05]  /*2a650*/  SHF.R.S32.HI R8, RZ, 0x1f, R8 ;  /* 0x0000001fff087819 */ /* 0x000fca0000011408 */
[----:B------:R0:W-:Y:S01]  /*2a660*/  STL [R1+0x240], R8 ;  /* 0x0002400801007387 */ /* 0x0001e20000100800 */
[----:B----4-:R-:W-:-:S03]  /*2a670*/  SHF.R.S32.HI R2, RZ, 0x1f, R2 ;  /* 0x0000001fff027819 */ /* 0x010fc60000011402 */
[----:B------:R-:W4:Y:S04]  /*2a680*/  LDL R14, [R1+0x498] ;  /* 0x00049800010e7983 */ /* 0x000f280000100800 */
[----:B------:R1:W-:Y:S04]  /*2a690*/  STL [R1+0x250], R2 ;  /* 0x0002500201007387 */ /* 0x0003e80000100800 */
[----:B0-----:R-:W4:Y:S04]  /*2a6a0*/  LDL R8, [R1+0x4a0] ;  /* 0x0004a00001087983 */ /* 0x001f280000100800 */
[----:B------:R-:W4:Y:S04]  /*2a6b0*/  LDL R13, [R1+0x4b4] ;  /* 0x0004b400010d7983 */ /* 0x000f280000100800 */
[----:B-1----:R-:W4:Y:S01]  /*2a6c0*/  LDL R2, [R1+0x4a8] ;  /* 0x0004a80001027983 */ /* 0x002f220000100800 */
[----:B-----5:R-:W-:-:S05]  /*2a6d0*/  SHF.R.S32.HI R10, RZ, 0x1f, R10 ;  /* 0x0000001fff0a7819 */ /* 0x020fca000001140a */
        /* <DEDUP_REMOVED lines=8> */
[----:B------:R0:W-:Y:S04]  /*2a760*/  STL [R1+0x268], R0 ;  /* 0x0002680001007387 */ /* 0x0001e80000100800 */
[----:B0-----:R-:W5:Y:S01]  /*2a770*/  LDL R0, [R1+0x4e8] ;  /* 0x0004e80001007983 */ /* 0x001f620000100800 */
[----:B------:R-:W-:-:S05]  /*2a780*/  SHF.R.S32.HI R21, RZ, 0x1f, R21 ;  /* 0x0000001fff157819 */ /* 0x000fca0000011415 */
[----:B------:R0:W-:Y:S01]  /*2a790*/  STL [R1+0x26c], R21 ;  /* 0x00026c1501007387 */ /* 0x0001e20000100800 */
[----:B------:R-:W-:-:S05]  /*2a7a0*/  SHF.R.S32.HI R9, RZ, 0x1f, R9 ;  /* 0x0000001fff097819 */ /* 0x000fca0000011409 */
[----:B------:R1:W-:Y:S01]  /*2a7b0*/  STL [R1+0x288], R9 ;  /* 0x0002880901007387 */ /* 0x0003e20000100800 */
[----:B0-----:R-:W-:-:S03]  /*2a7c0*/  SHF.R.S32.HI R21, RZ, 0x1f, R5 ;  /* 0x0000001fff157819 */ /* 0x001fc60000011405 */
[----:B-1----:R-:W5:Y:S04]  /*2a7d0*/  LDL R9, [R1+0x4fc] ;  /* 0x0004fc0001097983 */ /* 0x002f680000100800 */
[----:B------:R-:W5:Y:S04]  /*2a7e0*/  LDL R5, [R1+0x500] ;  /* 0x0005000001057983 */ /* 0x000f680000100800 */
[----:B------:R0:W-:Y:S02]  /*2a7f0*/  STL [R1+0x28c], R21 ;  /* 0x00028c1501007387 */ /* 0x0001e40000100800 */
[----:B0-----:R-:W-:-:S02]  /*2a800*/  SHF.R.S32.HI R21, RZ, 0x1f, R20 ;  /* 0x0000001fff157819 */ /* 0x001fc40000011414 */
[----:B------:R-:W-:-:S03]  /*2a810*/  SHF.R.S32.HI R20, RZ, 0x1f, R19 ;  /* 0x0000001fff147819 */ /* 0x000fc60000011413 */
[----:B------:R-:W-:Y:S01]  /*2a820*/  STL [R1+0x290], R21 ;  /* 0x0002901501007387 */ /* 0x000fe20000100800 */
[----:B------:R-:W-:-:S03]  /*2a830*/  SHF.R.S32.HI R19, RZ, 0x1f, R18 ;  /* 0x0000001fff137819 */ /* 0x000fc60000011412 */
[----:B------:R-:W-:Y:S01]  /*2a840*/  STL [R1+0x294], R20 ;  /* 0x0002941401007387 */ /* 0x000fe20000100800 */
[----:B------:R-:W-:-:S03]  /*2a850*/  SHF.R.S32.HI R17, RZ, 0x1f, R17 ;  /* 0x0000001fff117819 */ /* 0x000fc60000011411 */
[----:B------:R-:W-:Y:S01]  /*2a860*/  STL [R1+0x298], R19 ;  /* 0x0002981301007387 */ /* 0x000fe20000100800 */
[----:B------:R-:W-:-:S03]  /*2a870*/  SHF.R.S32.HI R18, RZ, 0x1f, R29 ;  /* 0x0000001fff127819 */ /* 0x000fc6000001141d */
[----:B------:R-:W5:Y:S04]  /*2a880*/  LDL R29, [R1+0x508] ;  /* 0x00050800011d7983 */ /* 0x000f680000100800 */
[----:B------:R0:W-:Y:S04]  /*2a890*/  STL [R1+0x2b0], R17 ;  /* 0x0002b01101007387 */ /* 0x0001e80000100800 */
[----:B------:R-:W-:Y:S01]  /*2a8a0*/  STL [R1+0x2b4], R18 ;  /* 0x0002b41201007387 */ /* 0x000fe20000100800 */
[----:B0-----:R-:W-:Y:S02]  /*2a8b0*/  SHF.R.S32.HI R17, RZ, 0x1f, R16 ;  /* 0x0000001fff117819 */ /* 0x001fe40000011410 */
[----:B--2---:R-:W-:-:S02]  /*2a8c0*/  SHF.R.S32.HI R16, RZ, 0x1f, R3 ;  /* 0x0000001fff107819 */ /* 0x004fc40000011403 */
[----:B------:R-:W2:Y:S04]  /*2a8d0*/  LDL R3, [R1+0x50c] ;  /* 0x00050c0001037983 */ /* 0x000ea80000100800 */
[----:B------:R0:W-:Y:S04]  /*2a8e0*/  STL [R1+0x2b8], R17 ;  /* 0x0002b81101007387 */ /* 0x0001e80000100800 */
[----:B------:R3:W-:Y:S01]  /*2a8f0*/  STL [R1+0x2bc], R16 ;  /* 0x0002bc1001007387 */ /* 0x0007e20000100800 */
[----:B0-----:R-:W-:-:S03]  /*2a900*/  SHF.R.S32.HI R17, RZ, 0x1f, R7 ;  /* 0x0000001fff117819 */ /* 0x001fc60000011407 */
[----:B------:R-:W2:Y:S01]  /*2a910*/  LDL R7, [R1+0x514] ;  /* 0x0005140001077983 */ /* 0x000ea20000100800 */
[----:B---3--:R-:W-:-:S03]  /*2a920*/  SHF.R.S32.HI R16, RZ, 0x1f, R4 ;  /* 0x0000001fff107819 */ /* 0x008fc60000011404 */
[----:B------:R0:W-:Y:S04]  /*2a930*/  STL [R1+0x2c0], R17 ;  /* 0x0002c01101007387 */ /* 0x0001e80000100800 */
[----:B------:R-:W3:Y:S04]  /*2a940*/  LDL R4, [R1+0x520] ;  /* 0x0005200001047983 */ /* 0x000ee80000100800 */
[----:B------:R4:W-:Y:S01]  /*2a950*/  STL [R1+0x2c4], R16 ;  /* 0x0002c41001007387 */ /* 0x0009e20000100800 */
[----:B0-----:R-:W-:-:S05]  /*2a960*/  SHF.R.S32.HI R17, RZ, 0x1f, R15 ;  /* 0x0000001fff117819 */ /* 0x001fca000001140f */
[----:B------:R-:W-:Y:S01]  /*2a970*/  STL [R1+0x2cc], R17 ;  /* 0x0002cc1101007387 */ /* 0x000fe20000100800 */
[----:B----4-:R-:W-:-:S05]  /*2a980*/  SHF.R.S32.HI R16, RZ, 0x1f, R14 ;  /* 0x0000001fff107819 */ /* 0x010fca000001140e */
[----:B------:R-:W-:Y:S01]  /*2a990*/  STL [R1+0x2d0], R16 ;  /* 0x0002d01001007387 */ /* 0x000fe20000100800 */
[----:B------:R-:W-:-:S03]  /*2a9a0*/  SHF.R.S32.HI R15, RZ, 0x1f, R8 ;  /* 0x0000001fff0f7819 */ /* 0x000fc60000011408 */
[----:B------:R-:W4:Y:S04]  /*2a9b0*/  LDL R8, [R1+0x524] ;  /* 0x0005240001087983 */ /* 0x000f280000100800 */
[----:B------:R-:W-:Y:S01]  /*2a9c0*/  STL [R1+0x2d4], R15 ;  /* 0x0002d40f01007387 */ /* 0x000fe20000100800 */
[----:B------:R-:W-:-:S03]  /*2a9d0*/  SHF.R.S32.HI R14, RZ, 0x1f, R2 ;  /* 0x0000001fff0e7819 */ /* 0x000fc60000011402 */
[----:B------:R-:W4:Y:S04]  /*2a9e0*/  LDL R2, [R1+0x530] ;  /* 0x0005300001027983 */ /* 0x000f280000100800 */
[----:B------:R0:W-:Y:S02]  /*2a9f0*/  STL [R1+0x2dc], R14 ;  /* 0x0002dc0e01007387 */ /* 0x0001e40000100800 */
[----:B0-----:R-:W-:Y:S02]  /*2aa00*/  SHF.R.S32.HI R14, RZ, 0x1f, R13 ;  /* 0x0000001fff0e7819 */ /* 0x001fe4000001140d */
[----:B-----5:R-:W-:-:S03]  /*2aa10*/  SHF.R.S32.HI R13, RZ, 0x1f, R12 ;  /* 0x0000001fff0d7819 */ /* 0x020fc6000001140c */
        /* <DEDUP_REMOVED lines=9> */
[----:B------:R0:W-:Y:S04]  /*2aab0*/  STL [R1+0x314], R10 ;  /* 0x0003140a01007387 */ /* 0x0001e80000100800 */
[----:B0-----:R-:W5:Y:S01]  /*2aac0*/  LDL R10, [R1+0x54c] ;  /* 0x00054c00010a7983 */ /* 0x001f620000100800 */
[----:B------:R-:W-:-:S05]  /*2aad0*/  SHF.R.S32.HI R0, RZ, 0x1f, R0 ;  /* 0x0000001fff007819 */ /* 0x000fca0000011400 */
[----:B------:R0:W-:Y:S04]  /*2aae0*/  STL [R1+0x31c], R0 ;  /* 0x00031c0001007387 */ /* 0x0001e80000100800 */
[----:B------:R-:W5:Y:S04]  /*2aaf0*/  LDL R20, [R1+0x55c] ;  /* 0x00055c0001147983 */ /* 0x000f680000100800 */
[----:B0-----:R-:W5:Y:S01]  /*2ab00*/  LDL R0, [R1+0x554] ;  /* 0x0005540001007983 */ /* 0x001f620000100800 */
[----:B------:R-:W-:Y:S02]  /*2ab10*/  SHF.R.S32.HI R9, RZ, 0x1f, R9 ;  /* 0x0000001fff097819 */ /* 0x000fe40000011409 */
[----:B------:R-:W-:-:S03]  /*2ab20*/  SHF.R.S32.HI R5, RZ, 0x1f, R5 ;  /* 0x0000001fff057819 */ /* 0x000fc60000011405 */
[----:B------:R-:W-:Y:S04]  /*2ab30*/  STL [R1+0x320], R9 ;  /* 0x0003200901007387 */ /* 0x000fe80000100800 */
[----:B------:R-:W5:Y:S04]  /*2ab40*/  LDL R19, [R1+0x560] ;  /* 0x0005600001137983 */ /* 0x000f680000100800 */
[----:B------:R0:W-:Y:S04]  /*2ab50*/  STL [R1+0x324], R5 ;  /* 0x0003240501007387 */ /* 0x0001e80000100800 */
[----:B------:R-:W5:Y:S04]  /*2ab60*/  LDL R18, [R1+0x568] ;  /* 0x0005680001127983 */ /* 0x000f680000100800 */
[----:B------:R-:W5:Y:S04]  /*2ab70*/  LDL R17, [R1+0x578] ;  /* 0x0005780001117983 */ /* 0x000f680000100800 */
[----:B0-----:R-:W5:Y:S04]  /*2ab80*/  LDL R5, [R1+0x598] ;  /* 0x0005980001057983 */ /* 0x001f680000100800 */
[----:B------:R-:W5:Y:S01]  /*2ab90*/  LDL R16, [R1+0x59c] ;  /* 0x00059c0001107983 */ /* 0x000f620000100800 */
[----:B------:R-:W-:-:S03]  /*2aba0*/  SHF.R.S32.HI R9, RZ, 0x1f, R29 ;  /* 0x0000001fff097819 */ /* 0x000fc6000001141d */
[----:B------:R-:W5:Y:S04]  /*2abb0*/  LDL R29, [R1+0x5ac] ;  /* 0x0005ac00011d7983 */ /* 0x000f680000100800 */
[----:B------:R0:W-:Y:S04]  /*2abc0*/  STL [R1+0x328], R9 ;  /* 0x0003280901007387 */ /* 0x0001e80000100800 */
[----:B0-----:R-:W5:Y:S01]  /*2abd0*/  LDL R9, [R1+0x5b4] ;  /* 0x0005b40001097983 */ /* 0x001f620000100800 */
[----:B--2---:R-:W-:-:S03]  /*2abe0*/  SHF.R.S32.HI R11, RZ, 0x1f, R3 ;  /* 0x0000001fff0b7819 */ /* 0x004fc60000011403 */
[----:B------:R-:W2:Y:S04]  /*2abf0*/  LDL R3, [R1+0x5b8] ;  /* 0x0005b80001037983 */ /* 0x000ea80000100800 */
[----:B------:R-:W-:Y:S04]  /*2ac00*/  STL [R1+0x32c], R11 ;  /* 0x00032c0b01007387 */ /* 0x000fe80000100800 */
[----:B------:R-:W2:Y:S01]  /*2ac10*/  LDL R15, [R1+0x5c8] ;  /* 0x0005c800010f7983 */ /* 0x000ea20000100800 */
[----:B------:R-:W-:-:S05]  /*2ac20*/  SHF.R.S32.HI R7, RZ, 0x1f, R7 ;  /* 0x0000001fff077819 */ /* 0x000fca0000011407 */
[----:B------:R0:W-:Y:S01]  /*2ac30*/  STL [R1+0x334], R7 ;  /* 0x0003340701007387 */ /* 0x0001e20000100800 */
[----:B---3--:R-:W-:-:S03]  /*2ac40*/  SHF.R.S32.HI R4, RZ, 0x1f, R4 ;  /* 0x0000001fff047819 */ /* 0x008fc60000011404 */
[----:B------:R-:W3:Y:S04]  /*2ac50*/  LDL R14, [R1+0x5cc] ;  /* 0x0005cc00010e7983 */ /* 0x000ee80000100800 */
[----:B------:R1:W-:Y:S04]  /*2ac60*/  STL [R1+0x338], R4 ;  /* 0x0003380401007387 */ /* 0x0003e80000100800 */
[----:B0-----:R-:W3:Y:S04]  /*2ac70*/  LDL R7, [R1+0x5d4] ;  /* 0x0005d40001077983 */ /* 0x001ee80000100800 */
[----:B------:R-:W3:Y:S04]  /*2ac80*/  LDL R13, [R1+0x5f0] ;  /* 0x0005f000010d7983 */ /* 0x000ee80000100800 */
[----:B-1----:R-:W3:Y:S01]  /*2ac90*/  LDL R4, [R1+0x5d8] ;  /* 0x0005d80001047983 */ /* 0x002ee20000100800 */
[----:B----4-:R-:W-:-:S05]  /*2aca0*/  SHF.R.S32.HI R8, RZ, 0x1f, R8 ;  /* 0x0000001fff087819 */ /* 0x010fca0000011408 */
[----:B------:R0:W-:Y:S01]  /*2acb0*/  STL [R1+0x33c], R8 ;  /* 0x00033c0801007387 */ /* 0x0001e20000100800 */
[----:B------:R-:W-:-:S03]  /*2acc0*/  SHF.R.S32.HI R2, RZ, 0x1f, R2 ;  /* 0x0000001fff027819 */ /* 0x000fc60000011402 */
[----:B------:R-:W4:Y:S04]  /*2acd0*/  LDL R12, [R1+0x5f4] ;  /* 0x0005f400010c7983 */ /* 0x000f280000100800 */
[----:B------:R1:W-:Y:S04]  /*2ace0*/  STL [R1+0x340], R2 ;  /* 0x0003400201007387 */ /* 0x0003e80000100800 */
[----:B------:R-:W4:Y:S04]  /*2acf0*/  LDL R11, [R1+0x5fc] ;  /* 0x0005fc00010b7983 */ /* 0x000f280000100800 */
[----:B0-----:R-:W4:Y:S04]  /*2ad00*/  LDL R8, [R1+0x610] ;  /* 0x0006100001087983 */ /* 0x001f280000100800 */
[----:B-1----:R-:W4:Y:S01]  /*2ad10*/  LDL R2, [R1+0x608] ;  /* 0x0006080001027983 */ /* 0x002f220000100800 */
[----:B-----5:R-:W-:-:S05]  /*2ad20*/  SHF.R.S32.HI R6, RZ, 0x1f, R6 ;  /* 0x0000001fff067819 */ /* 0x020fca0000011406 */
[----:B------:R0:W-:Y:S04]  /*2ad30*/  STL [R1+0x344], R6 ;  /* 0x0003440601007387 */ /* 0x0001e80000100800 */
[----:B0-----:R-:W5:Y:S01]  /*2ad40*/  LDL R6, [R1+0x624] ;  /* 0x0006240001067983 */ /* 0x001f620000100800 */
[----:B------:R-:W-:-:S05]  /*2ad50*/  SHF.R.S32.HI R21, RZ, 0x1f, R21 ;  /* 0x0000001fff157819 */ /* 0x000fca0000011415 */
[----:B------:R-:W-:Y:S01]  /*2ad60*/  STL [R1+0x350], R21 ;  /* 0x0003501501007387 */ /* 0x000fe20000100800 */
[----:B------:R-:W-:-:S05]  /*2ad70*/  SHF.R.S32.HI R10, RZ, 0x1f, R10 ;  /* 0x0000001fff0a7819 */ /* 0x000fca000001140a */
[----:B------:R0:W-:Y:S04]  /*2ad80*/  STL [R1+0x354], R10 ;  /* 0x0003540a01007387 */ /* 0x0001e80000100800 */
[----:B0-----:R-:W5:Y:S01]  /*2ad90*/  LDL R10, [R1+0x628] ;  /* 0x00062800010a7983 */ /* 0x001f620000100800 */
        /* <DEDUP_REMOVED lines=15> */
[----:B------:R-:W-:-:S02]  /*2ae90*/  SHF.R.S32.HI R16, RZ, 0x1f, R29 ;  /* 0x0000001fff107819 */ /* 0x000fc4000001141d */
[----:B------:R-:W5:Y:S04]  /*2aea0*/  LDL R29, [R1+0x63c] ;  /* 0x00063c00011d7983 */ /* 0x000f680000100800 */
[----:B------:R0:W-:Y:S04]  /*2aeb0*/  STL [R1+0x388], R17 ;  /* 0x0003881101007387 */ /* 0x0001e80000100800 */
[----:B------:R2:W-:Y:S01]  /*2aec0*/  STL [R1+0x390], R16 ;  /* 0x0003901001007387 */ /* 0x0005e20000100800 */
[----:B0-----:R-:W-:-:S03]  /*2aed0*/  SHF.R.S32.HI R17, RZ, 0x1f, R9 ;  /* 0x0000001fff117819 */ /* 0x001fc60000011409 */
[----:B------:R-:W5:Y:S04]  /*2aee0*/  LDL R9, [R1+0x644] ;  /* 0x0006440001097983 */ /* 0x000f680000100800 */
[----:B------:R0:W-:Y:S01]  /*2aef0*/  STL [R1+0x398], R17 ;  /* 0x0003981101007387 */ /* 0x0001e20000100800 */
[----:B--2---:R-:W-:-:S03]  /*2af00*/  SHF.R.S32.HI R16, RZ, 0x1f, R3 ;  /* 0x0000001fff107819 */ /* 0x004fc60000011403 */
[----:B------:R-:W2:Y:S04]  /*2af10*/  LDL R3, [R1+0x658] ;  /* 0x0006580001037983 */ /* 0x000ea80000100800 */
[----:B------:R3:W-:Y:S01]  /*2af20*/  STL [R1+0x39c], R16 ;  /* 0x00039c1001007387 */ /* 0x0007e20000100800 */
[----:B0-----:R-:W-:-:S05]  /*2af30*/  SHF.R.S32.HI R17, RZ, 0x1f, R15 ;  /* 0x0000001fff117819 */ /* 0x001fca000001140f */
[----:B------:R-:W-:Y:S01]  /*2af40*/  STL [R1+0x3a0], R17 ;  /* 0x0003a01101007387 */ /* 0x000fe20000100800 */
[----:B---3--:R-:W-:-:S05]  /*2af50*/  SHF.R.S32.HI R16, RZ, 0x1f, R14 ;  /* 0x0000001fff107819 */ /* 0x008fca000001140e */
[----:B------:R-:W-:Y:S01]  /*2af60*/  STL [R1+0x3a4], R16 ;  /* 0x0003a41001007387 */ /* 0x000fe20000100800 */
[----:B------:R-:W-:-:S03]  /*2af70*/  SHF.R.S32.HI R15, RZ, 0x1f, R7 ;  /* 0x0000001fff0f7819 */ /* 0x000fc60000011407 */
[----:B------:R-:W3:Y:S04]  /*2af80*/  LDL R7, [R1+0x660] ;  /* 0x0006600001077983 */ /* 0x000ee80000100800 */
[----:B------:R-:W-:Y:S01]  /*2af90*/  STL [R1+0x3a8], R15 ;  /* 0x0003a80f01007387 */ /* 0x000fe20000100800 */
[----:B------:R-:W-:-:S03]  /*2afa0*/  SHF.R.S32.HI R14, RZ, 0x1f, R4 ;  /* 0x0000001fff0e7819 */ /* 0x000fc60000011404 */
[----:B------:R-:W3:Y:S04]  /*2afb0*/  LDL R4, [R1+0x664] ;  /* 0x0006640001047983 */ /* 0x000ee80000100800 */
[----:B------:R0:W-:Y:S02]  /*2afc0*/  STL [R1+0x3b4], R14 ;  /* 0x0003b40e01007387 */ /* 0x0001e40000100800 */
[----:B0-----:R-:W-:Y:S02]  /*2afd0*/  SHF.R.S32.HI R14, RZ, 0x1f, R13 ;  /* 0x0000001fff0e7819 */ /* 0x001fe4000001140d */
[----:B----4-:R-:W-:-:S03]  /*2afe0*/  SHF.R.S32.HI R13, RZ, 0x1f, R12 ;  /* 0x0000001fff0d7819 */ /* 0x010fc6000001140c */
[----:B------:R-:W-:Y:S01]  /*2aff0*/  STL [R1+0x3c0], R14 ;  /* 0x0003c00e01007387 */ /* 0x000fe20000100800 */
[----:B------:R-:W-:-:S03]  /*2b000*/  SHF.R.S32.HI R12, RZ, 0x1f, R11 ;  /* 0x0000001fff0c7819 */ /* 0x000fc6000001140b */
[----:B------:R-:W-:Y:S01]  /*2b010*/  STL [R1+0x3c4], R13 ;  /* 0x0003c40d01007387 */ /* 0x000fe20000100800 */
[----:B------:R-:W-:-:S03]  /*2b020*/  SHF.R.S32.HI R11, RZ, 0x1f, R2 ;  /* 0x0000001fff0b7819 */ /* 0x000fc60000011402 */
[----:B------:R-:W4:Y:S01]  /*2b030*/  LDL R2, [R1+0x680] ;  /* 0x0006800001027983 */ /* 0x000f220000100800 */
[----:B------:R-:W-:-:S03]  /*2b040*/  SHF.R.S32.HI R8, RZ, 0x1f, R8 ;  /* 0x0000001fff087819 */ /* 0x000fc60000011408 */
[----:B------:R-:W-:Y:S04]  /*2b050*/  STL [R1+0x3c8], R12 ;  /* 0x0003c80c01007387 */ /* 0x000fe80000100800 */
[----:B------:R-:W-:Y:S04]  /*2b060*/  STL [R1+0x3cc], R11 ;  /* 0x0003cc0b01007387 */ /* 0x000fe80000100800 */
[----:B------:R-:W4:Y:S04]  /*2b070*/  LDL R21, [R1+0x688] ;  /* 0x0006880001157983 */ /* 0x000f280000100800 */
[----:B------:R0:W-:Y:S04]  /*2b080*/  STL [R1+0x3d0], R8 ;  /* 0x0003d00801007387 */ /* 0x0001e80000100800 */
[----:B0-----:R-:W4:Y:S01]  /*2b090*/  LDL R8, [R1+0x690] ;  /* 0x0006900001087983 */ /* 0x001f220000100800 */
[----:B-----5:R-:W-:-:S05]  /*2b0a0*/  SHF.R.S32.HI R6, RZ, 0x1f, R6 ;  /* 0x0000001fff067819 */ /* 0x020fca0000011406 */
        /* <DEDUP_REMOVED lines=16> */
[----:B------:R-:W-:-:S03]  /*2b1b0*/  SHF.R.S32.HI R11, RZ, 0x1f, R29 ;  /* 0x0000001fff0b7819 */ /* 0x000fc6000001141d */
[----:B------:R-:W5:Y:S04]  /*2b1c0*/  LDL R29, [R1+0x7a0] ;  /* 0x0007a000011d7983 */ /* 0x000f680000100800 */
[----:B------:R-:W-:Y:S04]  /*2b1d0*/  STL [R1+0x3f4], R11 ;  /* 0x0003f40b01007387 */ /* 0x000fe80000100800 */
[----:B------:R-:W5:Y:S01]  /*2b1e0*/  LDL R15, [R1+0x79c] ;  /* 0x00079c00010f7983 */ /* 0x000f620000100800 */
[----:B------:R-:W-:-:S05]  /*2b1f0*/  SHF.R.S32.HI R9, RZ, 0x1f, R9 ;  /* 0x0000001fff097819 */ /* 0x000fca0000011409 */
[----:B------:R0:W-:Y:S04]  /*2b200*/  STL [R1+0x3fc], R9 ;  /* 0x0003fc0901007387 */ /* 0x0001e80000100800 */
[----:B------:R-:W5:Y:S01]  /*2b210*/  LDL R14, [R1+0x798] ;  /* 0x00079800010e7983 */ /* 0x000f620000100800 */
[----:B--2---:R-:W-:-:S05]  /*2b220*/  SHF.R.S32.HI R3, RZ, 0x1f, R3 ;  /* 0x0000001fff037819 */ /* 0x004fca0000011403 */
[----:B------:R1:W-:Y:S04]  /*2b230*/  STL [R1+0x404], R3 ;  /* 0x0004040301007387 */ /* 0x0003e80000100800 */
[----:B0-----:R-:W2:Y:S04]  /*2b240*/  LDL R9, [R1+0x794] ;  /* 0x0007940001097983 */ /* 0x001ea80000100800 */
[----:B------:R-:W2:Y:S04]  /*2b250*/  LDL R13, [R1+0x78c] ;  /* 0x00078c00010d7983 */ /* 0x000ea80000100800 */
[----:B-1----:R-:W2:Y:S01]  /*2b260*/  LDL R3, [R1+0x790] ;  /* 0x0007900001037983 */ /* 0x002ea20000100800 */
[----:B---3--:R-:W-:-:S05]  /*2b270*/  SHF.R.S32.HI R7, RZ, 0x1f, R7 ;  /* 0x0000001fff077819 */ /* 0x008fca0000011407 */
[----:B------:R0:W-:Y:S01]  /*2b280*/  STL [R1+0x408], R7 ;  /* 0x0004080701007387 */ /* 0x0001e20000100800 */
[----:B------:R-:W-:-:S03]  /*2b290*/  SHF.R.S32.HI R4, RZ, 0x1f, R4 ;  /* 0x0000001fff047819 */ /* 0x000fc60000011404 */
[----:B------:R-:W3:Y:S04]  /*2b2a0*/  LDL R12, [R1+0x788] ;  /* 0x00078800010c7983 */ /* 0x000ee80000100800 */
[----:B------:R1:W-:Y:S04]  /*2b2b0*/  STL [R1+0x40c], R4 ;  /* 0x00040c0401007387 */ /* 0x0003e80000100800 */
[----:B------:R-:W3:Y:S04]  /*2b2c0*/  LDL R11, [R1+0x784] ;  /* 0x00078400010b7983 */ /* 0x000ee80000100800 */
[----:B0-----:R-:W3:Y:S04]  /*2b2d0*/  LDL R7, [R1+0x77c] ;  /* 0x00077c0001077983 */ /* 0x001ee80000100800 */
[----:B-1----:R-:W3:Y:S01]  /*2b2e0*/  LDL R4, [R1+0x780] ;  /* 0x0007800001047983 */ /* 0x002ee20000100800 */
[----:B----4-:R-:W-:-:S05]  /*2b2f0*/  SHF.R.S32.HI R2, RZ, 0x1f, R2 ;  /* 0x0000001fff027819 */ /* 0x010fca0000011402 */
[----:B------:R0:W-:Y:S04]  /*2b300*/  STL [R1+0x410], R2 ;  /* 0x0004100201007387 */ /* 0x0001e80000100800 */
[----:B0-----:R-:W4:Y:S01]  /*2b310*/  LDL R2, [R1+0x778] ;  /* 0x0007780001027983 */ /* 0x001f220000100800 */
[----:B------:R-:W-:-:S05]  /*2b320*/  SHF.R.S32.HI R21, RZ, 0x1f, R21 ;  /* 0x0000001fff157819 */ /* 0x000fca0000011415 */
[----:B------:R-:W-:Y:S01]  /*2b330*/  STL [R1+0x41c], R21 ;  /* 0x00041c1501007387 */ /* 0x000fe20000100800 */
[----:B------:R-:W-:-:S05]  /*2b340*/  SHF.R.S32.HI R8, RZ, 0x1f, R8 ;  /* 0x0000001fff087819 */ /* 0x000fca0000011408 */
[----:B------:R0:W-:Y:S04]  /*2b350*/  STL [R1+0x424], R8 ;  /* 0x0004240801007387 */ /* 0x0001e80000100800 */
[----:B0-----:R-:W4:Y:S01]  /*2b360*/  LDL R8, [R1+0x774] ;  /* 0x0007740001087983 */ /* 0x001f220000100800 */
[----:B-----5:R-:W-:-:S03]  /*2b370*/  SHF.R.S32.HI R21, RZ, 0x1f, R6 ;  /* 0x0000001fff157819 */ /* 0x020fc60000011406 */
[----:B------:R-:W5:Y:S04]  /*2b380*/  LDL R6, [R1+0x770] ;  /* 0x0007700001067983 */ /* 0x000f680000100800 */
[----:B------:R0:W-:Y:S02]  /*2b390*/  STL [R1+0x428], R21 ;  /* 0x0004281501007387 */ /* 0x0001e40000100800 */
[----:B0-----:R-:W-:Y:S02]  /*2b3a0*/  SHF.R.S32.HI R21, RZ, 0x1f, R20 ;  /* 0x0000001fff157819 */ /* 0x001fe40000011414 */
[----:B------:R-:W-:-:S03]  /*2b3b0*/  SHF.R.S32.HI R20, RZ, 0x1f, R19 ;  /* 0x0000001fff147819 */ /* 0x000fc60000011413 */
[----:B------:R-:W-:Y:S01]  /*2b3c0*/  STL [R1+0x42c], R21 ;  /* 0x00042c1501007387 */ /* 0x000fe20000100800 */
[----:B------:R-:W-:-:S03]  /*2b3d0*/  SHF.R.S32.HI R19, RZ, 0x1f, R18 ;  /* 0x0000001fff137819 */ /* 0x000fc60000011412 */
[----:B------:R-:W-:Y:S04]  /*2b3e0*/  STL [R1+0x430], R20 ;  /* 0x0004301401007387 */ /* 0x000fe80000100800 */
[----:B------:R-:W-:Y:S01]  /*2b3f0*/  STL [R1+0x434], R19 ;  /* 0x0004341301007387 */ /* 0x000fe20000100800 */
[----:B------:R-:W-:-:S03]  /*2b400*/  SHF.R.S32.HI R18, RZ, 0x1f, R0 ;  /* 0x0000001fff127819 */ /* 0x000fc60000011400 */
[----:B------:R-:W5:Y:S01]  /*2b410*/  LDL R0, [R1+0x76c] ;  /* 0x00076c0001007983 */ /* 0x000f620000100800 */
[----:B------:R-:W-:-:S05]  /*2b420*/  SHF.R.S32.HI R17, RZ, 0x1f, R17 ;  /* 0x0000001fff117819 */ /* 0x000fca0000011411 */
[----:B------:R0:W-:Y:S04]  /*2b430*/  STL [R1+0x438], R17 ;  /* 0x0004381101007387 */ /* 0x0001e80000100800 */
[----:B------:R-:W-:Y:S01]  /*2b440*/  STL [R1+0x43c], R18 ;  /* 0x00043c1201007387 */ /* 0x000fe20000100800 */
[----:B0-----:R-:W-:Y:S02]  /*2b450*/  SHF.R.S32.HI R17, RZ, 0x1f, R16 ;  /* 0x0000001fff117819 */ /* 0x001fe40000011410 */
[----:B------:R-:W-:Y:S02]  /*2b460*/  SHF.R.S32.HI R16, RZ, 0x1f, R5 ;  /* 0x0000001fff107819 */ /* 0x000fe40000011405 */
[----:B------:R-:W5:Y:S04]  /*2b470*/  LDL R5, [R1+0x764] ;  /* 0x0007640001057983 */ /* 0x000f680000100800 */
        /* <DEDUP_REMOVED lines=9> */
[----:B-1----:R-:W-:-:S03]  /*2b510*/  SHF.R.S32.HI R16, RZ, 0x1f, R14 ;  /* 0x0000001fff107819 */ /* 0x002fc6000001140e */
[----:B------:R-:W-:Y:S04]  /*2b520*/  STL [R1+0x468], R17 ;  /* 0x0004681101007387 */ /* 0x000fe80000100800 */
[----:B------:R-:W-:Y:S01]  /*2b530*/  STL [R1+0x470], R16 ;  /* 0x0004701001007387 */ /* 0x000fe20000100800 */
[----:B--2---:R-:W-:-:S03]  /*2b540*/  SHF.R.S32.HI R15, RZ, 0x1f, R9 ;  /* 0x0000001fff0f7819 */ /* 0x004fc60000011409 */
[----:B------:R-:W2:Y:S04]  /*2b550*/  LDL R9, [R1+0x758] ;  /* 0x0007580001097983 */ /* 0x000ea80000100800 */
[----:B------:R-:W-:Y:S01]  /*2b560*/  STL [R1+0x478], R15 ;  /* 0x0004780f01007387 */ /* 0x000fe20000100800 */
[----:B------:R-:W-:-:S03]  /*2b570*/  SHF.R.S32.HI R14, RZ, 0x1f, R3 ;  /* 0x0000001fff0e7819 */ /* 0x000fc60000011403 */
[----:B------:R-:W2:Y:S04]  /*2b580*/  LDL R3, [R1+0x754] ;  /* 0x0007540001037983 */ /* 0x000ea80000100800 */
[----:B------:R0:W-:Y:S02]  /*2b590*/  STL [R1+0x480], R14 ;  /* 0x0004800e01007387 */ /* 0x0001e40000100800 */
[----:B0-----:R-:W-:Y:S02]  /*2b5a0*/  SHF.R.S32.HI R14, RZ, 0x1f, R13 ;  /* 0x0000001fff0e7819 */ /* 0x001fe4000001140d */
[----:B---3--:R-:W-:-:S03]  /*2b5b0*/  SHF.R.S32.HI R13, RZ, 0x1f, R12 ;  /* 0x0000001fff0d7819 */ /* 0x008fc6000001140c */
[----:B------:R-:W-:Y:S04]  /*2b5c0*/  STL [R1+0x488], R14 ;  /* 0x0004880e01007387 */ /* 0x000fe80000100800 */
[----:B------:R-:W-:Y:S01]  /*2b5d0*/  STL [R1+0x48c], R13 ;  /* 0x00048c0d01007387 */ /* 0x000fe20000100800 */
[----:B------:R-:W-:Y:S02]  /*2b5e0*/  SHF.R.S32.HI R12, RZ, 0x1f, R11 ;  /* 0x0000001fff0c7819 */ /* 0x000fe4000001140b */
[----:B------:R-:W-:Y:S02]  /*2b5f0*/  SHF.R.S32.HI R7, RZ, 0x1f, R7 ;  /* 0x0000001fff077819 */ /* 0x000fe40000011407 */
[----:B------:R-:W-:Y:S02]  /*2b600*/  SHF.R.S32.HI R11, RZ, 0x1f, R4 ;  /* 0x0000001fff0b7819 */ /* 0x000fe40000011404 */
[----:B------:R-:W3:Y:S04]  /*2b610*/  LDL R4, [R1+0x750] ;  /* 0x0007500001047983 */ /* 0x000ee80000100800 */
[----:B------:R-:W-:Y:S04]  /*2b620*/  STL [R1+0x490], R12 ;  /* 0x0004900c01007387 */ /* 0x000fe80000100800 */
[----:B------:R-:W-:Y:S04]  /*2b630*/  STL [R1+0x494], R11 ;  /* 0x0004940b01007387 */ /* 0x000fe80000100800 */
[----:B------:R-:W3:Y:S04]  /*2b640*/  LDL R21, [R1+0x74c] ;  /* 0x00074c0001157983 */ /* 0x000ee80000100800 */
[----:B------:R0:W-:Y:S04]  /*2b650*/  STL [R1+0x49c], R7 ;  /* 0x00049c0701007387 */ /* 0x0001e80000100800 */
[----:B0-----:R-:W3:Y:S01]  /*2b660*/  LDL R7, [R1+0x748] ;  /* 0x0007480001077983 */ /* 0x001ee20000100800 */
[----:B----4-:R-:W-:-:S05]  /*2b670*/  SHF.R.S32.HI R2, RZ, 0x1f, R2 ;  /* 0x0000001fff027819 */ /* 0x010fca0000011402 */
[----:B------:R0:W-:Y:S04]  /*2b680*/  STL [R1+0x4a4], R2 ;  /* 0x0004a40201007387 */ /* 0x0001e80000100800 */
[----:B------:R-:W4:Y:S04]  /*2b690*/  LDL R20, [R1+0x738] ;  /* 0x0007380001147983 */ /* 0x000f280000100800 */
[----:B0-----:R-:W4:Y:S01]  /*2b6a0*/  LDL R2, [R1+0x73c] ;  /* 0x00073c0001027983 */ /* 0x001f220000100800 */
[----:B------:R-:W-:Y:S02]  /*2b6b0*/  SHF.R.S32.HI R8, RZ, 0x1f, R8 ;  /* 0x0000001fff087819 */ /* 0x000fe40000011408 */
[----:B-----5:R-:W-:-:S03]  /*2b6c0*/  SHF.R.S32.HI R6, RZ, 0x1f, R6 ;  /* 0x0000001fff067819 */ /* 0x020fc60000011406 */
        /* <DEDUP_REMOVED lines=13> */
[----:B------:R0:W-:Y:S04]  /*2b7a0*/  STL [R1+0x4c0], R11 ;  /* 0x0004c00b01007387 */ /* 0x0001e80000100800 */
[----:B------:R-:W5:Y:S01]  /*2b7b0*/  LDL R15, [R1+0x70c] ;  /* 0x00070c00010f7983 */ /* 0x000f620000100800 */
[----:B0-----:R-:W-:-:S05]  /*2b7c0*/  SHF.R.S32.HI R11, RZ, 0x1f, R10 ;  /* 0x0000001fff0b7819 */ /* 0x001fca000001140a */
[----:B------:R-:W-:Y:S01]  /*2b7d0*/  STL [R1+0x4c8], R11 ;  /* 0x0004c80b01007387 */ /* 0x000fe20000100800 */
[----:B------:R-:W-:-:S03]  /*2b7e0*/  SHF.R.S32.HI R10, RZ, 0x1f, R29 ;  /* 0x0000001fff0a7819 */ /* 0x000fc6000001141d */
[----:B------:R-:W5:Y:S04]  /*2b7f0*/  LDL R14, [R1+0x708] ;  /* 0x00070800010e7983 */ /* 0x000f680000100800 */
[----:B------:R0:W-:Y:S04]  /*2b800*/  STL [R1+0x4cc], R10 ;  /* 0x0004cc0a01007387 */ /* 0x0001e80000100800 */
[----:B------:R-:W5:Y:S04]  /*2b810*/  LDL R29, [R1+0x700] ;  /* 0x00070000011d7983 */ /* 0x000f680000100800 */
[----:B------:R-:W5:Y:S04]  /*2b820*/  LDL R13, [R1+0x6fc] ;  /* 0x0006fc00010d7983 */ /* 0x000f680000100800 */
[----:B0-----:R-:W5:Y:S01]  /*2b830*/  LDL R10, [R1+0x704] ;  /* 0x00070400010a7983 */ /* 0x001f620000100800 */
[----:B--2---:R-:W-:-:S05]  /*2b840*/  SHF.R.S32.HI R9, RZ, 0x1f, R9 ;  /* 0x0000001fff097819 */ /* 0x004fca0000011409 */
[----:B------:R0:W-:Y:S01]  /*2b850*/  STL [R1+0x4d4], R9 ;  /* 0x0004d40901007387 */ /* 0x0001e20000100800 */
[----:B------:R-:W-:-:S03]  /*2b860*/  SHF.R.S32.HI R3, RZ, 0x1f, R3 ;  /* 0x0000001fff037819 */ /* 0x000fc60000011403 */
[----:B------:R-:W2:Y:S04]  /*2b870*/  LDL R12, [R1+0x6f8] ;  /* 0x0006f800010c7983 */ /* 0x000ea80000100800 */
[----:B------:R1:W-:Y:S04]  /*2b880*/  STL [R1+0x4d8], R3 ;  /* 0x0004d80301007387 */ /* 0x0003e80000100800 */
[----:B------:R-:W2:Y:S04]  /*2b890*/  LDL R11, [R1+0x6f4] ;  /* 0x0006f400010b7983 */ /* 0x000ea80000100800 */
[----:B0-----:R-:W2:Y:S04]  /*2b8a0*/  LDL R9, [R1+0x6ec] ;  /* 0x0006ec0001097983 */ /* 0x001ea80000100800 */
[----:B-1----:R-:W2:Y:S01]  /*2b8b0*/  LDL R3, [R1+0x6f0] ;  /* 0x0006f00001037983 */ /* 0x002ea20000100800 */
[----:B---3--:R-:W-:-:S05]  /*2b8c0*/  SHF.R.S32.HI R4, RZ, 0x1f, R4 ;  /* 0x0000001fff047819 */ /* 0x008fca0000011404 */
[----:B------:R0:W-:Y:S01]  /*2b8d0*/  STL [R1+0x4dc], R4 ;  /* 0x0004dc0401007387 */ /* 0x0001e20000100800 */
[----:B------:R-:W-:-:S03]  /*2b8e0*/  SHF.R.S32.HI R21, RZ, 0x1f, R21 ;  /* 0x0000001fff157819 */ /* 0x000fc60000011415 */
[----:B0-----:R-:W3:Y:S04]  /*2b8f0*/  LDL R4, [R1+0x6e8] ;  /* 0x0006e80001047983 */ /* 0x001ee80000100800 */
[----:B------:R-:W-:Y:S01]  /*2b900*/  STL [R1+0x4e4], R21 ;  /* 0x0004e41501007387 */ /* 0x000fe20000100800 */
[----:B------:R-:W-:-:S05]  /*2b910*/  SHF.R.S32.HI R7, RZ, 0x1f, R7 ;  /* 0x0000001fff077819 */ /* 0x000fca0000011407 */
[----:B------:R0:W-:Y:S04]  /*2b920*/  STL [R1+0x4ec], R7 ;  /* 0x0004ec0701007387 */ /* 0x0001e80000100800 */
[----:B0-----:R-:W3:Y:S01]  /*2b930*/  LDL R7, [R1+0x6e4] ;  /* 0x0006e40001077983 */ /* 0x001ee20000100800 */
[----:B----4-:R-:W-:-:S03]  /*2b940*/  SHF.R.S32.HI R21, RZ, 0x1f, R2 ;  /* 0x0000001fff157819 */ /* 0x010fc60000011402 */
[----:B------:R-:W4:Y:S04]  /*2b950*/  LDL R2, [R1+0x6e0] ;  /* 0x0006e00001027983 */ /* 0x000f280000100800 */
[----:B------:R0:W-:Y:S02]  /*2b960*/  STL [R1+0x4f0], R21 ;  /* 0x0004f01501007387 */ /* 0x0001e40000100800 */
[----:B0-----:R-:W-:Y:S02]  /*2b970*/  SHF.R.S32.HI R21, RZ, 0x1f, R20 ;  /* 0x0000001fff157819 */ /* 0x001fe40000011414 */
[----:B-----5:R-:W-:-:S03]  /*2b980*/  SHF.R.S32.HI R20, RZ, 0x1f, R19 ;  /* 0x0000001fff147819 */ /* 0x020fc60000011413 */
        /* <DEDUP_REMOVED lines=24> */
[----:B------:R-:W-:Y:S02]  /*2bb10*/  SHF.R.S32.HI R14, RZ, 0x1f, R29 ;  /* 0x0000001fff0e7819 */ /* 0x000fe4000001141d */
[----:B------:R-:W-:Y:S02]  /*2bb20*/  SHF.R.S32.HI R15, RZ, 0x1f, R10 ;  /* 0x0000001fff0f7819 */ /* 0x000fe4000001140a */
[----:B------:R-:W5:Y:S04]  /*2bb30*/  LDL R10, [R1+0x6cc] ;  /* 0x0006cc00010a7983 */ /* 0x000f680000100800 */
[----:B------:R-:W-:Y:S04]  /*2bb40*/  STL [R1+0x548], R15 ;  /* 0x0005480f01007387 */ /* 0x000fe80000100800 */
[----:B------:R-:W5:Y:S04]  /*2bb50*/  LDL R29, [R1+0x6c8] ;  /* 0x0006c800011d7983 */ /* 0x000f680000100800 */
[----:B------:R0:W-:Y:S02]  /*2bb60*/  STL [R1+0x550], R14 ;  /* 0x0005500e01007387 */ /* 0x0001e40000100800 */
[----:B0-----:R-:W-:-:S05]  /*2bb70*/  SHF.R.S32.HI R14, RZ, 0x1f, R13 ;  /* 0x0000001fff0e7819 */ /* 0x001fca000001140d */
[----:B------:R-:W-:Y:S01]  /*2bb80*/  STL [R1+0x558], R14 ;  /* 0x0005580e01007387 */ /* 0x000fe20000100800 */
[----:B--2---:R-:W-:-:S05]  /*2bb90*/  SHF.R.S32.HI R13, RZ, 0x1f, R12 ;  /* 0x0000001fff0d7819 */ /* 0x004fca000001140c */
[----:B------:R-:W-:Y:S01]  /*2bba0*/  STL [R1+0x564], R13 ;  /* 0x0005640d01007387 */ /* 0x000fe20000100800 */
[----:B------:R-:W-:Y:S02]  /*2bbb0*/  SHF.R.S32.HI R12, RZ, 0x1f, R11 ;  /* 0x0000001fff0c7819 */ /* 0x000fe4000001140b */
[----:B------:R-:W-:Y:S02]  /*2bbc0*/  SHF.R.S32.HI R9, RZ, 0x1f, R9 ;  /* 0x0000001fff097819 */ /* 0x000fe40000011409 */
[----:B------:R-:W-:Y:S02]  /*2bbd0*/  SHF.R.S32.HI R11, RZ, 0x1f, R3 ;  /* 0x0000001fff0b7819 */ /* 0x000fe40000011403 */
[----:B------:R-:W2:Y:S04]  /*2bbe0*/  LDL R3, [R1+0x6c4] ;  /* 0x0006c40001037983 */ /* 0x000ea80000100800 */
[----:B------:R-:W-:Y:S04]  /*2bbf0*/  STL [R1+0x56c], R12 ;  /* 0x00056c0c01007387 */ /* 0x000fe80000100800 */
[----:B------:R-:W-:Y:S04]  /*2bc00*/  STL [R1+0x570], R11 ;  /* 0x0005700b01007387 */ /* 0x000fe80000100800 */
[----:B------:R-:W2:Y:S04]  /*2bc10*/  LDL R21, [R1+0x6c0] ;  /* 0x0006c00001157983 */ /* 0x000ea80000100800 */
[----:B------:R0:W-:Y:S04]  /*2bc20*/  STL [R1+0x574], R9 ;  /* 0x0005740901007387 */ /* 0x0001e80000100800 */
[----:B0-----:R-:W2:Y:S01]  /*2bc30*/  LDL R9, [R1+0x6bc] ;  /* 0x0006bc0001097983 */ /* 0x001ea20000100800 */
[----:B---3--:R-:W-:-:S05]  /*2bc40*/  SHF.R.S32.HI R4, RZ, 0x1f, R4 ;  /* 0x0000001fff047819 */ /* 0x008fca0000011404 */
[----:B------:R0:W-:Y:S04]  /*2bc50*/  STL [R1+0x57c], R4 ;  /* 0x00057c0401007387 */ /* 0x0001e80000100800 */
[----:B------:R-:W3:Y:S04]  /*2bc60*/  LDL R20, [R1+0x6b4] ;  /* 0x0006b40001147983 */ /* 0x000ee80000100800 */
[----:B0-----:R-:W3:Y:S01]  /*2bc70*/  LDL R4, [R1+0x6b8] ;  /* 0x0006b80001047983 */ /* 0x001ee20000100800 */
[----:B------:R-:W-:Y:S02]  /*2bc80*/  SHF.R.S32.HI R7, RZ, 0x1f, R7 ;  /* 0x0000001fff077819 */ /* 0x000fe40000011407 */
[----:B----4-:R-:W-:-:S03]  /*2bc90*/  SHF.R.S32.HI R2, RZ, 0x1f, R2 ;  /* 0x0000001fff027819 */ /* 0x010fc60000011402 */
[----:B------:R-:W-:Y:S04]  /*2bca0*/  STL [R1+0x580], R7 ;  /* 0x0005800701007387 */ /* 0x000fe80000100800 */
[----:B------:R-:W4:Y:S04]  /*2bcb0*/  LDL R19, [R1+0x6b0] ;  /* 0x0006b00001137983 */ /* 0x000f280000100800 */
[----:B------:R0:W-:Y:S04]  /*2bcc0*/  STL [R1+0x584], R2 ;  /* 0x0005840201007387 */ /* 0x0001e80000100800 */
[----:B------:R-:W4:Y:S04]  /*2bcd0*/  LDL R18, [R1+0x6a8] ;  /* 0x0006a80001127983 */ /* 0x000f280000100800 */
[----:B------:R-:W4:Y:S04]  /*2bce0*/  LDL R17, [R1+0x6a4] ;  /* 0x0006a40001117983 */ /* 0x000f280000100800 */
[----:B0-----:R-:W4:Y:S04]  /*2bcf0*/  LDL R2, [R1+0x698] ;  /* 0x0006980001027983 */ /* 0x001f280000100800 */
[----:B------:R-:W4:Y:S04]  /*2bd00*/  LDL R16, [R1+0x68c] ;  /* 0x00068c0001107983 */ /* 0x000f280000100800 */
[----:B------:R-:W4:Y:S01]  /*2bd10*/  LDL R7, [R1+0x684] ;  /* 0x0006840001077983 */ /* 0x000f220000100800 */
[----:B-----5:R-:W-:-:S05]  /*2bd20*/  SHF.R.S32.HI R6, RZ, 0x1f, R6 ;  /* 0x0000001fff067819 */ /* 0x020fca0000011406 */
[----:B------:R0:W-:Y:S04]  /*2bd30*/  STL [R1+0x588], R6 ;  /* 0x0005880601007387 */ /* 0x0001e80000100800 */
[----:B0-----:R-:W5:Y:S01]  /*2bd40*/  LDL R6, [R1+0x67c] ;  /* 0x00067c0001067983 */ /* 0x001f620000100800 */
[----:B------:R-:W-:-:S03]  /*2bd50*/  SHF.R.S32.HI R11, RZ, 0x1f, R0 ;  /* 0x0000001fff0b7819 */ /* 0x000fc60000011400 */
[----:B------:R-:W5:Y:S04]  /*2bd60*/  LDL R0, [R1+0x678] ;  /* 0x0006780001007983 */ /* 0x000f680000100800 */
        /* <DEDUP_REMOVED lines=18> */
[----:B--2---:R-:W-:-:S05]  /*2be90*/  SHF.R.S32.HI R3, RZ, 0x1f, R3 ;  /* 0x0000001fff037819 */ /* 0x004fca0000011403 */
[----:B------:R0:W-:Y:S01]  /*2bea0*/  STL [R1+0x5a8], R3 ;  /* 0x0005a80301007387 */ /* 0x0001e20000100800 */
[----:B------:R-:W-:-:S03]  /*2beb0*/  SHF.R.S32.HI R21, RZ, 0x1f, R21 ;  /* 0x0000001fff157819 */ /* 0x000fc60000011415 */
[----:B0-----:R-:W2:Y:S04]  /*2bec0*/  LDL R3, [R1+0x640] ;  /* 0x0006400001037983 */ /* 0x001ea80000100800 */
[----:B------:R-:W-:Y:S01]  /*2bed0*/  STL [R1+0x5b0], R21 ;  /* 0x0005b01501007387 */ /* 0x000fe20000100800 */
[----:B------:R-:W-:-:S05]  /*2bee0*/  SHF.R.S32.HI R9, RZ, 0x1f, R9 ;  /* 0x0000001fff097819 */ /* 0x000fca0000011409 */
[----:B------:R0:W-:Y:S04]  /*2bef0*/  STL [R1+0x5bc], R9 ;  /* 0x0005bc0901007387 */ /* 0x0001e80000100800 */
[----:B0-----:R-:W2:Y:S01]  /*2bf00*/  LDL R9, [R1+0x638] ;  /* 0x0006380001097983 */ /* 0x001ea20000100800 */
[----:B---3--:R-:W-:-:S03]  /*2bf10*/  SHF.R.S32.HI R21, RZ, 0x1f, R4 ;  /* 0x0000001fff157819 */ /* 0x008fc60000011404 */
[----:B------:R-:W3:Y:S04]  /*2bf20*/  LDL R4, [R1+0x62c] ;  /* 0x00062c0001047983 */ /* 0x000ee80000100800 */
[----:B------:R0:W-:Y:S02]  /*2bf30*/  STL [R1+0x5c0], R21 ;  /* 0x0005c01501007387 */ /* 0x0001e40000100800 */
[----:B0-----:R-:W-:Y:S02]  /*2bf40*/  SHF.R.S32.HI R21, RZ, 0x1f, R20 ;  /* 0x0000001fff157819 */ /* 0x001fe40000011414 */
[----:B----4-:R-:W-:-:S03]  /*2bf50*/  SHF.R.S32.HI R20, RZ, 0x1f, R19 ;  /* 0x0000001fff147819 */ /* 0x010fc60000011413 */
[----:B------:R-:W-:Y:S01]  /*2bf60*/  STL [R1+0x5c4], R21 ;  /* 0x0005c41501007387 */ /* 0x000fe20000100800 */
[----:B------:R-:W-:-:S03]  /*2bf70*/  SHF.R.S32.HI R19, RZ, 0x1f, R18 ;  /* 0x0000001fff137819 */ /* 0x000fc60000011412 */
[----:B------:R-:W-:Y:S04]  /*2bf80*/  STL [R1+0x5d0], R20 ;  /* 0x0005d01401007387 */ /* 0x000fe80000100800 */
[----:B------:R-:W-:Y:S01]  /*2bf90*/  STL [R1+0x5dc], R19 ;  /* 0x0005dc1301007387 */ /* 0x000fe20000100800 */
[----:B------:R-:W-:-:S03]  /*2bfa0*/  SHF.R.S32.HI R18, RZ, 0x1f, R2 ;  /* 0x0000001fff127819 */ /* 0x000fc60000011402 */
[----:B------:R-:W4:Y:S01]  /*2bfb0*/  LDL R2, [R1+0x620] ;  /* 0x0006200001027983 */ /* 0x000f220000100800 */
[----:B------:R-:W-:-:S05]  /*2bfc0*/  SHF.R.S32.HI R17, RZ, 0x1f, R17 ;  /* 0x0000001fff117819 */ /* 0x000fca0000011411 */
[----:B------:R0:W-:Y:S04]  /*2bfd0*/  STL [R1+0x5e0], R17 ;  /* 0x0005e01101007387 */ /* 0x0001e80000100800 */
[----:B------:R-:W-:Y:S01]  /*2bfe0*/  STL [R1+0x5e4], R18 ;  /* 0x0005e41201007387 */ /* 0x000fe20000100800 */
[----:B0-----:R-:W-:Y:S02]  /*2bff0*/  SHF.R.S32.HI R17, RZ, 0x1f, R16 ;  /* 0x0000001fff117819 */ /* 0x001fe40000011410 */
[----:B------:R-:W-:Y:S02]  /*2c000*/  SHF.R.S32.HI R16, RZ, 0x1f, R7 ;  /* 0x0000001fff107819 */ /* 0x000fe40000011407 */
[----:B------:R-:W4:Y:S04]  /*2c010*/  LDL R7, [R1+0x7ac] ;  /* 0x0007ac0001077983 */ /* 0x000f280000100800 */
[----:B------:R5:W-:Y:S04]  /*2c020*/  STL [R1+0x5e8], R17 ;  /* 0x0005e81101007387 */ /* 0x000be80000100800 */
[----:B------:R0:W-:Y:S01]  /*2c030*/  STL [R1+0x5ec], R16 ;  /* 0x0005ec1001007387 */ /* 0x0001e20000100800 */
[----:B-----5:R-:W-:-:S03]  /*2c040*/  SHF.R.S32.HI R17, RZ, 0x1f, R6 ;  /* 0x0000001fff117819 */ /* 0x020fc60000011406 */
[----:B------:R-:W5:Y:S01]  /*2c050*/  LDL R6, [R1+0x7b0] ;  /* 0x0007b00001067983 */ /* 0x000f620000100800 */
[----:B0-----:R-:W-:-:S03]  /*2c060*/  SHF.R.S32.HI R16, RZ, 0x1f, R0 ;  /* 0x0000001fff107819 */ /* 0x001fc60000011400 */
[----:B------:R0:W-:Y:S04]  /*2c070*/  STL [R1+0x5f8], R17 ;  /* 0x0005f81101007387 */ /* 0x0001e80000100800 */
[----:B------:R-:W5:Y:S04]  /*2c080*/  LDL R0, [R1+0x7b8] ;  /* 0x0007b80001007983 */ /* 0x000f680000100800 */
[----:B------:R1:W-:Y:S01]  /*2c090*/  STL [R1+0x600], R16 ;  /* 0x0006001001007387 */ /* 0x0003e20000100800 */
[----:B0-----:R-:W-:-:S05]  /*2c0a0*/  SHF.R.S32.HI R17, RZ, 0x1f, R15 ;  /* 0x0000001fff117819 */ /* 0x001fca000001140f */
[----:B------:R-:W-:Y:S01]  /*2c0b0*/  STL [R1+0x604], R17 ;  /* 0x0006041101007387 */ /* 0x000fe20000100800 */
[----:B-1----:R-:W-:-:S05]  /*2c0c0*/  SHF.R.S32.HI R16, RZ, 0x1f, R14 ;  /* 0x0000001fff107819 */ /* 0x002fca000001140e */
        /* <DEDUP_REMOVED lines=9> */
[----:B------:R-:W-:Y:S04]  /*2c160*/  STL [R1+0x61c], R14 ;  /* 0x00061c0e01007387 */ /* 0x000fe80000100800 */
[----:B------:R-:W-:Y:S01]  /*2c170*/  STL [R1+0x7a8], R13 ;  /* 0x0007a80d01007387 */ /* 0x000fe20000100800 */
[----:B------:R-:W-:Y:S02]  /*2c180*/  SHF.R.S32.HI R12, RZ, 0x1f, R11 ;  /* 0x0000001fff0c7819 */ /* 0x000fe4000001140b */
[----:B------:R-:W-:Y:S02]  /*2c190*/  SHF.R.S32.HI R11, RZ, 0x1f, R29 ;  /* 0x0000001fff0b7819 */ /* 0x000fe4000001141d */
[----:B------:R-:W5:Y:S01]  /*2c1a0*/  LDL R29, [R1+0x7cc] ;  /* 0x0007cc00011d7983 */ /* 0x000f620000100800 */
[----:B------:R-:W-:-:S03]  /*2c1b0*/  SHF.R.S32.HI R10, RZ, 0x1f, R10 ;  /* 0x0000001fff0a7819 */ /* 0x000fc6000001140a */
[----:B------:R-:W-:Y:S04]  /*2c1c0*/  STL [R1+0x7b4], R12 ;  /* 0x0007b40c01007387 */ /* 0x000fe80000100800 */
[----:B------:R-:W-:Y:S04]  /*2c1d0*/  STL [R1+0x7bc], R11 ;  /* 0x0007bc0b01007387 */ /* 0x000fe80000100800 */
[----:B------:R-:W5:Y:S04]  /*2c1e0*/  LDL R21, [R1+0x7d4] ;  /* 0x0007d40001157983 */ /* 0x000f680000100800 */
[----:B------:R0:W-:Y:S04]  /*2c1f0*/  STL [R1+0x7c8], R10 ;  /* 0x0007c80a01007387 */ /* 0x0001e80000100800 */
[----:B0-----:R-:W5:Y:S01]  /*2c200*/  LDL R10, [R1+0x7d8] ;  /* 0x0007d800010a7983 */ /* 0x001f620000100800 */
[----:B--2---:R-:W-:-:S05]  /*2c210*/  SHF.R.S32.HI R3, RZ, 0x1f, R3 ;  /* 0x0000001fff037819 */ /* 0x004fca0000011403 */
[----:B------:R0:W-:Y:S04]  /*2c220*/  STL [R1+0x7d0], R3 ;  /* 0x0007d00301007387 */ /* 0x0001e80000100800 */
[----:B------:R-:W2:Y:S04]  /*2c230*/  LDL R20, [R1+0x7e4] ;  /* 0x0007e40001147983 */ /* 0x000ea80000100800 */
[----:B0-----:R-:W2:Y:S01]  /*2c240*/  LDL R3, [R1+0x7e0] ;  /* 0x0007e00001037983 */ /* 0x001ea20000100800 */
[----:B------:R-:W-:-:S05]  /*2c250*/  SHF.R.S32.HI R9, RZ, 0x1f, R9 ;  /* 0x0000001fff097819 */ /* 0x000fca0000011409 */
[----:B------:R-:W-:Y:S04]  /*2c260*/  STL [R1+0x7dc], R9 ;  /* 0x0007dc0901007387 */ /* 0x000fe80000100800 */
[----:B------:R-:W2:Y:S01]  /*2c270*/  LDL R19, [R1+0x7ec] ;  /* 0x0007ec0001137983 */ /* 0x000ea20000100800 */
[----:B---3--:R-:W-:-:S05]  /*2c280*/  SHF.R.S32.HI R4, RZ, 0x1f, R4 ;  /* 0x0000001fff047819 */ /* 0x008fca0000011404 */
[----:B------:R0:W-:Y:S04]  /*2c290*/  STL [R1+0x7e8], R4 ;  /* 0x0007e80401007387 */ /* 0x0001e80000100800 */
[----:B------:R-:W3:Y:S04]  /*2c2a0*/  LDL R18, [R1+0x7f0] ;  /* 0x0007f00001127983 */ /* 0x000ee80000100800 */
[----:B------:R-:W3:Y:S04]  /*2c2b0*/  LDL R17, [R1+0x7f8] ;  /* 0x0007f80001117983 */ /* 0x000ee80000100800 */
[----:B0-----:R-:W3:Y:S04]  /*2c2c0*/  LDL R4, [R1+0x800] ;  /* 0x0008000001047983 */ /* 0x001ee80000100800 */
[----:B------:R-:W3:Y:S01]  /*2c2d0*/  LDL R16, [R1+0x804] ;  /* 0x0008040001107983 */ /* 0x000ee20000100800 */
[----:B----4-:R-:W-:-:S03]  /*2c2e0*/  SHF.R.S32.HI R9, RZ, 0x1f, R2 ;  /* 0x0000001fff097819 */ /* 0x010fc60000011402 */
[----:B------:R-:W4:Y:S04]  /*2c2f0*/  LDL R2, [R1+0x80c] ;  /* 0x00080c0001027983 */ /* 0x000f280000100800 */
[----:B------:R0:W-:Y:S04]  /*2c300*/  STL [R1+0x7f4], R9 ;  /* 0x0007f40901007387 */ /* 0x0001e80000100800 */
[----:B0-----:R-:W4:Y:S01]  /*2c310*/  LDL R9, [R1+0x810] ;  /* 0x0008100001097983 */ /* 0x001f220000100800 */
[----:B------:R-:W-:-:S03]  /*2c320*/  SHF.R.S32.HI R11, RZ, 0x1f, R7 ;  /* 0x0000001fff0b7819 */ /* 0x000fc60000011407 */
        /* <DEDUP_REMOVED lines=31> */
[----:B------:R-:W-:-:S03]  /*2c520*/  SHF.R.S32.HI R20, RZ, 0x1f, R19 ;  /* 0x0000001fff147819 */ /* 0x000fc60000011413 */
[----:B------:R-:W-:Y:S04]  /*2c530*/  STL [R1+0x860], R21 ;  /* 0x0008601501007387 */ /* 0x000fe80000100800 */
[----:B------:R-:W-:Y:S01]  /*2c540*/  STL [R1+0x868], R20 ;  /* 0x0008681401007387 */ /* 0x000fe20000100800 */
[----:B---3--:R-:W-:Y:S02]  /*2c550*/  SHF.R.S32.HI R19, RZ, 0x1f, R18 ;  /* 0x0000001fff137819 */ /* 0x008fe40000011412 */
[----:B------:R-:W-:-:S03]  /*2c560*/  SHF.R.S32.HI R17, RZ, 0x1f, R17 ;  /* 0x0000001fff117819 */ /* 0x000fc60000011411 */
[----:B------:R-:W-:Y:S01]  /*2c570*/  STL [R1+0x874], R19 ;  /* 0x0008741301007387 */ /* 0x000fe20000100800 */
[----:B------:R-:W-:-:S03]  /*2c580*/  SHF.R.S32.HI R18, RZ, 0x1f, R4 ;  /* 0x0000001fff127819 */ /* 0x000fc60000011404 */
[----:B------:R-:W3:Y:S04]  /*2c590*/  LDL R4, [R1+0x86c] ;  /* 0x00086c0001047983 */ /* 0x000ee80000100800 */
[----:B------:R0:W-:Y:S04]  /*2c5a0*/  STL [R1+0x880], R17 ;  /* 0x0008801101007387 */ /* 0x0001e80000100800 */
[----:B------:R-:W-:Y:S01]  /*2c5b0*/  STL [R1+0x888], R18 ;  /* 0x0008881201007387 */ /* 0x000fe20000100800 */
[----:B0-----:R-:W-:Y:S02]  /*2c5c0*/  SHF.R.S32.HI R17, RZ, 0x1f, R16 ;  /* 0x0000001fff117819 */ /* 0x001fe40000011410 */
[----:B----4-:R-:W-:-:S02]  /*2c5d0*/  SHF.R.S32.HI R16, RZ, 0x1f, R2 ;  /* 0x0000001fff107819 */ /* 0x010fc40000011402 */
[----:B------:R-:W4:Y:S04]  /*2c5e0*/  LDL R2, [R1+0x870] ;  /* 0x0008700001027983 */ /* 0x000f280000100800 */
[----:B------:R0:W-:Y:S04]  /*2c5f0*/  STL [R1+0x894], R17 ;  /* 0x0008941101007387 */ /* 0x0001e80000100800 */
[----:B------:R1:W-:Y:S01]  /*2c600*/  STL [R1+0x8a0], R16 ;  /* 0x0008a01001007387 */ /* 0x0003e20000100800 */
[----:B0-----:R-:W-:-:S03]  /*2c610*/  SHF.R.S32.HI R17, RZ, 0x1f, R9 ;  /* 0x0000001fff117819 */ /* 0x001fc60000011409 */
[----:B------:R-:W4:Y:S01]  /*2c620*/  LDL R9, [R1+0x878] ;  /* 0x0008780001097983 */ /* 0x000f220000100800 */
[----:B-1----:R-:W-:-:S03]  /*2c630*/  SHF.R.S32.HI R16, RZ, 0x1f, R7 ;  /* 0x0000001fff107819 */ /* 0x002fc60000011407 */
        /* <DEDUP_REMOVED lines=18> */
[----:B------:R-:W-:Y:S02]  /*2c760*/  SHF.R.S32.HI R8, RZ, 0x1f, R8 ;  /* 0x0000001fff087819 */ /* 0x000fe40000011408 */
[----:B------:R-:W-:Y:S02]  /*2c770*/  SHF.R.S32.HI R11, RZ, 0x1f, R5 ;  /* 0x0000001fff0b7819 */ /* 0x000fe40000011405 */
[----:B------:R-:W5:Y:S04]  /*2c780*/  LDL R5, [R1+0x890] ;  /* 0x0008900001057983 */ /* 0x000f680000100800 */
[----:B------:R-:W-:Y:S04]  /*2c790*/  STL [R1+0x900], R12 ;  /* 0x0009000c01007387 */ /* 0x000fe80000100800 */
[----:B------:R-:W-:Y:S04]  /*2c7a0*/  STL [R1+0x90c], R11 ;  /* 0x00090c0b01007387 */ /* 0x000fe80000100800 */
[----:B------:R-:W5:Y:S04]  /*2c7b0*/  LDL R21, [R1+0x898] ;  /* 0x0008980001157983 */ /* 0x000f680000100800 */
[----:B------:R0:W-:Y:S04]  /*2c7c0*/  STL [R1+0x914], R8 ;  /* 0x0009140801007387 */ /* 0x0001e80000100800 */
[----:B0-----:R-:W5:Y:S01]  /*2c7d0*/  LDL R8, [R1+0x89c] ;  /* 0x00089c0001087983 */ /* 0x001f620000100800 */
[----:B------:R-:W-:-:S05]  /*2c7e0*/  SHF.R.S32.HI R11, RZ, 0x1f, R29 ;  /* 0x0000001fff0b7819 */ /* 0x000fca000001141d */
        /* <DEDUP_REMOVED lines=20> */
[----:B------:R-:W-:-:S05]  /*2c930*/  SHF.R.S32.HI R9, RZ, 0x1f, R9 ;  /* 0x0000001fff097819 */ /* 0x000fca0000011409 */
[----:B------:R0:W-:Y:S01]  /*2c940*/  STL [R1+0x958], R9 ;  /* 0x0009580901007387 */ /* 0x0001e20000100800 */
[----:B------:R-:W-:-:S03]  /*2c950*/  SHF.R.S32.HI R7, RZ, 0x1f, R7 ;  /* 0x0000001fff077819 */ /* 0x000fc60000011407 */
        /* <DEDUP_REMOVED lines=48> */
[----:B-1----:R-:W-:-:S05]  /*2cc60*/  SHF.R.S32.HI R16, RZ, 0x1f, R14 ;  /* 0x0000001fff107819 */ /* 0x002fca000001140e */
        /* <DEDUP_REMOVED lines=49> */
[----:B------:R-:W-:-:S05]  /*2cf80*/  SHF.R.S32.HI R9, RZ, 0x1f, R9 ;  /* 0x0000001fff097819 */ /* 0x000fca0000011409 */
        /* <DEDUP_REMOVED lines=35> */
[----:B------:R-:W2:Y:S04]  /*2d1c0*/  LDL R8, [R1+0xa00] ;  /* 0x000a000001087983 */ /* 0x000ea80000100800 */
[----:B------:R0:W-:Y:S01]  /*2d1d0*/  STL [R1+0xb48], R17 ;  /* 0x000b481101007387 */ /* 0x0001e20000100800 */
[----:B---3--:R-:W-:-:S03]  /*2d1e0*/  SHF.R.S32.HI R16, RZ, 0x1f, R4 ;  /* 0x0000001fff107819 */ /* 0x008fc60000011404 */
        /* <DEDUP_REMOVED lines=13> */
[----:B------:R-:W-:-:S03]  /*2d2c0*/  SHF.R.S32.HI R13, RZ, 0x1f, R12 ;  /* 0x0000001fff0d7819 */ /* 0x000fc6000001140c */
[----:B------:R-:W-:Y:S04]  /*2d2d0*/  STL [R1+0xb88], R14 ;  /* 0x000b880e01007387 */ /* 0x000fe80000100800 */
[----:B------:R-:W-:Y:S01]  /*2d2e0*/  STL [R1+0xb94], R13 ;  /* 0x000b940d01007387 */ /* 0x000fe20000100800 */
[----:B------:R-:W-:Y:S02]  /*2d2f0*/  SHF.R.S32.HI R12, RZ, 0x1f, R11 ;  /* 0x0000001fff0c7819 */ /* 0x000fe4000001140b */
[----:B------:R-:W-:Y:S02]  /*2d300*/  SHF.R.S32.HI R11, RZ, 0x1f, R7 ;  /* 0x0000001fff0b7819 */ /* 0x000fe40000011407 */
        /* <DEDUP_REMOVED lines=13> */
[----:B------:R0:W-:Y:S04]  /*2d3e0*/  STL [R1+0xbc8], R6 ;  /* 0x000bc80601007387 */ /* 0x0001e80000100800 */
[----:B------:R-:W5:Y:S04]  /*2d3f0*/  LDL R19, [R1+0xa3c] ;  /* 0x000a3c0001137983 */ /* 0x000f680000100800 */
[----:B------:R1:W-:Y:S04]  /*2d400*/  STL [R1+0xbd4], R5 ;  /* 0x000bd40501007387 */ /* 0x0003e80000100800 */
[----:B------:R-:W5:Y:S04]  /*2d410*/  LDL R18, [R1+0xa40] ;  /* 0x000a400001127983 */ /* 0x000f680000100800 */
[----:B------:R-:W5:Y:S04]  /*2d420*/  LDL R17, [R1+0xa48] ;  /* 0x000a480001117983 */ /* 0x000f680000100800 */
[----:B0-----:R-:W5:Y:S04]  /*2d430*/  LDL R6, [R1+0xa4c] ;  /* 0x000a4c0001067983 */ /* 0x001f680000100800 */
[----:B------:R-:W5:Y:S04]  /*2d440*/  LDL R16, [R1+0xa54] ;  /* 0x000a540001107983 */ /* 0x000f680000100800 */
[----:B-1----:R-:W5:Y:S01]  /*2d450*/  LDL R5, [R1+0xa5c] ;  /* 0x000a5c0001057983 */ /* 0x002f620000100800 */
[----:B------:R-:W-:-:S05]  /*2d460*/  SHF.R.S32.HI R11, RZ, 0x1f, R29 ;  /* 0x0000001fff0b7819 */ /* 0x000fca000001141d */
[----:B------:R2:W-:Y:S04]  /*2d470*/  STL [R1+0xbe0], R11 ;  /* 0x000be00b01007387 */ /* 0x0005e80000100800 */
[----:B------:R-:W5:Y:S01]  /*2d480*/  LDL R29, [R1+0xa60] ;  /* 0x000a6000011d7983 */ /* 0x000f620000100800 */
        /* <DEDUP_REMOVED lines=20> */
[----:B------:R-:W-:-:S05]  /*2d5d0*/  SHF.R.S32.HI R7, RZ, 0x1f, R7 ;  /* 0x0000001fff077819 */ /* 0x000fca0000011407 */
        /* <DEDUP_REMOVED lines=44> */
[----:B------:R-:W-:Y:S04]  /*2d8a0*/  STL [R1+0xcd4], R14 ;  /* 0x000cd40e01007387 */ /* 0x000fe80000100800 */
[----:B------:R-:W-:Y:S01]  /*2d8b0*/  STL [R1+0xce0], R13 ;  /* 0x000ce00d01007387 */ /* 0x000fe20000100800 */
[----:B------:R-:W-:Y:S02]  /*2d8c0*/  SHF.R.S32.HI R12, RZ, 0x1f, R11 ;  /* 0x0000001fff0c7819 */ /* 0x000fe4000001140b */
[----:B------:R-:W-:Y:S02]  /*2d8d0*/  SHF.R.S32.HI R10, RZ, 0x1f, R10 ;  /* 0x0000001fff0a7819 */ /* 0x000fe4000001140a */
[----:B------:R-:W-:Y:S02]  /*2d8e0*/  SHF.R.S32.HI R11, RZ, 0x1f, R2 ;  /* 0x0000001fff0b7819 */ /* 0x000fe40000011402 */
[----:B------:R-:W4:Y:S04]  /*2d8f0*/  LDL R2, [R1+0xae0] ;  /* 0x000ae00001027983 */ /* 0x000f280000100800 */
[----:B------:R-:W-:Y:S04]  /*2d900*/  STL [R1+0xcec], R12 ;  /* 0x000cec0c01007387 */ /* 0x000fe80000100800 */
[----:B------:R-:W-:Y:S04]  /*2d910*/  STL [R1+0xcf8], R11 ;  /* 0x000cf80b01007387 */ /* 0x000fe80000100800 */
[----:B------:R-:W4:Y:S04]  /*2d920*/  LDL R21, [R1+0xae8] ;  /* 0x000ae80001157983 */ /* 0x000f280000100800 */
[----:B------:R0:W-:Y:S04]  /*2d930*/  STL [R1+0xd00], R10 ;  /* 0x000d000a01007387 */ /* 0x0001e80000100800 */
[----:B0-----:R-:W4:Y:S01]  /*2d940*/  LDL R10, [R1+0xaec] ;  /* 0x000aec00010a7983 */ /* 0x001f220000100800 */
[----:B------:R-:W-:-:S05]  /*2d950*/  SHF.R.S32.HI R7, RZ, 0x1f, R7 ;  /* 0x0000001fff077819 */ /* 0x000fca0000011407 */
        /* <DEDUP_REMOVED lines=11> */
[----:B------:R-:W5:Y:S04]  /*2da10*/  LDL R16, [R1+0xb18] ;  /* 0x000b180001107983 */ /* 0x000f680000100800 */
[----:B------:R-:W5:Y:S01]  /*2da20*/  LDL R9, [R1+0xb20] ;  /* 0x000b200001097983 */ /* 0x000f620000100800 */
[----:B------:R-:W-:-:S05]  /*2da30*/  SHF.R.S32.HI R6, RZ, 0x1f, R6 ;  /* 0x0000001fff067819 */ /* 0x000fca0000011406 */
[----:B------:R0:W-:Y:S04]  /*2da40*/  STL [R1+0xd2c], R6 ;  /* 0x000d2c0601007387 */ /* 0x0001e80000100800 */
[----:B0-----:R-:W5:Y:S01]  /*2da50*/  LDL R6, [R1+0xb24] ;  /* 0x000b240001067983 */ /* 0x001f620000100800 */
[----:B------:R-:W-:-:S03]  /*2da60*/  SHF.R.S32.HI R11, RZ, 0x1f, R5 ;  /* 0x0000001fff0b7819 */ /* 0x000fc60000011405 */
[----:B------:R-:W5:Y:S04]  /*2da70*/  LDL R5, [R1+0xb2c] ;  /* 0x000b2c0001057983 */ /* 0x000f680000100800 */
[----:B------:R0:W-:Y:S04]  /*2da80*/  STL [R1+0xd38], R11 ;  /* 0x000d380b01007387 */ /* 0x0001e80000100800 */
[----:B------:R-:W5:Y:S01]  /*2da90*/  LDL R15, [R1+0xb34] ;  /* 0x000b3400010f7983 */ /* 0x000f620000100800 */
[----:B0-----:R-:W-:-:S05]  /*2daa0*/  SHF.R.S32.HI R11, RZ, 0x1f, R29 ;  /* 0x0000001fff0b7819 */ /* 0x001fca000001141d */
[----:B------:R-:W-:Y:S04]  /*2dab0*/  STL [R1+0xd40], R11 ;  /* 0x000d400b01007387 */ /* 0x000fe80000100800 */
[----:B------:R-:W5:Y:S01]  /*2dac0*/  LDL R14, [R1+0xb38] ;  /* 0x000b3800010e7983 */ /* 0x000f620000100800 */
[----:B--2---:R-:W-:-:S05]  /*2dad0*/  SHF.R.S32.HI R3, RZ, 0x1f, R3 ;  /* 0x0000001fff037819 */ /* 0x004fca0000011403 */
[----:B------:R0:W-:Y:S04]  /*2dae0*/  STL [R1+0xd4c], R3 ;  /* 0x000d4c0301007387 */ /* 0x0001e80000100800 */
[----:B------:R-:W2:Y:S04]  /*2daf0*/  LDL R29, [R1+0xb40] ;  /* 0x000b4000011d7983 */ /* 0x000ea80000100800 */
[----:B------:R-:W2:Y:S04]  /*2db00*/  LDL R13, [R1+0xb44] ;  /* 0x000b4400010d7983 */ /* 0x000ea80000100800 */
[----:B0-----:R-:W2:Y:S01]  /*2db10*/  LDL R3, [R1+0xb4c] ;  /* 0x000b4c0001037983 */ /* 0x001ea20000100800 */
        /* <DEDUP_REMOVED lines=9> */
[----:B------:R0:W-:Y:S01]  /*2dbb0*/  STL [R1+0xd6c], R2 ;  /* 0x000d6c0201007387 */ /* 0x0001e20000100800 */
[----:B------:R-:W-:-:S03]  /*2dbc0*/  SHF.R.S32.HI R21, RZ, 0x1f, R21 ;  /* 0x0000001fff157819 */ /* 0x000fc60000011415 */
[----:B0-----:R-:W4:Y:S04]  /*2dbd0*/  LDL R2, [R1+0xb6c] ;  /* 0x000b6c0001027983 */ /* 0x001f280000100800 */
[----:B------:R-:W-:Y:S01]  /*2dbe0*/  STL [R1+0xd78], R21 ;  /* 0x000d781501007387 */ /* 0x000fe20000100800 */
[----:B------:R-:W-:-:S05]  /*2dbf0*/  SHF.R.S32.HI R10, RZ, 0x1f, R10 ;  /* 0x0000001fff0a7819 */ /* 0x000fca000001140a */
[----:B------:R0:W-:Y:S04]  /*2dc00*/  STL [R1+0xd80], R10 ;  /* 0x000d800a01007387 */ /* 0x0001e80000100800 */
[----:B0-----:R-:W4:Y:S01]  /*2dc10*/  LDL R10, [R1+0xb70] ;  /* 0x000b7000010a7983 */ /* 0x001f220000100800 */
[----:B------:R-:W-:-:S03]  /*2dc20*/  SHF.R.S32.HI R21, RZ, 0x1f, R7 ;  /* 0x0000001fff157819 */ /* 0x000fc60000011407 */
        /* <DEDUP_REMOVED lines=29> */
[----:B------:R-:W2:Y:S01]  /*2de00*/  LDL R29, [R1+0xb98] ;  /* 0x000b9800011d7983 */ /* 0x000ea20000100800 */
[----:B------:R-:W-:-:S03]  /*2de10*/  SHF.R.S32.HI R14, RZ, 0x1f, R3 ;  /* 0x0000001fff0e7819 */ /* 0x000fc60000011403 */
[----:B------:R-:W-:Y:S04]  /*2de20*/  STL [R1+0xdf4], R15 ;  /* 0x000df40f01007387 */ /* 0x000fe80000100800 */
[----:B------:R-:W2:Y:S04]  /*2de30*/  LDL R3, [R1+0xba0] ;  /* 0x000ba00001037983 */ /* 0x000ea80000100800 */
[----:B------:R0:W-:Y:S02]  /*2de40*/  STL [R1+0xdfc], R14 ;  /* 0x000dfc0e01007387 */ /* 0x0001e40000100800 */
[----:B0-----:R-:W-:-:S02]  /*2de50*/  SHF.R.S32.HI R14, RZ, 0x1f, R13 ;  /* 0x0000001fff0e7819 */ /* 0x001fc4000001140d */
        /* <DEDUP_REMOVED lines=16> */
[----:B------:R-:W-:-:S05]  /*2df60*/  SHF.R.S32.HI R10, RZ, 0x1f, R10 ;  /* 0x0000001fff0a7819 */ /* 0x000fca000001140a */
[----:B------:R-:W-:Y:S01]  /*2df70*/  STL [R1+0xe14], R10 ;  /* 0x000e140a01007387 */ /* 0x000fe20000100800 */
[----:B------:R-:W-:-:S03]  /*2df80*/  SHF.R.S32.HI R7, RZ, 0x1f, R7 ;  /* 0x0000001fff077819 */ /* 0x000fc60000011407 */
[----:B------:R-:W4:Y:S04]  /*2df90*/  LDL R19, [R1+0xbc4] ;  /* 0x000bc40001137983 */ /* 0x000f280000100800 */
[----:B------:R0:W-:Y:S04]  /*2dfa0*/  STL [R1+0xe18], R7 ;  /* 0x000e180701007387 */ /* 0x0001e80000100800 */
[----:B------:R-:W4:Y:S04]  /*2dfb0*/  LDL R18, [R1+0xbcc] ;  /* 0x000bcc0001127983 */ /* 0x000f280000100800 */
[----:B------:R-:W4:Y:S04]  /*2dfc0*/  LDL R17, [R1+0xbd0] ;  /* 0x000bd00001117983 */ /* 0x000f280000100800 */
[----:B0-----:R-:W4:Y:S04]  /*2dfd0*/  LDL R7, [R1+0xbd8] ;  /* 0x000bd80001077983 */ /* 0x001f280000100800 */
[----:B------:R-:W4:Y:S01]  /*2dfe0*/  LDL R16, [R1+0xbdc] ;  /* 0x000bdc0001107983 */ /* 0x000f220000100800 */
[----:B-----5:R-:W-:-:S03]  /*2dff0*/  SHF.R.S32.HI R10, RZ, 0x1f, R0 ;  /* 0x0000001fff0a7819 */ /* 0x020fc60000011400 */
        /* <DEDUP_REMOVED lines=16> */
[----:B------:R0:W-:Y:S04]  /*2e100*/  STL [R1+0xe2c], R11 ;  /* 0x000e2c0b01007387 */ /* 0x0001e80000100800 */
[----:B------:R-:W2:Y:S01]  /*2e110*/  LDL R12, [R1+0xc18] ;  /* 0x000c1800010c7983 */ /* 0x000ea20000100800 */
[----:B------:R-:W-:-:S05]  /*2e120*/  SHF.R.S32.HI R3, RZ, 0x1f, R3 ;  /* 0x0000001fff037819 */ /* 0x000fca0000011403 */
[----:B------:R1:W-:Y:S04]  /*2e130*/  STL [R1+0xe30], R3 ;  /* 0x000e300301007387 */ /* 0x0003e80000100800 */
[----:B0-----:R-:W2:Y:S04]  /*2e140*/  LDL R11, [R1+0xc1c] ;  /* 0x000c1c00010b7983 */ /* 0x001ea80000100800 */
[----:B------:R-:W2:Y:S04]  /*2e150*/  LDL R29, [R1+0xc24] ;  /* 0x000c2400011d7983 */ /* 0x000ea80000100800 */
        /* <DEDUP_REMOVED lines=24> */
[----:B-----5:R-:W-:Y:S02]  /*2e2e0*/  SHF.R.S32.HI R16, RZ, 0x1f, R0 ;  /* 0x0000001fff107819 */ /* 0x020fe40000011400 */
        /* <DEDUP_REMOVED lines=14> */
[----:B------:R-:W5:Y:S01]  /*2e3d0*/  LDL R6, [R1+0xc5c] ;  /* 0x000c5c0001067983 */ /* 0x000f620000100800 */
[----:B------:R-:W-:-:S03]  /*2e3e0*/  SHF.R.S32.HI R14, RZ, 0x1f, R5 ;  /* 0x0000001fff0e7819 */ /* 0x000fc60000011405 */
        /* <DEDUP_REMOVED lines=9> */
[----:B------:R-:W2:Y:S01]  /*2e480*/  LDL R29, [R1+0xc6c] ;  /* 0x000c6c00011d7983 */ /* 0x000ea20000100800 */
[----:B------:R-:W-:-:S03]  /*2e490*/  SHF.R.S32.HI R3, RZ, 0x1f, R3 ;  /* 0x0000001fff037819 */ /* 0x000fc60000011403 */
        /* <DEDUP_REMOVED lines=9> */
[----:B------:R-:W-:-:S05]  /*2e530*/  SHF.R.S32.HI R8, RZ, 0x1f, R8 ;  /* 0x0000001fff087819 */ /* 0x000fca0000011408 */
[----:B------:R-:W-:Y:S04]  /*2e540*/  STL [R1+0xe90], R8 ;  /* 0x000e900801007387 */ /* 0x000fe80000100800 */
[----:B------:R-:W3:Y:S01]  /*2e550*/  LDL R19, [R1+0xc88] ;  /* 0x000c880001137983 */ /* 0x000ee20000100800 */
[----:B----4-:R-:W-:-:S05]  /*2e560*/  SHF.R.S32.HI R2, RZ, 0x1f, R2 ;  /* 0x0000001fff027819 */ /* 0x010fca0000011402 */
[----:B------:R0:W-:Y:S04]  /*2e570*/  STL [R1+0xe94], R2 ;  /* 0x000e940201007387 */ /* 0x0001e80000100800 */
[----:B------:R-:W4:Y:S04]  /*2e580*/  LDL R18, [R1+0xc90] ;  /* 0x000c900001127983 */ /* 0x000f280000100800 */
[----:B------:R-:W4:Y:S04]  /*2e590*/  LDL R17, [R1+0xc98] ;  /* 0x000c980001117983 */ /* 0x000f280000100800 */
[----:B0-----:R-:W4:Y:S04]  /*2e5a0*/  LDL R2, [R1+0xc9c] ;  /* 0x000c9c0001027983 */ /* 0x001f280000100800 */
[----:B------:R-:W4:Y:S01]  /*2e5b0*/  LDL R16, [R1+0xca4] ;  /* 0x000ca40001107983 */ /* 0x000f220000100800 */
[----:B------:R-:W-:-:S03]  /*2e5c0*/  SHF.R.S32.HI R8, RZ, 0x1f, R7 ;  /* 0x0000001fff087819 */ /* 0x000fc60000011407 */
[----:B------:R-:W4:Y:S04]  /*2e5d0*/  LDL R7, [R1+0xca8] ;  /* 0x000ca80001077983 */ /* 0x000f280000100800 */
[----:B------:R0:W-:Y:S04]  /*2e5e0*/  STL [R1+0xe98], R8 ;  /* 0x000e980801007387 */ /* 0x0001e80000100800 */
[----:B0-----:R-:W4:Y:S01]  /*2e5f0*/  LDL R8, [R1+0xcb0] ;  /* 0x000cb00001087983 */ /* 0x001f220000100800 */
[----:B-----5:R-:W-:-:S03]  /*2e600*/  SHF.R.S32.HI R11, RZ, 0x1f, R0 ;  /* 0x0000001fff0b7819 */ /* 0x020fc60000011400 */
[----:B------:R-:W5:Y:S04]  /*2e610*/  LDL R0, [R1+0xcb4] ;  /* 0x000cb40001007983 */ /* 0x000f680000100800 */
[----:B------:R0:W-:Y:S04]  /*2e620*/  STL [R1+0xe9c], R11 ;  /* 0x000e9c0b01007387 */ /* 0x0001e80000100800 */
[----:B------:R-:W5:Y:S01]  /*2e630*/  LDL R15, [R1+0xcbc] ;  /* 0x000cbc00010f7983 */ /* 0x000f620000100800 */
[----:B------:R-:W-:-:S05]  /*2e640*/  SHF.R.S32.HI R10, RZ, 0x1f, R10 ;  /* 0x0000001fff0a7819 */ /* 0x000fca000001140a */
[----:B------:R1:W-:Y:S01]  /*2e650*/  STL [R1+0xea0], R10 ;  /* 0x000ea00a01007387 */ /* 0x0003e20000100800 */
[----:B------:R-:W-:-:S03]  /*2e660*/  SHF.R.S32.HI R9, RZ, 0x1f, R9 ;  /* 0x0000001fff097819 */ /* 0x000fc60000011409 */
[----:B------:R-:W5:Y:S04]  /*2e670*/  LDL R14, [R1+0xcc4] ;  /* 0x000cc400010e7983 */ /* 0x000f680000100800 */
[----:B------:R1:W-:Y:S04]  /*2e680*/  STL [R1+0xea4], R9 ;  /* 0x000ea40901007387 */ /* 0x0003e80000100800 */
[----:B------:R-:W5:Y:S04]  /*2e690*/  LDL R12, [R1+0xcc8] ;  /* 0x000cc800010c7983 */ /* 0x000f680000100800 */
[----:B0-----:R-:W5:Y:S04]  /*2e6a0*/  LDL R11, [R1+0xcd0] ;  /* 0x000cd000010b7983 */ /* 0x001f680000100800 */
[----:B------:R-:W5:Y:S01]  /*2e6b0*/  LDL R13, [R1+0xcd8] ;  /* 0x000cd800010d7983 */ /* 0x000f620000100800 */
[----:B------:R-:W-:-:S05]  /*2e6c0*/  SHF.R.S32.HI R6, RZ, 0x1f, R6 ;  /* 0x0000001fff067819 */ /* 0x000fca0000011406 */
[----:B------:R0:W-:Y:S04]  /*2e6d0*/  STL [R1+0xea8], R6 ;  /* 0x000ea80601007387 */ /* 0x0001e80000100800 */
[----:B-1----:R-:W5:Y:S01]  /*2e6e0*/  LDL R10, [R1+0xcdc] ;  /* 0x000cdc00010a7983 */ /* 0x002f620000100800 */
[----:B------:R-:W-:-:S05]  /*2e6f0*/  SHF.R.S32.HI R5, RZ, 0x1f, R5 ;  /* 0x0000001fff057819 */ /* 0x000fca0000011405 */
[----:B------:R1:W-:Y:S04]  /*2e700*/  STL [R1+0xeac], R5 ;  /* 0x000eac0501007387 */ /* 0x0003e80000100800 */
[----:B------:R-:W5:Y:S04]  /*2e710*/  LDL R9, [R1+0xce4] ;  /* 0x000ce40001097983 */ /* 0x000f680000100800 */
[----:B0-----:R-:W5:Y:S04]  /*2e720*/  LDL R6, [R1+0xce8] ;  /* 0x000ce80001067983 */ /* 0x001f680000100800 */
        /* <DEDUP_REMOVED lines=13> */
[----:B------:R-:W-:-:S03]  /*2e800*/  SHF.R.S32.HI R20, RZ, 0x1f, R19 ;  /* 0x0000001fff147819 */ /* 0x000fc60000011413 */
[----:B------:R-:W-:Y:S04]  /*2e810*/  STL [R1+0xec0], R21 ;  /* 0x000ec01501007387 */ /* 0x000fe80000100800 */
[----:B------:R-:W-:Y:S01]  /*2e820*/  STL [R1+0xec4], R20 ;  /* 0x000ec41401007387 */ /* 0x000fe20000100800 */
[----:B----4-:R-:W-:Y:S02]  /*2e830*/  SHF.R.S32.HI R19, RZ, 0x1f, R18 ;  /* 0x0000001fff137819 */ /* 0x010fe40000011412 */
[----:B------:R-:W-:-:S03]  /*2e840*/  SHF.R.S32.HI R17, RZ, 0x1f, R17 ;  /* 0x0000001fff117819 */ /* 0x000fc60000011411 */
[----:B------:R-:W-:Y:S01]  /*2e850*/  STL [R1+0xec8], R19 ;  /* 0x000ec81301007387 */ /* 0x000fe20000100800 */
[----:B------:R-:W-:-:S03]  /*2e860*/  SHF.R.S32.HI R18, RZ, 0x1f, R2 ;  /* 0x0000001fff127819 */ /* 0x000fc60000011402 */
[----:B------:R-:W4:Y:S04]  /*2e870*/  LDL R2, [R1+0xd08] ;  /* 0x000d080001027983 */ /* 0x000f280000100800 */
[----:B------:R0:W-:Y:S04]  /*2e880*/  STL [R1+0xecc], R17 ;  /* 0x000ecc1101007387 */ /* 0x0001e80000100800 */
[----:B------:R-:W-:Y:S01]  /*2e890*/  STL [R1+0xed0], R18 ;  /* 0x000ed01201007387 */ /* 0x000fe20000100800 */
[----:B0-----:R-:W-:Y:S02]  /*2e8a0*/  SHF.R.S32.HI R17, RZ, 0x1f, R16 ;  /* 0x0000001fff117819 */ /* 0x001fe40000011410 */
[----:B------:R-:W-:-:S02]  /*2e8b0*/  SHF.R.S32.HI R16, RZ, 0x1f, R7 ;  /* 0x0000001fff107819 */ /* 0x000fc40000011407 */
[----:B------:R-:W4:Y:S04]  /*2e8c0*/  LDL R7, [R1+0xd10] ;  /* 0x000d100001077983 */ /* 0x000f280000100800 */
[----:B------:R0:W-:Y:S04]  /*2e8d0*/  STL [R1+0xed4], R17 ;  /* 0x000ed41101007387 */ /* 0x0001e80000100800 */
[----:B------:R5:W-:Y:S01]  /*2e8e0*/  STL [R1+0xed8], R16 ;  /* 0x000ed81001007387 */ /* 0x000be20000100800 */
[----:B0-----:R-:W-:-:S03]  /*2e8f0*/  SHF.R.S32.HI R17, RZ, 0x1f, R8 ;  /* 0x0000001fff117819 */ /* 0x001fc60000011408 */
[----:B------:R-:W4:Y:S04]  /*2e900*/  LDL R8, [R1+0xd14] ;  /* 0x000d140001087983 */ /* 0x000f280000100800 */
[----:B------:R0:W-:Y:S01]  /*2e910*/  STL [R1+0xedc], R17 ;  /* 0x000edc1101007387 */ /* 0x0001e20000100800 */
[----:B-----5:R-:W-:-:S03]  /*2e920*/  SHF.R.S32.HI R16, RZ, 0x1f, R0 ;  /* 0x0000001fff107819 */ /* 0x020fc60000011400 */
        /* <DEDUP_REMOVED lines=12> */
[----:B0-----:R-:W-:-:S02]  /*2e9f0*/  SHF.R.S32.HI R14, RZ, 0x1f, R13 ;  /* 0x0000001fff0e7819 */ /* 0x001fc4000001140d */
[----:B------:R-:W-:-:S03]  /*2ea00*/  SHF.R.S32.HI R10, RZ, 0x1f, R10 ;  /* 0x0000001fff0a7819 */ /* 0x000fc6000001140a */
[----:B------:R-:W-:Y:S04]  /*2ea10*/  STL [R1+0xef4], R14 ;  /* 0x000ef40e01007387 */ /* 0x000fe80000100800 */
[----:B------:R0:W-:Y:S01]  /*2ea20*/  STL [R1+0xef8], R10 ;  /* 0x000ef80a01007387 */ /* 0x0001e20000100800 */
[----:B------:R-:W-:Y:S02]  /*2ea30*/  SHF.R.S32.HI R13, RZ, 0x1f, R9 ;  /* 0x0000001fff0d7819 */ /* 0x000fe40000011409 */
[----:B------:R-:W-:Y:S01]  /*2ea40*/  SHF.R.S32.HI R9, RZ, 0x1f, R6 ;  /* 0x0000001fff097819 */ /* 0x000fe20000011406 */
[----:B0-----:R-:W5:Y:S01]  /*2ea50*/  LDL R10, [R1+0xd30] ;  /* 0x000d3000010a7983 */ /* 0x001f620000100800 */
        /* <DEDUP_REMOVED lines=9> */
[----:B------:R-:W2:Y:S01]  /*2eaf0*/  LDL R20, [R1+0xd48] ;  /* 0x000d480001147983 */ /* 0x000ea20000100800 */
[----:B0-----:R-:W-:-:S05]  /*2eb00*/  SHF.R.S32.HI R5, RZ, 0x1f, R3 ;  /* 0x0000001fff057819 */ /* 0x001fca0000011403 */
[----:B------:R0:W-:Y:S04]  /*2eb10*/  STL [R1+0xf0c], R5 ;  /* 0x000f0c0501007387 */ /* 0x0001e80000100800 */
[----:B------:R-:W2:Y:S01]  /*2eb20*/  LDL R19, [R1+0xd50] ;  /* 0x000d500001137983 */ /* 0x000ea20000100800 */
[----:B---3--:R-:W-:-:S05]  /*2eb30*/  SHF.R.S32.HI R3, RZ, 0x1f, R4 ;  /* 0x0000001fff037819 */ /* 0x008fca0000011404 */
[----:B------:R1:W-:Y:S04]  /*2eb40*/  STL [R1+0xf10], R3 ;  /* 0x000f100301007387 */ /* 0x0003e80000100800 */
[----:B------:R-:W3:Y:S04]  /*2eb50*/  LDL R4, [R1+0xd5c] ;  /* 0x000d5c0001047983 */ /* 0x000ee80000100800 */
[----:B0-----:R-:W3:Y:S04]  /*2eb60*/  LDL R5, [R1+0xd64] ;  /* 0x000d640001057983 */ /* 0x001ee80000100800 */
[----:B-1----:R-:W3:Y:S04]  /*2eb70*/  LDL R3, [R1+0xd54] ;  /* 0x000d540001037983 */ /* 0x002ee80000100800 */
[----:B------:R-:W3:Y:S01]  /*2eb80*/  LDL R14, [R1+0xd70] ;  /* 0x000d7000010e7983 */ /* 0x000ee20000100800 */
[----:B----4-:R-:W-:-:S03]  /*2eb90*/  SHF.R.S32.HI R9, RZ, 0x1f, R2 ;  /* 0x0000001fff097819 */ /* 0x010fc60000011402 */
[----:B------:R-:W4:Y:S04]  /*2eba0*/  LDL R2, [R1+0xd68] ;  /* 0x000d680001027983 */ /* 0x000f280000100800 */
[----:B------:R0:W-:Y:S04]  /*2ebb0*/  STL [R1+0xf14], R9 ;  /* 0x000f140901007387 */ /* 0x0001e80000100800 */
[----:B------:R-:W4:Y:S01]  /*2ebc0*/  LDL R13, [R1+0xd74] ;  /* 0x000d7400010d7983 */ /* 0x000f220000100800 */
[----:B0-----:R-:W-:-:S03]  /*2ebd0*/  SHF.R.S32.HI R9, RZ, 0x1f, R7 ;  /* 0x0000001fff097819 */ /* 0x001fc60000011407 */
[----:B------:R-:W4:Y:S04]  /*2ebe0*/  LDL R7, [R1+0xd7c] ;  /* 0x000d7c0001077983 */ /* 0x000f280000100800 */
[----:B------:R0:W-:Y:S02]  /*2ebf0*/  STL [R1+0xf18], R9 ;  /* 0x000f180901007387 */ /* 0x0001e40000100800 */
[----:B0-----:R-:W-:Y:S02]  /*2ec00*/  SHF.R.S32.HI R9, RZ, 0x1f, R8 ;  /* 0x0000001fff097819 */ /* 0x001fe40000011408 */
[----:B-----5:R-:W-:Y:S02]  /*2ec10*/  SHF.R.S32.HI R8, RZ, 0x1f, R0 ;  /* 0x0000001fff087819 */ /* 0x020fe40000011400 */
[----:B------:R-:W5:Y:S04]  /*2ec20*/  LDL R0, [R1+0xd84] ;  /* 0x000d840001007983 */ /* 0x000f680000100800 */
[----:B------:R0:W-:Y:S04]  /*2ec30*/  STL [R1+0xf1c], R9 ;  /* 0x000f1c0901007387 */ /* 0x0001e80000100800 */
        /* <DEDUP_REMOVED lines=18> */
[----:B------:R-:W-:-:S03]  /*2ed60*/  SHF.R.S32.HI R6, RZ, 0x1f, R6 ;  /* 0x0000001fff067819 */ /* 0x000fc60000011406 */
[----:B0-----:R-:W5:Y:S04]  /*2ed70*/  LDL.LU R21, [R1+0x380c] ;  /* 0x00380c0001157983 */ /* 0x001f680000300800 */
[----:B------:R0:W-:Y:S04]  /*2ed80*/  STL [R1+0xf34], R6 ;  /* 0x000f340601007387 */ /* 0x0001e80000100800 */
[----:B0-----:R-:W5:Y:S01]  /*2ed90*/  LDL R6, [R1+0xdcc] ;  /* 0x000dcc0001067983 */ /* 0x001f620000100800 */
[----:B--2---:R-:W-:Y:S02]  /*2eda0*/  SHF.R.S32.HI R29, RZ, 0x1f, R29 ;  /* 0x0000001fff1d7819 */ /* 0x004fe4000001141d */
[----:B------:R-:W-:-:S03]  /*2edb0*/  SHF.R.S32.HI R20, RZ, 0x1f, R20 ;  /* 0x0000001fff147819 */ /* 0x000fc60000011414 */
[----:B------:R0:W-:Y:S04]  /*2edc0*/  STL [R1+0xf38], R29 ;  /* 0x000f381d01007387 */ /* 0x0001e80000100800 */
[----:B0-----:R-:W2:Y:S04]  /*2edd0*/  LDL R29, [R1+0xdd4] ;  /* 0x000dd400011d7983 */ /* 0x001ea80000100800 */
[----:B------:R0:W-:Y:S01]  /*2ede0*/  STL [R1+0xf3c], R20 ;  /* 0x000f3c1401007387 */ /* 0x0001e20000100800 */
[----:B------:R-:W-:-:S03]  /*2edf0*/  SHF.R.S32.HI R19, RZ, 0x1f, R19 ;  /* 0x0000001fff137819 */ /* 0x000fc60000011413 */
[----:B0-----:R-:W2:Y:S04]  /*2ee00*/  LDL.LU R20, [R1+0x3808] ;  /* 0x0038080001147983 */ /* 0x001ea80000300800 */
[----:B------:R0:W-:Y:S01]  /*2ee10*/  STL [R1+0xf40], R19 ;  /* 0x000f401301007387 */ /* 0x0001e20000100800 */
[----:B---3--:R-:W-:Y:S02]  /*2ee20*/  SHF.R.S32.HI R4, RZ, 0x1f, R4 ;  /* 0x0000001fff047819 */ /* 0x008fe40000011404 */
[----:B------:R-:W-:Y:S01]  /*2ee30*/  SHF.R.S32.HI R5, RZ, 0x1f, R5 ;  /* 0x0000001fff057819 */ /* 0x000fe20000011405 */
[----:B0-----:R-:W3:Y:S01]  /*2ee40*/  LDL.LU R19, [R1+0x3804] ;  /* 0x0038040001137983 */ /* 0x001ee20000300800 */
[----:B------:R-:W-:-:S05]  /*2ee50*/  SHF.R.S32.HI R3, RZ, 0x1f, R3 ;  /* 0x0000001fff037819 */ /* 0x000fca0000011403 */
[----:B------:R0:W-:Y:S01]  /*2ee60*/  STL [R1+0xf44], R3 ;  /* 0x000f440301007387 */ /* 0x0001e20000100800 */
[----:B------:R-:W-:-:S03]  /*2ee70*/  SHF.R.S32.HI R14, RZ, 0x1f, R14 ;  /* 0x0000001fff0e7819 */ /* 0x000fc6000001140e */
[----:B0-----:R-:W3:Y:S04]  /*2ee80*/  LDL.LU R3, [R1+0x3800] ;  /* 0x0038000001037983 */ /* 0x001ee80000300800 */
[----:B------:R0:W-:Y:S01]  /*2ee90*/  STL [R1+0xf48], R4 ;  /* 0x000f480401007387 */ /* 0x0001e20000100800 */
[----:B----4-:R-:W-:-:S03]  /*2eea0*/  SHF.R.S32.HI R2, RZ, 0x1f, R2 ;  /* 0x0000001fff027819 */ /* 0x010fc60000011402 */
[----:B0-----:R-:W4:Y:S04]  /*2eeb0*/  LDL.LU R4, [R1+0x37fc] ;  /* 0x0037fc0001047983 */ /* 0x001f280000300800 */
[----:B------:R0:W-:Y:S01]  /*2eec0*/  STL [R1+0xf4c], R5 ;  /* 0x000f4c0501007387 */ /* 0x0001e20000100800 */
[----:B------:R-:W-:-:S03]  /*2eed0*/  SHF.R.S32.HI R13, RZ, 0x1f, R13 ;  /* 0x0000001fff0d7819 */ /* 0x000fc6000001140d */
[----:B0-----:R-:W4:Y:S04]  /*2eee0*/  LDL.LU R5, [R1+0x34] ;  /* 0x0000340001057983 */ /* 0x001f280000300800 */
[----:B------:R0:W-:Y:S04]  /*2eef0*/  STL [R1+0xf50], R2 ;  /* 0x000f500201007387 */ /* 0x0001e80000100800 */
[----:B0-----:R-:W2:Y:S04]  /*2ef00*/  LDL.LU R2, [R1+0x37f8] ;  /* 0x0037f80001027983 */ /* 0x001ea80000300800 */
[----:B------:R0:W-:Y:S04]  /*2ef10*/  STL [R1+0xf54], R14 ;  /* 0x000f540e01007387 */ /* 0x0001e80000100800 */
[----:B0-----:R-:W4:Y:S01]  /*2ef20*/  LDL.LU R14, [R1+0x30] ;  /* 0x00003000010e7983 */ /* 0x001f220000300800 */
[----:B-----5:R-:W-:-:S03]  /*2ef30*/  SHF.R.S32.HI R0, RZ, 0x1f, R0 ;  /* 0x0000001fff007819 */ /* 0x020fc60000011400 */
[----:B------:R0:W-:Y:S02]  /*2ef40*/  STL [R1+0xf58], R13 ;  /* 0x000f580d01007387 */ /* 0x0001e40000100800 */
[----:B0-----:R-:W-:Y:S02]  /*2ef50*/  SHF.R.S32.HI R13, RZ, 0x1f, R7 ;  /* 0x0000001fff0d7819 */ /* 0x001fe40000011407 */
[----:B------:R-:W5:Y:S04]  /*2ef60*/  LDL.LU R7, [R1+0xc8] ;  /* 0x0000c80001077983 */ /* 0x000f680000300800 */
[----:B------:R0:W-:Y:S04]  /*2ef70*/  STL [R1+0xf5c], R13 ;  /* 0x000f5c0d01007387 */ /* 0x0001e80000100800 */
[----:B0-----:R-:W5:Y:S04]  /*2ef80*/  LDL.LU R13, [R1+0x2c] ;  /* 0x00002c00010d7983 */ /* 0x001f680000300800 */
[----:B------:R0:W-:Y:S04]  /*2ef90*/  STL [R1+0xf60], R0 ;  /* 0x000f600001007387 */ /* 0x0001e80000100800 */
[----:B0-----:R-:W3:Y:S01]  /*2efa0*/  LDL.LU R0, [R1+0x37f4] ;  /* 0x0037f40001007983 */ /* 0x001ee20000300800 */
[----:B------:R-:W-:-:S02]  /*2efb0*/  SHF.R.S32.HI R18, RZ, 0x1f, R18 ;  /* 0x0000001fff127819 */ /* 0x000fc40000011412 */
[----:B------:R-:W-:-:S03]  /*2efc0*/  SHF.R.S32.HI R9, RZ, 0x1f, R9 ;  /* 0x0000001fff097819 */ /* 0x000fc60000011409 */
[----:B------:R0:W-:Y:S01]  /*2efd0*/  STL [R1+0xf64], R18 ;  /* 0x000f641201007387 */ /* 0x0001e20000100800 */
[----:B------:R-:W-:Y:S02]  /*2efe0*/  SHF.R.S32.HI R15, RZ, 0x1f, R15 ;  /* 0x0000001fff0f7819 */ /* 0x000fe4000001140f */
[----:B0-----:R-:W-:Y:S02]  /*2eff0*/  SHF.R.S32.HI R18, RZ, 0x1f, R8 ;  /* 0x0000001fff127819 */ /* 0x001fe40000011408 */
[----:B------:R-:W5:Y:S04]  /*2f000*/  LDL.LU R8, [R1+0xc4] ;  /* 0x0000c40001087983 */ /* 0x000f680000300800 */
[----:B------:R0:W-:Y:S04]  /*2f010*/  STL [R1+0xf68], R9 ;  /* 0x000f680901007387 */ /* 0x0001e80000100800 */
[----:B0-----:R-:W5:Y:S04]  /*2f020*/  LDL.LU R9, [R1+0x28] ;  /* 0x0000280001097983 */ /* 0x001f680000300800 */
[----:B------:R0:W-:Y:S02]  /*2f030*/  STL [R1+0xf6c], R18 ;  /* 0x000f6c1201007387 */ /* 0x0001e40000100800 */
[----:B0-----:R-:W-:-:S02]  /*2f040*/  SHF.R.S32.HI R18, RZ, 0x1f, R17 ;  /* 0x0000001fff127819 */ /* 0x001fc40000011411 */
[----:B------:R-:W-:Y:S02]  /*2f050*/  SHF.R.S32.HI R17, RZ, 0x1f, R16 ;  /* 0x0000001fff117819 */ /* 0x000fe40000011410 */
[----:B------:R-:W-:Y:S01]  /*2f060*/  SHF.R.S32.HI R16, RZ, 0x1f, R12 ;  /* 0x0000001fff107819 */ /* 0x000fe2000001140c */
[----:B------:R-:W-:Y:S04]  /*2f070*/  STL [R1+0xf70], R18 ;  /* 0x000f701201007387 */ /* 0x000fe80000100800 */
[----:B------:R-:W-:Y:S01]  /*2f080*/  STL [R1+0xf74], R17 ;  /* 0x000f741101007387 */ /* 0x000fe20000100800 */
[----:B------:R-:W-:-:S03]  /*2f090*/  SHF.R.S32.HI R10, RZ, 0x1f, R10 ;  /* 0x0000001fff0a7819 */ /* 0x000fc6000001140a */
[----:B------:R-:W5:Y:S04]  /*2f0a0*/  LDL.LU R12, [R1+0xc0] ;  /* 0x0000c000010c7983 */ /* 0x000f680000300800 */
[----:B------:R0:W-:Y:S04]  /*2f0b0*/  STL [R1+0xf78], R15 ;  /* 0x000f780f01007387 */ /* 0x0001e80000100800 */
[----:B------:R-:W-:Y:S01]  /*2f0c0*/  STL [R1+0xf7c], R16 ;  /* 0x000f7c1001007387 */ /* 0x000fe20000100800 */
[----:B0-----:R-:W-:-:S03]  /*2f0d0*/  SHF.R.S32.HI R15, RZ, 0x1f, R11 ;  /* 0x0000001fff0f7819 */ /* 0x001fc6000001140b */
[----:B------:R-:W5:Y:S04]  /*2f0e0*/  LDL.LU R11, [R1+0x24] ;  /* 0x00002400010b7983 */ /* 0x000f680000300800 */
[----:B------:R-:W-:Y:S04]  /*2f0f0*/  STL [R1+0xf80], R15 ;  /* 0x000f800f01007387 */ /* 0x000fe80000100800 */
[----:B------:R2:W-:Y:S02]  /*2f100*/  STL [R1+0xf84], R10 ;  /* 0x000f840a01007387 */ /* 0x0005e40000100800 */
[----:B--2---:R-:W-:-:S02]  /*2f110*/  SHF.R.S32.HI R10, RZ, 0x1f, R2 ;  /* 0x0000001fff0a7819 */ /* 0x004fc40000011402 */
[----:B---3--:R-:W-:Y:S02]  /*2f120*/  SHF.R.S32.HI R15, RZ, 0x1f, R0 ;  /* 0x0000001fff0f7819 */ /* 0x008fe40000011400 */
[----:B------:R-:W4:Y:S04]  /*2f130*/  LDL.LU R0, [R1+0x37f0] ;  /* 0x0037f00001007983 */ /* 0x000f280000300800 */
[----:B------:R-:W2:Y:S04]  /*2f140*/  LDL.LU R2, [R1+0x37ec] ;  /* 0x0037ec0001027983 */ /* 0x000ea80000300800 */
[----:B------:R0:W-:Y:S04]  /*2f150*/  STL [R1+0xf88], R15 ;  /* 0x000f880f01007387 */ /* 0x0001e80000100800 */
[----:B------:R1:W-:Y:S01]  /*2f160*/  STL [R1+0xf8c], R10 ;  /* 0x000f8c0a01007387 */ /* 0x0003e20000100800 */
[----:B0-----:R-:W-:-:S02]  /*2f170*/  SHF.R.S32.HI R15, RZ, 0x1f, R6 ;  /* 0x0000001fff0f7819 */ /* 0x001fc40000011406 */
[----:B------:R-:W-:Y:S01]  /*2f180*/  SHF.R.S32.HI R6, RZ, 0x1f, R29 ;  /* 0x0000001fff067819 */ /* 0x000fe2000001141d */
[----:B-1----:R-:W3:Y:S04]  /*2f190*/  LDL.LU R10, [R1+0xbc] ;  /* 0x0000bc00010a7983 */ /* 0x002ee80000300800 */
[----:B------:R0:W-:Y:S04]  /*2f1a0*/  STL [R1+0xf90], R15 ;  /* 0x000f900f01007387 */ /* 0x0001e80000100800 */
[----:B------:R-:W3:Y:S04]  /*2f1b0*/  LDL.LU R29, [R1+0x20] ;  /* 0x00002000011d7983 */ /* 0x000ee80000300800 */
[----:B------:R4:W-:Y:S01]  /*2f1c0*/  STL [R1+0xf94], R6 ;  /* 0x000f940601007387 */ /* 0x0009e20000100800 */
[----:B0-----:R-:W-:-:S03]  /*2f1d0*/  SHF.R.S32.HI R15, RZ, 0x1f, R3 ;  /* 0x0000001fff0f7819 */ /* 0x001fc60000011403 */
[----:B------:R-:W5:Y:S04]  /*2f1e0*/  LDL.LU R3, [R1+0x37e8] ;  /* 0x0037e80001037983 */ /* 0x000f680000300800 */
[----:B------:R0:W-:Y:S01]  /*2f1f0*/  STL [R1+0xf98], R15 ;  /* 0x000f980f01007387 */ /* 0x0001e20000100800 */
[C---:B----4-:R-:W-:Y:S02]  /*2f200*/  IADD3 R6, P2, R4.reuse, R0, RZ ;  /* 0x0000000004067210 */ /* 0x050fe40007f5e0ff */
[----:B--2---:R-:W-:Y:S02]  /*2f210*/  IADD3 R16, P3, R4, R2, RZ ;  /* 0x0000000204107210 */ /* 0x004fe40007f7e0ff */
[----:B------:R-:W2:Y:S01]  /*2f220*/  LDL.LU R4, [R1+0x37e4] ;  /* 0x0037e40001047983 */ /* 0x000ea20000300800 */
[----:B0-----:R-:W-:-:S03]  /*2f230*/  IADD3 R15, P4, R5, R0, RZ ;  /* 0x00000000050f7210 */ /* 0x001fc60007f9e0ff */
[----:B------:R0:W-:Y:S04]  /*2f240*/  STL [R1+0x34fc], R6 ;  /* 0x0034fc0601007387 */ /* 0x0001e80000100800 */
[----:B0-----:R-:W4:Y:S04]  /*2f250*/  LDL.LU R6, [R1+0xb8] ;  /* 0x0000b80001067983 */ /* 0x001f280000300800 */
[----:B------:R0:W-:Y:S04]  /*2f260*/  STL [R1+0x34f4], R16 ;  /* 0x0034f41001007387 */ /* 0x0001e80000100800 */
[----:B------:R1:W-:Y:S01]  /*2f270*/  STL [R1+0x34f8], R15 ;  /* 0x0034f80f01007387 */ /* 0x0003e20000100800 */
[----:B0-----:R-:W-:-:S03]  /*2f280*/  IADD3 R16, P5, R5, R2, RZ ;  /* 0x0000000205107210 */ /* 0x001fc60007fbe0ff */
[----:B------:R-:W4:Y:S01]  /*2f290*/  LDL.LU R5, [R1+0x1c] ;  /* 0x00001c0001057983 */ /* 0x000f220000300800 */
[----:B-1----:R-:W-:-:S03]  /*2f2a0*/  IADD3 R15, P0, R14, R0, RZ ;  /* 0x000000000e0f7210 */ /* 0x002fc60007f1e0ff */
[----:B------:R5:W-:Y:S01]  /*2f2b0*/  STL [R1+0x34ec], R16 ;  /* 0x0034ec1001007387 */ /* 0x000be20000100800 */
[----:B------:R-:W-:-:S03]  /*2f2c0*/  IADD3 R14, P1, R14, R2, RZ ;  /* 0x000000020e0e7210 */ /* 0x000fc60007f3e0ff */
[----:B------:R0:W-:Y:S01]  /*2f2d0*/  STL [R1+0x34f0], R15 ;  /* 0x0034f00f01007387 */ /* 0x0001e20000100800 */
[----:B-----5:R-:W-:-:S03]  /*2f2e0*/  IMAD.X R16, R7, 0x1, R3, P2 ;  /* 0x0000000107107824 */ /* 0x020fc600010e0603 */
[----:B------:R2:W-:Y:S01]  /*2f2f0*/  STL [R1+0x34e4], R14 ;  /* 0x0034e40e01007387 */ /* 0x0005e20000100800 */
[----:B0-----:R-:W-:-:S03]  /*2f300*/  IADD3 R15, P2, R13, R0, RZ ;  /* 0x000000000d0f7210 */ /* 0x001fc60007f5e0ff */
[----:B------:R-:W-:Y:S04]  /*2f310*/  STL [R1+0x34e0], R16 ;  /* 0x0034e01001007387 */ /* 0x000fe80000100800 */
[----:B------:R-:W5:Y:S04]  /*2f320*/  LDL.LU R18, [R1+0xb4] ;  /* 0x0000b40001127983 */ /* 0x000f680000300800 */
[----:B------:R0:W-:Y:S01]  /*2f330*/  STL [R1+0x34e8], R15 ;  /* 0x0034e80f01007387 */ /* 0x0001e20000100800 */
[----:B--2---:R-:W-:-:S03]  /*2f340*/  IMAD.X R14, R7, 0x1, R4, P3 ;  /* 0x00000001070e7824 */ /* 0x004fc600018e0604 */
[----:B------:R-:W2:Y:S01]  /*2f350*/  LDL.LU R7, [R1+0x18] ;  /* 0x0000180001077983 */ /* 0x000ea20000300800 */
[----:B0-----:R-:W-:Y:S01]  /*2f360*/  IADD3 R15, P3, R13, R2, RZ ;  /* 0x000000020d0f7210 */ /* 0x001fe20007f7e0ff */
[----:B------:R-:W-:Y:S02]  /*2f370*/  IMAD.X R13, R8, 0x1, R3, P4 ;  /* 0x00000001080d7824 */ /* 0x000fe400020e0603 */
[----:B------:R0:W-:Y:S04]  /*2f380*/  STL [R1+0x34dc], R14 ;  /* 0x0034dc0e01007387 */ /* 0x0001e80000100800 */
[----:B------:R-:W-:Y:S04]  /*2f390*/  STL [R1+0x34d4], R15 ;  /* 0x0034d40f01007387 */ /* 0x000fe80000100800 */
[----:B------:R-:W2:Y:S01]  /*2f3a0*/  LDL.LU R17, [R1+0xb0] ;  /* 0x0000b00001117983 */ /* 0x000ea20000300800 */
[----:B0-----:R-:W-:-:S03]  /*2f3b0*/  IADD3 R14, P4, R9, R0, RZ ;  /* 0x00000000090e7210 */ /* 0x001fc60007f9e0ff */
[----:B------:R0:W-:Y:S04]  /*2f3c0*/  STL [R1+0x34d0], R13 ;  /* 0x0034d00d01007387 */ /* 0x0001e80000100800 */
[----:B------:R-:W-:Y:S01]  /*2f3d0*/  STL [R1+0x34d8], R14 ;  /* 0x0034d80e01007387 */ /* 0x000fe20000100800 */
[----:B0-----:R-:W-:-:S03]  /*2f3e0*/  IMAD.X R13, R8, 0x1, R4, P5 ;  /* 0x00000001080d7824 */ /* 0x001fc600028e0604 */
[----:B------:R-:W2:Y:S01]  /*2f3f0*/  LDL.LU R8, [R1+0x14] ;  /* 0x0000140001087983 */ /* 0x000ea20000300800 */
[----:B------:R-:W-:-:S03]  /*2f400*/  IADD3 R9, P5, R9, R2, RZ ;  /* 0x0000000209097210 */ /* 0x000fc60007fbe0ff */
[----:B------:R0:W-:Y:S04]  /*2f410*/  STL [R1+0x34cc], R13 ;  /* 0x0034cc0d01007387 */ /* 0x0001e80000100800 */
[----:B------:R-:W2:Y:S04]  /*2f420*/  LDL.LU R16, [R1+0xac] ;  /* 0x0000ac0001107983 */ /* 0x000ea80000300800 */
[----:B------:R1:W-:Y:S01]  /*2f430*/  STL [R1+0x34c4], R9 ;  /* 0x0034c40901007387 */ /* 0x0003e20000100800 */
[----:B0-----:R-:W-:-:S03]  /*2f440*/  IMAD.X R13, R12, 0x1, R3, P0 ;  /* 0x000000010c0d7824 */ /* 0x001fc600000e0603 */
[----:B-1----:R-:W2:Y:S04]  /*2f450*/  LDL.LU R9, [R1+0x10] ;  /* 0x0000100001097983 */ /* 0x002ea80000300800 */
[----:B------:R0:W-:Y:S01]  /*2f460*/  STL [R1+0x34c0], R13 ;  /* 0x0034c00d01007387 */ /* 0x0001e20000100800 */
[----:B------:R-:W-:Y:S01]  /*2f470*/  IMAD.X R12, R12, 0x1, R4, P1 ;  /* 0x000000010c0c7824 */ /* 0x000fe200008e0604 */
[----:B0-----:R-:W-:-:S05]  /*2f480*/  IADD3 R13, P0, R11, R0, RZ ;  /* 0x000000000b0d7210 */ /* 0x001fca0007f1e0ff */
[----:B------:R-:W-:Y:S04]  /*2f490*/  STL [R1+0x34c8], R13 ;  /* 0x0034c80d01007387 */ /* 0x000fe80000100800 */
[----:B------:R-:W2:Y:S04]  /*2f4a0*/  LDL.LU R15, [R1+0xa8] ;  /* 0x0000a800010f7983 */ /* 0x000ea80000300800 */
[----:B------:R3:W-:Y:S01]  /*2f4b0*/  STL [R1+0x34bc], R12 ;  /* 0x0034bc0c01007387 */ /* 0x0007e20000100800 */
[----:B------:R-:W-:-:S03]  /*2f4c0*/  IADD3 R11, P1, R11, R2, RZ ;  /* 0x000000020b0b7210 */ /* 0x000fc60007f3e0ff */
[----:B------:R-:W2:Y:S01]  /*2f4d0*/  LDL.LU R14, [R1+0xc] ;  /* 0x00000c00010e7983 */ /* 0x000ea20000300800 */
[----:B---3--:R-:W-:-:S03]  /*2f4e0*/  IMAD.X R12, R10, 0x1, R3, P2 ;  /* 0x000000010a0c7824 */ /* 0x008fc600010e0603 */
[----:B------:R0:W-:Y:S04]  /*2f4f0*/  STL [R1+0x34b4], R11 ;  /* 0x0034b40b01007387 */ /* 0x0001e80000100800 */
[----:B------:R-:W-:Y:S04]  /*2f500*/  STL [R1+0x34b0], R12 ;  /* 0x0034b00c01007387 */ /* 0x000fe80000100800 */
[----:B------:R-:W3:Y:S01]  /*2f510*/  LDL.LU R13, [R1+0xa4] ;  /* 0x0000a400010d7983 */ /* 0x000ee20000300800 */
[----:B0-----:R-:W-:-:S05]  /*2f520*/  IADD3 R11, P2, R29, R0, RZ ;  /* 0x000000001d0b7210 */ /* 0x001fca0007f5e0ff */
[----:B------:R0:W-:Y:S01]  /*2f530*/  STL [R1+0x34b8], R11 ;  /* 0x0034b80b01007387 */ /* 0x0001e20000100800 */
[----:B------:R-:W-:-:S03]  /*2f540*/  IMAD.X R10, R10, 0x1, R4, P3 ;  /* 0x000000010a0a7824 */ /* 0x000fc600018e0604 */
[----:B0-----:R-:W3:Y:S01]  /*2f550*/  LDL.LU R11, [R1+0x8] ;  /* 0x00000800010b7983 */ /* 0x001ee20000300800 */
[----:B------:R-:W-:-:S03]  /*2f560*/  IADD3 R29, P3, R29, R2, RZ ;  /* 0x000000021d1d7210 */ /* 0x000fc60007f7e0ff */
[----:B------:R0:W-:Y:S01]  /*2f570*/  STL [R1+0x34ac], R10 ;  /* 0x0034ac0a01007387 */ /* 0x0001e20000100800 */
[----:B----4-:R-:W-:-:S03]  /*2f580*/  IMAD.X R12, R6, 0x1, R3, P4 ;  /* 0x00000001060c7824 */ /* 0x010fc600020e0603 */
[----:B0-----:R-:W4:Y:S04]  /*2f590*/  LDL.LU R10, [R1+0xa0] ;  /* 0x0000a000010a7983 */ /* 0x001f280000300800 */
[----:B------:R0:W-:Y:S04]  /*2f5a0*/  STL [R1+0x34a4], R29 ;  /* 0x0034a41d01007387 */ /* 0x0001e80000100800 */
[----:B0-----:R-:W4:Y:S04]  /*2f5b0*/  LDL.LU R29, [R1+0x4] ;  /* 0x00000400011d7983 */ /* 0x001f280000300800 */
[----:B------:R0:W-:Y:S01]  /*2f5c0*/  STL [R1+0x34a0], R12 ;  /* 0x0034a00c01007387 */ /* 0x0001e20000100800 */
[----:B------:R-:W-:Y:S01]  /*2f5d0*/  IMAD.X R6, R6, 0x1, R4, P5 ;  /* 0x0000000106067824 */ /* 0x000fe200028e0604 */
[----:B0-----:R-:W-:-:S05]  /*2f5e0*/  IADD3 R12, P4, R5, R0, RZ ;  /* 0x00000000050c7210 */ /* 0x001fca0007f9e0ff */
[----:B------:R0:W-:Y:S04]  /*2f5f0*/  STL [R1+0x34a8], R12 ;  /* 0x0034a80c01007387 */ /* 0x0001e80000100800 */
[----:B0-----:R-:W4:Y:S04]  /*2f600*/  LDL.LU R12, [R1+0x9c] ;  /* 0x00009c00010c7983 */ /* 0x001f280000300800 */
[----:B------:R0:W-:Y:S04]  /*2f610*/  STL [R1+0x349c], R6 ;  /* 0x00349c0601007387 */ /* 0x0001e80000100800 */
[----:B0-----:R-:W4:Y:S01]  /*2f620*/  LDL.LU R6, [R1] ;  /* 0x0000000001067983 */ /* 0x001f220000300800 */
[----:B------:R-:W-:-:S05]  /*2f630*/  IADD3 R5, P5, R5, R2, RZ ;  /* 0x0000000205057210 */ /* 0x000fca0007fbe0ff */
[----:B------:R5:W-:Y:S02]  /*2f640*/  STL [R1+0x3494], R5 ;  /* 0x0034940501007387 */ /* 0x000be40000100800 */
[C---:B-----5:R-:W-:Y:S02]  /*2f650*/  IMAD.X R5, R18.reuse, 0x1, R3, P0 ;  /* 0x0000000112057824 */ /* 0x060fe400000e0603 */
[----:B------:R-:W-:-:S03]  /*2f660*/  IMAD.X R18, R18, 0x1, R4, P1 ;  /* 0x0000000112127824 */ /* 0x000fc600008e0604 */
[----:B------:R2:W-:Y:S02]  /*2f670*/  STL [R1+0x3490], R5 ;  /* 0x0034900501007387 */ /* 0x0005e40000100800 */
[C---:B--2---:R-:W-:Y:S02]  /*2f680*/  IADD3 R5, P0, R7.reuse, R0, RZ ;  /* 0x0000000007057210 */ /* 0x044fe40007f1e0ff */
[----:B------:R-:W-:-:S03]  /*2f690*/  IADD3 R7, P1, R7, R2, RZ ;  /* 0x0000000207077210 */ /* 0x000fc60007f3e0ff */
[----:B------:R0:W-:Y:S04]  /*2f6a0*/  STL [R1+0x3498], R5 ;  /* 0x0034980501007387 */ /* 0x0001e80000100800 */
[----:B0-----:R-:W2:Y:S04]  /*2f6b0*/  LDL.LU R5, [R1+0x98] ;  /* 0x0000980001057983 */ /* 0x001ea80000300800 */
[----:B------:R0:W-:Y:S04]  /*2f6c0*/  STL [R1+0x348c], R18 ;  /* 0x00348c1201007387 */ /* 0x0001e80000100800 */
[----:B------:R1:W-:Y:S01]  /*2f6d0*/  STL [R1+0x3484], R7 ;  /* 0x0034840701007387 */ /* 0x0003e20000100800 */
[----:B0-----:R-:W-:-:S03]  /*2f6e0*/  IMAD.X R18, R17, 0x1, R3, P2 ;  /* 0x0000000111127824 */ /* 0x001fc600010e0603 */
[----:B-1----:R-:W5:Y:S01]  /*2f6f0*/  LDL.LU R7, [R1+0x94] ;  /* 0x0000940001077983 */ /* 0x002f620000300800 */
[----:B------:R-:W-:-:S03]  /*2f700*/  IMAD.X R17, R17, 0x1, R4, P3 ;  /* 0x0000000111117824 */ /* 0x000fc600018e0604 */
[----:B------:R0:W-:Y:S02]  /*2f710*/  STL [R1+0x3480], R18 ;  /* 0x0034801201007387 */ /* 0x0001e40000100800 */
[C---:B0-----:R-:W-:Y:S02]  /*2f720*/  IADD3 R18, P2, R8.reuse, R0, RZ ;  /* 0x0000000008127210 */ /* 0x041fe40007f5e0ff */
[----:B------:R-:W-:-:S03]  /*2f730*/  IADD3 R8, P3, R8, R2, RZ ;  /* 0x0000000208087210 */ /* 0x000fc60007f7e0ff */
[----:B------:R0:W-:Y:S04]  /*2f740*/  STL [R1+0x3488], R18 ;  /* 0x0034881201007387 */ /* 0x0001e80000100800 */
[----:B0-----:R-:W5:Y:S04]  /*2f750*/  LDL.LU R18, [R1+0x37e0] ;  /* 0x0037e00001127983 */ /* 0x001f680000300800 */
[----:B------:R0:W-:Y:S04]  /*2f760*/  STL [R1+0x347c], R17 ;  /* 0x00347c1101007387 */ /* 0x0001e80000100800 */
[----:B0-----:R-:W5:Y:S04]  /*2f770*/  LDL.LU R17, [R1+0x37dc] ;  /* 0x0037dc0001117983 */ /* 0x001f680000300800 */
[----:B------:R0:W-:Y:S02]  /*2f780*/  STL [R1+0x3474], R8 ;  /* 0x0034740801007387 */ /* 0x0001e40000100800 */
[----:B0-----:R-:W-:-:S02]  /*2f790*/  IMAD.X R8, R16, 0x1, R3, P4 ;  /* 0x0000000110087824 */ /* 0x001fc400020e0603 */
        /* <DEDUP_REMOVED lines=19> */
[----:B---3--:R-:W-:-:S02]  /*2f8d0*/  IMAD.X R14, R13, 0x1, R3, P2 ;  /* 0x000000010d0e7824 */ /* 0x008fc400010e0603 */
[----:B------:R-:W-:-:S03]  /*2f8e0*/  IMAD.X R13, R13, 0x1, R4, P3 ;  /* 0x000000010d0d7824 */ /* 0x000fc600018e0604 */
[----:B------:R0:W-:Y:S02]  /*2f8f0*/  STL [R1+0x3450], R14 ;  /* 0x0034500e01007387 */ /* 0x0001e40000100800 */
[C---:B0-----:R-:W-:Y:S02]  /*2f900*/  IADD3 R14, P2, R11.reuse, R0, RZ ;  /* 0x000000000b0e7210 */ /* 0x041fe40007f5e0ff */
[----:B------:R-:W-:-:S03]  /*2f910*/  IADD3 R11, P3, R11, R2, RZ ;  /* 0x000000020b0b7210 */ /* 0x000fc60007f7e0ff */
[----:B------:R0:W-:Y:S04]  /*2f920*/  STL [R1+0x3458], R14 ;  /* 0x0034580e01007387 */ /* 0x0001e80000100800 */
[----:B0-----:R-:W3:Y:S04]  /*2f930*/  LDL.LU R14, [R1+0x37d0] ;  /* 0x0037d000010e7983 */ /* 0x001ee80000300800 */
[----:B------:R0:W-:Y:S04]  /*2f940*/  STL [R1+0x344c], R13 ;  /* 0x00344c0d01007387 */ /* 0x0001e80000100800 */
[----:B0-----:R-:W3:Y:S04]  /*2f950*/  LDL.LU R13, [R1+0x37cc] ;  /* 0x0037cc00010d7983 */ /* 0x001ee80000300800 */
[----:B------:R4:W-:Y:S02]  /*2f960*/  STL [R1+0x3444], R11 ;  /* 0x0034440b01007387 */ /* 0x0009e40000100800 */
[----:B----4-:R-:W-:-:S02]  /*2f970*/  IMAD.X R11, R10, 0x1, R3, P4 ;  /* 0x000000010a0b7824 */ /* 0x010fc400020e0603 */
[----:B------:R-:W-:-:S03]  /*2f980*/  IMAD.X R10, R10, 0x1, R4, P5 ;  /* 0x000000010a0a7824 */ /* 0x000fc600028e0604 */
[----:B------:R0:W-:Y:S02]  /*2f990*/  STL [R1+0x3440], R11 ;  /* 0x0034400b01007387 */ /* 0x0001e40000100800 */
[C---:B0-----:R-:W-:Y:S02]  /*2f9a0*/  IADD3 R11, P4, R29.reuse, R0, RZ ;  /* 0x000000001d0b7210 */ /* 0x041fe40007f9e0ff */
[----:B------:R-:W-:-:S03]  /*2f9b0*/  IADD3 R29, P5, R29, R2, RZ ;  /* 0x000000021d1d7210 */ /* 0x000fc60007fbe0ff */
[----:B------:R0:W-:Y:S04]  /*2f9c0*/  STL [R1+0x3448], R11 ;  /* 0x0034480b01007387 */ /* 0x0001e80000100800 */
[----:B0-----:R-:W4:Y:S04]  /*2f9d0*/  LDL.LU R11, [R1+0x37c8] ;  /* 0x0037c800010b7983 */ /* 0x001f280000300800 */
[----:B------:R0:W-:Y:S04]  /*2f9e0*/  STL [R1+0x343c], R10 ;  /* 0x00343c0a01007387 */ /* 0x0001e80000100800 */
[----:B0-----:R-:W3:Y:S04]  /*2f9f0*/  LDL.LU R10, [R1+0x37c4] ;  /* 0x0037c400010a7983 */ /* 0x001ee80000300800 */
[----:B------:R0:W-:Y:S02]  /*2fa00*/  STL [R1+0x3434], R29 ;  /* 0x0034341d01007387 */ /* 0x0001e40000100800 */
[----:B0-----:R-:W-:-:S05]  /*2fa10*/  IMAD.X R29, R12, 0x1, R3, P0 ;  /* 0x000000010c1d7824 */ /* 0x001fca00000e0603 */
[----:B------:R0:W-:Y:S02]  /*2fa20*/  STL [R1+0x3430], R29 ;  /* 0x0034301d01007387 */ /* 0x0001e40000100800 */
[----:B0-----:R-:W-:-:S05]  /*2fa30*/  IADD3 R29, P0, R6, R0, RZ ;  /* 0x00000000061d7210 */ /* 0x001fca0007f1e0ff */
[----:B------:R0:W-:Y:S04]  /*2fa40*/  STL [R1+0x3438], R29 ;  /* 0x0034381d01007387 */ /* 0x0001e80000100800 */
[----:B0-----:R-:W5:Y:S01]  /*2fa50*/  LDL.LU R29, [R1+0x37c0] ;  /* 0x0037c000011d7983 */ /* 0x001f620000300800 */
[----:B------:R-:W-:Y:S01]  /*2fa60*/  IMAD.X R12, R12, 0x1, R4, P1 ;  /* 0x000000010c0c7824 */ /* 0x000fe200008e0604 */
[----:B------:R-:W-:-:S04]  /*2fa70*/  IADD3 R6, P1, R6, R2, RZ ;  /* 0x0000000206067210 */ /* 0x000fc80007f3e0ff */
[----:B------:R0:W-:Y:S04]  /*2fa80*/  STL [R1+0x342c], R12 ;  /* 0x00342c0c01007387 */ /* 0x0001e80000100800 */
[----:B0-----:R-:W4:Y:S04]  /*2fa90*/  LDL.LU R12, [R1+0x80] ;  /* 0x00008000010c7983 */ /* 0x001f280000300800 */
[----:B------:R2:W-:Y:S02]  /*2faa0*/  STL [R1+0x3424], R6 ;  /* 0x0034240601007387 */ /* 0x0005e40000100800 */
[----:B--2---:R-:W-:-:S02]  /*2fab0*/  IMAD.X R6, R5, 0x1, R3, P2 ;  /* 0x0000000105067824 */ /* 0x004fc400010e0603 */
[----:B------:R-:W-:-:S03]  /*2fac0*/  IMAD.X R5, R5, 0x1, R4, P3 ;  /* 0x0000000105057824 */ /* 0x000fc600018e0604 */
[----:B------:R5:W-:Y:S02]  /*2fad0*/  STL [R1+0x3420], R6 ;  /* 0x0034200601007387 */ /* 0x000be40000100800 */
[----:B-----5:R-:W-:-:S05]  /*2fae0*/  IADD3 R6, P2, R29, R0, RZ ;  /* 0x000000001d067210 */ /* 0x020fca0007f5e0ff */
[----:B------:R0:W-:Y:S04]  /*2faf0*/  STL [R1+0x3428], R6 ;  /* 0x0034280601007387 */ /* 0x0001e80000100800 */
[----:B0-----:R-:W2:Y:S04]  /*2fb00*/  LDL.LU R6, [R1+0x37bc] ;  /* 0x0037bc0001067983 */ /* 0x001ea80000300800 */
[----:B------:R0:W-:Y:S04]  /*2fb10*/  STL [R1+0x341c], R5 ;  /* 0x00341c0501007387 */ /* 0x0001e80000100800 */
[----:B0-----:R-:W5:Y:S01]  /*2fb20*/  LDL.LU R5, [R1+0x37b8] ;  /* 0x0037b80001057983 */ /* 0x001f620000300800 */
[----:B------:R-:W-:-:S05]  /*2fb30*/  IADD3 R29, P3, R29, R2, RZ ;  /* 0x000000021d1d7210 */ /* 0x000fca0007f7e0ff */
[----:B------:R0:W-:Y:S02]  /*2fb40*/  STL [R1+0x3414], R29 ;  /* 0x0034141d01007387 */ /* 0x0001e40000100800 */
[----:B0-----:R-:W-:-:S05]  /*2fb50*/  IMAD.X R29, R7, 0x1, R3, P4 ;  /* 0x00000001071d7824 */ /* 0x001fca00020e0603 */
[----:B------:R5:W-:Y:S02]  /*2fb60*/  STL [R1+0x3410], R29 ;  /* 0x0034101d01007387 */ /* 0x000be40000100800 */
[----:B-----5:R-:W-:-:S05]  /*2fb70*/  IADD3 R29, P4, R5, R0, RZ ;  /* 0x00000000051d7210 */ /* 0x020fca0007f9e0ff */
[----:B------:R0:W-:Y:S02]  /*2fb80*/  STL [R1+0x3418], R29 ;  /* 0x0034181d01007387 */ /* 0x0001e40000100800 */
[----:B0-----:R-:W-:Y:S01]  /*2fb90*/  IMAD.X R29, R7, 0x1, R4, P5 ;  /* 0x00000001071d7824 */ /* 0x001fe200028e0604 */
[----:B------:R-:W-:Y:S02]  /*2fba0*/  IADD3 R7, P5, R5, R2, RZ ;  /* 0x0000000205077210 */ /* 0x000fe40007fbe0ff */
[----:B------:R-:W5:Y:S04]  /*2fbb0*/  LDL.LU R5, [R1+0x7c] ;  /* 0x00007c0001057983 */ /* 0x000f680000300800 */
[----:B------:R0:W-:Y:S04]  /*2fbc0*/  STL [R1+0x340c], R29 ;  /* 0x00340c1d01007387 */ /* 0x0001e80000100800 */
[----:B0-----:R-:W5:Y:S04]  /*2fbd0*/  LDL.LU R29, [R1+0x78] ;  /* 0x00007800011d7983 */ /* 0x001f680000300800 */
[----:B------:R0:W-:Y:S02]  /*2fbe0*/  STL [R1+0x3404], R7 ;  /* 0x0034040701007387 */ /* 0x0001e40000100800 */
[----:B0-----:R-:W-:-:S05]  /*2fbf0*/  IMAD.X R7, R8, 0x1, R3, P0 ;  /* 0x0000000108077824 */ /* 0x001fca00000e0603 */
[----:B------:R2:W-:Y:S02]  /*2fc00*/  STL [R1+0x3400], R7 ;  /* 0x0034000701007387 */ /* 0x0005e40000100800 */
[----:B--2---:R-:W-:-:S05]  /*2fc10*/  IADD3 R7, P0, R6, R0, RZ ;  /* 0x0000000006077210 */ /* 0x004fca0007f1e0ff */
[----:B------:R0:W-:Y:S04]  /*2fc20*/  STL [R1+0x3408], R7 ;  /* 0x0034080701007387 */ /* 0x0001e80000100800 */
[----:B0-----:R-:W2:Y:S01]  /*2fc30*/  LDL.LU R7, [R1+0x37b4] ;  /* 0x0037b40001077983 */ /* 0x001ea20000300800 */
[----:B------:R-:W-:-:S05]  /*2fc40*/  IMAD.X R8, R8, 0x1, R4, P1 ;  /* 0x0000000108087824 */ /* 0x000fca00008e0604 */
[----:B------:R0:W-:Y:S02]  /*2fc50*/  STL [R1+0x33fc], R8 ;  /* 0x0033fc0801007387 */ /* 0x0001e40000100800 */
[----:B0-----:R-:W-:Y:S02]  /*2fc60*/  IADD3 R8, P1, R6, R2, RZ ;  /* 0x0000000206087210 */ /* 0x001fe40007f3e0ff */
[----:B------:R-:W3:Y:S04]  /*2fc70*/  LDL.LU R6, [R1+0x84] ;  /* 0x0000840001067983 */ /* 0x000ee80000300800 */
[----:B------:R0:W-:Y:S02]  /*2fc80*/  STL [R1+0x33f4], R8 ;  /* 0x0033f40801007387 */ /* 0x0001e40000100800 */
[----:B0-----:R-:W-:-:S02]  /*2fc90*/  IMAD.X R8, R9, 0x1, R3, P2 ;  /* 0x0000000109087824 */ /* 0x001fc400010e0603 */
[----:B------:R-:W-:-:S03]  /*2fca0*/  IMAD.X R9, R9, 0x1, R4, P3 ;  /* 0x0000000109097824 */ /* 0x000fc600018e0604 */
[----:B------:R2:W-:Y:S02]  /*2fcb0*/  STL [R1+0x33f0], R8 ;  /* 0x0033f00801007387 */ /* 0x0005e40000100800 */
[----:B--2---:R-:W-:-:S05]  /*2fcc0*/  IADD3 R8, P2, R7, R0, RZ ;  /* 0x0000000007087210 */ /* 0x004fca0007f5e0ff */
[----:B------:R0:W-:Y:S04]  /*2fcd0*/  STL [R1+0x33f8], R8 ;  /* 0x0033f80801007387 */ /* 0x0001e80000100800 */
[----:B0-----:R-:W2:Y:S04]  /*2fce0*/  LDL.LU R8, [R1+0x37b0] ;  /* 0x0037b00001087983 */ /* 0x001ea80000300800 */
[----:B------:R0:W-:Y:S02]  /*2fcf0*/  STL [R1+0x33ec], R9 ;  /* 0x0033ec0901007387 */ /* 0x0001e40000100800 */
[----:B0-----:R-:W-:-:S02]  /*2fd00*/  IADD3 R9, P3, R7, R2, RZ ;  /* 0x0000000207097210 */ /* 0x001fc40007f7e0ff */
[----:B------:R-:W4:Y:S04]  /*2fd10*/  LDL.LU R7, [R1+0x88] ;  /* 0x0000880001077983 */ /* 0x000f280000300800 */
[----:B------:R4:W-:Y:S02]  /*2fd20*/  STL [R1+0x33e4], R9 ;  /* 0x0033e40901007387 */ /* 0x0009e40000100800 */
[----:B----4-:R-:W-:-:S05]  /*2fd30*/  IMAD.X R9, R7, 0x1, R3, P4 ;  /* 0x0000000107097824 */ /* 0x010fca00020e0603 */
[----:B------:R2:W-:Y:S02]  /*2fd40*/  STL [R1+0x33e0], R9 ;  /* 0x0033e00901007387 */ /* 0x0005e40000100800 */
[----:B--2---:R-:W-:-:S05]  /*2fd50*/  IADD3 R9, P4, R8, R0, RZ ;  /* 0x0000000008097210 */ /* 0x004fca0007f9e0ff */
[----:B------:R0:W-:Y:S04]  /*2fd60*/  STL [R1+0x33e8], R9 ;  /* 0x0033e80901007387 */ /* 0x0001e80000100800 */
[----:B0-----:R-:W2:Y:S01]  /*2fd70*/  LDL.LU R9, [R1+0x37ac] ;  /* 0x0037ac0001097983 */ /* 0x001ea20000300800 */
[----:B------:R-:W-:-:S05]  /*2fd80*/  IMAD.X R7, R7, 0x1, R4, P5 ;  /* 0x0000000107077824 */ /* 0x000fca00028e0604 */
[----:B------:R0:W-:Y:S02]  /*2fd90*/  STL [R1+0x33dc], R7 ;  /* 0x0033dc0701007387 */ /* 0x0001e40000100800 */
[----:B0-----:R-:W-:Y:S02]  /*2fda0*/  IADD3 R7, P5, R8, R2, RZ ;  /* 0x0000000208077210 */ /* 0x001fe40007fbe0ff */
[----:B------:R-:W4:Y:S04]  /*2fdb0*/  LDL.LU R8, [R1+0x6c] ;  /* 0x00006c0001087983 */ /* 0x000f280000300800 */
[----:B------:R3:W-:Y:S02]  /*2fdc0*/  STL [R1+0x33d4], R7 ;  /* 0x0033d40701007387 */ /* 0x0007e40000100800 */
[----:B---3--:R-:W-:-:S05]  /*2fdd0*/  IMAD.X R7, R6, 0x1, R3, P0 ;  /* 0x0000000106077824 */ /* 0x008fca00000e0603 */
[----:B------:R2:W-:Y:S02]  /*2fde0*/  STL [R1+0x33d0], R7 ;  /* 0x0033d00701007387 */ /* 0x0005e40000100800 */
[----:B--2---:R-:W-:-:S05]  /*2fdf0*/  IADD3 R7, P0, R9, R0, RZ ;  /* 0x0000000009077210 */ /* 0x004fca0007f1e0ff */
[----:B------:R0:W-:Y:S02]  /*2fe00*/  STL [R1+0x33d8], R7 ;  /* 0x0033d80701007387 */ /* 0x0001e40000100800 */
[----:B0-----:R-:W-:Y:S01]  /*2fe10*/  IMAD.X R7, R6, 0x1, R4, P1 ;  /* 0x0000000106077824 */ /* 0x001fe200008e0604 */
[----:B------:R-:W-:Y:S02]  /*2fe20*/  IADD3 R6, P1, R9, R2, RZ ;  /* 0x0000000209067210 */ /* 0x000fe40007f3e0ff */
[----:B------:R-:W2:Y:S04]  /*2fe30*/  LDL.LU R9, [R1+0x70] ;  /* 0x0000700001097983 */ /* 0x000ea80000300800 */
[----:B------:R0:W-:Y:S04]  /*2fe40*/  STL [R1+0x33cc], R7 ;  /* 0x0033cc0701007387 */ /* 0x0001e80000100800 */
[----:B0-----:R-:W3:Y:S04]  /*2fe50*/  LDL.LU R7, [R1+0x68] ;  /* 0x0000680001077983 */ /* 0x001ee80000300800 */
[----:B------:R0:W-:Y:S02]  /*2fe60*/  STL [R1+0x33c4], R6 ;  /* 0x0033c40601007387 */ /* 0x0001e40000100800 */
[----:B0-----:R-:W-:-:S05]  /*2fe70*/  IMAD.X R6, R12, 0x1, R3, P2 ;  /* 0x000000010c067824 */ /* 0x001fca00010e0603 */
[----:B------:R0:W-:Y:S02]  /*2fe80*/  STL [R1+0x33c0], R6 ;  /* 0x0033c00601007387 */ /* 0x0001e40000100800 */
[----:B0-----:R-:W-:-:S05]  /*2fe90*/  IADD3 R6, P2, R10, R0, RZ ;  /* 0x000000000a067210 */ /* 0x001fca0007f5e0ff */
[----:B------:R0:W-:Y:S02]  /*2fea0*/  STL [R1+0x33c8], R6 ;  /* 0x0033c80601007387 */ /* 0x0001e40000100800 */
[----:B0-----:R-:W-:Y:S01]  /*2feb0*/  IMAD.X R6, R12, 0x1, R4, P3 ;  /* 0x000000010c067824 */ /* 0x001fe200018e0604 */
[----:B------:R-:W-:Y:S02]  /*2fec0*/  IADD3 R12, P3, R10, R2, RZ ;  /* 0x000000020a0c7210 */ /* 0x000fe40007f7e0ff */
[----:B------:R-:W4:Y:S04]  /*2fed0*/  LDL.LU R10, [R1+0x74] ;  /* 0x00007400010a7983 */ /* 0x000f280000300800 */
[----:B------:R0:W-:Y:S04]  /*2fee0*/  STL [R1+0x33bc], R6 ;  /* 0x0033bc0601007387 */ /* 0x0001e80000100800 */
[----:B0-----:R-:W3:Y:S04]  /*2fef0*/  LDL.LU R6, [R1+0x64] ;  /* 0x0000640001067983 */ /* 0x001ee80000300800 */
[----:B------:R5:W-:Y:S02]  /*2ff00*/  STL [R1+0x33b4], R12 ;  /* 0x0033b40c01007387 */ /* 0x000be40000100800 */
[----:B-----5:R-:W-:-:S05]  /*2ff10*/  IMAD.X R12, R5, 0x1, R3, P4 ;  /* 0x00000001050c7824 */ /* 0x020fca00020e0603 */
[----:B------:R0:W-:Y:S02]  /*2ff20*/  STL [R1+0x33b0], R12 ;  /* 0x0033b00c01007387 */ /* 0x0001e40000100800 */
[----:B0-----:R-:W-:-:S05]  /*2ff30*/  IADD3 R12, P4, R11, R0, RZ ;  /* 0x000000000b0c7210 */ /* 0x001fca0007f9e0ff */
[----:B------:R0:W-:Y:S04]  /*2ff40*/  STL [R1+0x33b8], R12 ;  /* 0x0033b80c01007387 */ /* 0x0001e80000100800 */
[----:B0-----:R-:W5:Y:S01]  /*2ff50*/  LDL.LU R12, [R1+0x37a8] ;  /* 0x0037a800010c7983 */ /* 0x001f620000300800 */
[----:B------:R-:W-:Y:S01]  /*2ff60*/  IMAD.X R5, R5, 0x1, R4, P5 ;  /* 0x0000000105057824 */ /* 0x000fe200028e0604 */
[----:B------:R-:W-:-:S04]  /*2ff70*/  IADD3 R11, P5, R11, R2, RZ ;  /* 0x000000020b0b7210 */ /* 0x000fc80007fbe0ff */
[----:B------:R0:W-:Y:S04]  /*2ff80*/  STL [R1+0x33ac], R5 ;  /* 0x0033ac0501007387 */ /* 0x0001e80000100800 */
[----:B0-----:R-:W3:Y:S04]  /*2ff90*/  LDL.LU R5, [R1+0x60] ;  /* 0x0000600001057983 */ /* 0x001ee80000300800 */
[----:B------:R0:W-:Y:S02]  /*2ffa0*/  STL [R1+0x33a4], R11 ;  /* 0x0033a40b01007387 */ /* 0x0001e40000100800 */
[----:B0-----:R-:W-:-:S05]  /*2ffb0*/  IMAD.X R11, R29, 0x1, R3, P0 ;  /* 0x000000011d0b7824 */ /* 0x001fca00000e0603 */
[----:B------:R5:W-:Y:S02]  /*2ffc0*/  STL [R1+0x33a0], R11 ;  /* 0x0033a00b01007387 */ /* 0x000be40000100800 */
[----:B-----5:R-:W-:-:S05]  /*2ffd0*/  IADD3 R11, P0, R12, R0, RZ ;  /* 0x000000000c0b7210 */ /* 0x020fca0007f1e0ff */
[----:B------:R0:W-:Y:S02]  /*2ffe0*/  STL [R1+0x33a8], R11 ;  /* 0x0033a80b01007387 */ /* 0x0001e40000100800 */
[----:B0-----:R-:W-:Y:S02]  /*2fff0*/  IMAD.X R11, R29, 0x1, R4, P1 ;  /* 0x000000011d0b7824 */ /* 0x001fe400008e0604 */
[----:B------:R-:W5:Y:S01]  /*30000*/  LDL.LU R29, [R1+0x5c] ;  /* 0x00005c00011d7983 */ /* 0x000f620000300800 */
[----:B------:R-:W-:-:S03]  /*30010*/  IADD3 R12, P1, R12, R2, RZ ;  /* 0x000000020c0c7210 */ /* 0x000fc60007f3e0ff */
[----:B------:R4:W-:Y:S04]  /*30020*/  STL [R1+0x339c], R11 ;  /* 0x00339c0b01007387 */ /* 0x0009e80000100800 */
[----:B------:R0:W-:Y:S01]  /*30030*/  STL [R1+0x3394], R12 ;  /* 0x0033940c01007387 */ /* 0x0001e20000100800 */
[----:B----4-:R-:W-:Y:S01]  /*30040*/  IMAD.X R11, R10, 0x1, R3, P2 ;  /* 0x000000010a0b7824 */ /* 0x010fe200010e0603 */
[----:B0-----:R-:W-:-:S04]  /*30050*/  IADD3 R12, P2, R13, R0, RZ ;  /* 0x000000000d0c7210 */ /* 0x001fc80007f5e0ff */
[----:B------:R0:W-:Y:S02]  /*30060*/  STL [R1+0x3390], R11 ;  /* 0x0033900b01007387 */ /* 0x0001e40000100800 */
[----:B0-----:R-:W-:Y:S02]  /*30070*/  IMAD.X R11, R10, 0x1, R4, P3 ;  /* 0x000000010a0b7824 */ /* 0x001fe400018e0604 */
[----:B------:R-:W4:Y:S04]  /*30080*/  LDL.LU R10, [R1+0x58] ;  /* 0x00005800010a7983 */ /* 0x000f280000300800 */
[----:B------:R0:W-:Y:S04]  /*30090*/  STL [R1+0x3398], R12 ;  /* 0x0033980c01007387 */ /* 0x0001e80000100800 */
[----:B------:R1:W-:Y:S01]  /*300a0*/  STL [R1+0x338c], R11 ;  /* 0x00338c0b01007387 */ /* 0x0003e20000100800 */
[----:B0-----:R-:W-:Y:S01]  /*300b0*/  IADD3 R12, P3, R13, R2, RZ ;  /* 0x000000020d0c7210 */ /* 0x001fe20007f7e0ff */
[----:B--2---:R-:W-:Y:S01]  /*300c0*/  IMAD.X R13, R9, 0x1, R3, P4 ;  /* 0x00000001090d7824 */ /* 0x004fe200020e0603 */
[----:B-1----:R-:W-:-:S03]  /*300d0*/  IADD3 R11, P4, R14, R0, RZ ;  /* 0x000000000e0b7210 */ /* 0x002fc60007f9e0ff */
[----:B------:R0:W-:Y:S04]  /*300e0*/  STL [R1+0x3384], R12 ;  /* 0x0033840c01007387 */ /* 0x0001e80000100800 */
[----:B------:R1:W-:Y:S01]  /*300f0*/  STL [R1+0x3380], R13 ;  /* 0x0033800d01007387 */ /* 0x0003e20000100800 */
[----:B0-----:R-:W-:-:S03]  /*30100*/  IMAD.X R12, R9, 0x1, R4, P5 ;  /* 0x00000001090c7824 */ /* 0x001fc600028e0604 */
[----:B------:R-:W2:Y:S01]  /*30110*/  LDL.LU R9, [R1+0x54] ;  /* 0x0000540001097983 */ /* 0x000ea20000300800 */
[----:B-1----:R-:W-:-:S03]  /*30120*/  IMAD.X R13, R8, 0x1, R3, P0 ;  /* 0x00000001080d7824 */ /* 0x002fc600000e0603 */
[----:B------:R0:W-:Y:S04]  /*30130*/  STL [R1+0x3388], R11 ;  /* 0x0033880b01007387 */ /* 0x0001e80000100800 */
[----:B------:R1:W-:Y:S01]  /*30140*/  STL [R1+0x337c], R12 ;  /* 0x00337c0c01007387 */ /* 0x0003e20000100800 */
[----:B0-----:R-:W-:Y:S02]  /*30150*/  IADD3 R11, P5, R14, R2, RZ ;  /* 0x000000020e0b7210 */ /* 0x001fe40007fbe0ff */
[----:B-1----:R-:W-:-:S03]  /*30160*/  IADD3 R12, P0, R15, R0, RZ ;  /* 0x000000000f0c7210 */ /* 0x002fc60007f1e0ff */
[----:B------:R0:W-:Y:S04]  /*30170*/  STL [R1+0x3374], R11 ;  /* 0x0033740b01007387 */ /* 0x0001e80000100800 */
[----:B------:R3:W-:Y:S01]  /*30180*/  STL [R1+0x3370], R13 ;  /* 0x0033700d01007387 */ /* 0x0007e20000100800 */
[----:B0-----:R-:W-:-:S03]  /*30190*/  IMAD.X R11, R8, 0x1, R4, P1 ;  /* 0x00000001080b7824 */ /* 0x001fc600008e0604 */
[----:B------:R-:W2:Y:S01]  /*301a0*/  LDL.LU R8, [R1+0x50] ;  /* 0x0000500001087983 */ /* 0x000ea20000300800 */
[----:B---3--:R-:W-:-:S03]  /*301b0*/  IMAD.X R13, R7, 0x1, R3, P2 ;  /* 0x00000001070d7824 */ /* 0x008fc600010e0603 */
[----:B------:R0:W-:Y:S04]  /*301c0*/  STL [R1+0x3378], R12 ;  /* 0x0033780c01007387 */ /* 0x0001e80000100800 */
[----:B------:R1:W-:Y:S01]  /*301d0*/  STL [R1+0x336c], R11 ;  /* 0x00336c0b01007387 */ /* 0x0003e20000100800 */
[----:B0-----:R-:W-:Y:S02]  /*301e0*/  IADD3 R12, P1, R15, R2, RZ ;  /* 0x000000020f0c7210 */ /* 0x001fe40007f3e0ff */
[----:B-1----:R-:W-:-:S03]  /*301f0*/  IADD3 R11, P2, R16, R0, RZ ;  /* 0x00000000100b7210 */ /* 0x002fc60007f5e0ff */
[----:B------:R0:W-:Y:S04]  /*30200*/  STL [R1+0x3364], R12 ;  /* 0x0033640c01007387 */ /* 0x0001e80000100800 */
[----:B------:R1:W-:Y:S01]  /*30210*/  STL [R1+0x3360], R13 ;  /* 0x0033600d01007387 */ /* 0x0003e20000100800 */
[----:B0-----:R-:W-:-:S03]  /*30220*/  IMAD.X R12, R7, 0x1, R4, P3 ;  /* 0x00000001070c7824 */ /* 0x001fc600018e0604 */
[----:B------:R-:W3:Y:S01]  /*30230*/  LDL.LU R7, [R1+0x4c] ;  /* 0x00004c0001077983 */ /* 0x000ee20000300800 */
[----:B-1----:R-:W-:-:S03]  /*30240*/  IMAD.X R13, R6, 0x1, R3, P4 ;  /* 0x00000001060d7824 */ /* 0x002fc600020e0603 */
[----:B------:R0:W-:Y:S04]  /*30250*/  STL [R1+0x3368], R11 ;  /* 0x0033680b01007387 */ /* 0x0001e80000100800 */
[----:B------:R1:W-:Y:S01]  /*30260*/  STL [R1+0x335c], R12 ;  /* 0x00335c0c01007387 */ /* 0x0003e20000100800 */
[----:B0-----:R-:W-:Y:S02]  /*30270*/  IADD3 R11, P3, R16, R2, RZ ;  /* 0x00000002100b7210 */ /* 0x001fe40007f7e0ff */
[----:B-1----:R-:W-:-:S03]  /*30280*/  IADD3 R12, P4, R17, R0, RZ ;  /* 0x00000000110c7210 */ /* 0x002fc60007f9e0ff */
[----:B------:R0:W-:Y:S04]  /*30290*/  STL [R1+0x3354], R11 ;  /* 0x0033540b01007387 */ /* 0x0001e80000100800 */
[----:B------:R-:W-:Y:S01]  /*302a0*/  STL [R1+0x3350], R13 ;  /* 0x0033500d01007387 */ /* 0x000fe20000100800 */
[----:B0-----:R-:W-:-:S03]  /*302b0*/  IMAD.X R11, R6, 0x1, R4, P5 ;  /* 0x00000001060b7824 */ /* 0x001fc600028e0604 */
[----:B------:R-:W3:Y:S04]  /*302c0*/  LDL.LU R6, [R1+0x48] ;  /* 0x0000480001067983 */ /* 0x000ee80000300800 */
[----:B------:R0:W-:Y:S04]  /*302d0*/  STL [R1+0x3358], R12 ;  /* 0x0033580c01007387 */ /* 0x0001e80000100800 */
[----:B------:R1:W-:Y:S01]  /*302e0*/  STL [R1+0x334c], R11 ;  /* 0x00334c0b01007387 */ /* 0x0003e20000100800 */
[----:B0-----:R-:W-:Y:S01]  /*302f0*/  IADD3 R12, P5, R17, R2, RZ ;  /* 0x00000002110c7210 */ /* 0x001fe20007fbe0ff */
[----:B-1----:R-:W-:Y:S01]  /*30300*/  IMAD.X R11, R5, 0x1, R3, P0 ;  /* 0x00000001050b7824 */ /* 0x002fe200000e0603 */
[----:B------:R-:W-:-:S03]  /*30310*/  IADD3 R13, P0, R18, R0, RZ ;  /* 0x00000000120d7210 */ /* 0x000fc60007f1e0ff */
[----:B------:R0:W-:Y:S04]  /*30320*/  STL [R1+0x3344], R12 ;  /* 0x0033440c01007387 */ /* 0x0001e80000100800 */
[----:B------:R1:W-:Y:S04]  /*30330*/  STL [R1+0x3340], R11 ;  /* 0x0033400b01007387 */ /* 0x0003e80000100800 */
[----:B------:R-:W-:Y:S01]  /*30340*/  STL [R1+0x3348], R13 ;  /* 0x0033480d01007387 */ /* 0x000fe20000100800 */
[----:B0-----:R-:W-:-:S03]  /*30350*/  IMAD.X R12, R5, 0x1, R4, P1 ;  /* 0x00000001050c7824 */ /* 0x001fc600008e0604 */
[----:B------:R-:W3:Y:S01]  /*30360*/  LDL.LU R5, [R1+0x44] ;  /* 0x0000440001057983 */ /* 0x000ee20000300800 */
[----:B-1----:R-:W-:-:S03]  /*30370*/  IADD3 R11, P1, R18, R2, RZ ;  /* 0x00000002120b7210 */ /* 0x002fc60007f3e0ff */
[----:B------:R5:W-:Y:S04]  /*30380*/  STL [R1+0x333c], R12 ;  /* 0x00333c0c01007387 */ /* 0x000be80000100800 */
[----:B------:R0:W-:Y:S01]  /*30390*/  STL [R1+0x3334], R11 ;  /* 0x0033340b01007387 */ /* 0x0001e20000100800 */
[----:B-----5:R-:W-:Y:S01]  /*303a0*/  IMAD.X R12, R29, 0x1, R3, P2 ;  /* 0x000000011d0c7824 */ /* 0x020fe200010e0603 */
[----:B0-----:R-:W-:Y:S01]  /*303b0*/  IADD3 R11, P2, R19, R0, RZ ;  /* 0x00000000130b7210 */ /* 0x001fe20007f5e0ff */
[----:B------:R-:W-:-:S03]  /*303c0*/  IMAD.X R13, R29, 0x1, R4, P3 ;  /* 0x000000011d0d7824 */ /* 0x000fc600018e0604 */
[----:B------:R0:W-:Y:S04]  /*303d0*/  STL [R1+0x3330], R12 ;  /* 0x0033300c01007387 */ /* 0x0001e80000100800 */
[----:B------:R4:W-:Y:S04]  /*303e0*/  STL [R1+0x3338], R11 ;  /* 0x0033380b01007387 */ /* 0x0009e80000100800 */
[----:B------:R-:W-:Y:S04]  /*303f0*/  STL [R1+0x332c], R13 ;  /* 0x00332c0d01007387 */ /* 0x000fe80000100800 */
[----:B------:R-:W5:Y:S01]  /*30400*/  LDL.LU R29, [R1+0x40] ;  /* 0x00004000011d7983 */ /* 0x000f620000300800 */
[----:B0-----:R-:W-:-:S05]  /*30410*/  IADD3 R12, P3, R19, R2, RZ ;  /* 0x00000002130c7210 */ /* 0x001fca0007f7e0ff */
[----:B------:R0:W-:Y:S01]  /*30420*/  STL [R1+0x3324], R12 ;  /* 0x0033240c01007387 */ /* 0x0001e20000100800 */
[----:B----4-:R-:W-:Y:S01]  /*30430*/  IMAD.X R11, R10, 0x1, R3, P4 ;  /* 0x000000010a0b7824 */ /* 0x010fe200020e0603 */
[----:B0-----:R-:W-:Y:S01]  /*30440*/  IADD3 R12, P4, R20, R0, RZ ;  /* 0x00000000140c7210 */ /* 0x001fe20007f9e0ff */
[----:B------:R-:W-:-:S03]  /*30450*/  IMAD.X R10, R10, 0x1, R4, P5 ;  /* 0x000000010a0a7824 */ /* 0x000fc600028e0604 */
[----:B------:R0:W-:Y:S04]  /*30460*/  STL [R1+0x3320], R11 ;  /* 0x0033200b01007387 */ /* 0x0001e80000100800 */
[----:B------:R-:W-:Y:S01]  /*30470*/  STL [R1+0x3328], R12 ;  /* 0x0033280c01007387 */ /* 0x000fe20000100800 */
[----:B0-----:R-:W-:-:S03]  /*30480*/  IADD3 R11, P5, R20, R2, RZ ;  /* 0x00000002140b7210 */ /* 0x001fc60007fbe0ff */
[----:B------:R-:W-:Y:S04]  /*30490*/  STL [R1+0x331c], R10 ;  /* 0x00331c0a01007387 */ /* 0x000fe80000100800 */
[----:B------:R0:W-:Y:S04]  /*304a0*/  STL [R1+0x3314], R11 ;  /* 0x0033140b01007387 */ /* 0x0001e80000100800 */
[----:B0-----:R-:W4:Y:S01]  /*304b0*/  LDL.LU R11, [R1+0x3c] ;  /* 0x00003c00010b7983 */ /* 0x001f220000300800 */
[----:B--2---:R-:W-:Y:S01]  /*304c0*/  IMAD.X R12, R9, 0x1, R3, P0 ;  /* 0x00000001090c7824 */ /* 0x004fe200000e0603 */
[----:B------:R-:W-:Y:S01]  /*304d0*/  IADD3 R10, P0, R21, R0, RZ ;  /* 0x00000000150a7210 */ /* 0x000fe20007f1e0ff */
[----:B------:R-:W-:-:S03]  /*304e0*/  IMAD.X R9, R9, 0x1, R4, P1 ;  /* 0x0000000109097824 */ /* 0x000fc600008e0604 */
[----:B------:R0:W-:Y:S04]  /*304f0*/  STL [R1+0x3310], R12 ;  /* 0x0033100c01007387 */ /* 0x0001e80000100800 */
[----:B------:R1:W-:Y:S04]  /*30500*/  STL [R1+0x3318], R10 ;  /* 0x0033180a01007387 */ /* 0x0003e80000100800 */
[----:B------:R2:W-:Y:S01]  /*30510*/  STL [R1+0x330c], R9 ;  /* 0x00330c0901007387 */ /* 0x0005e20000100800 */
[----:B0-----:R-:W-:-:S05]  /*30520*/  IADD3 R12, P1, R21, R2, RZ ;  /* 0x00000002150c7210 */ /* 0x001fca0007f3e0ff */
[----:B------:R0:W-:Y:S01]  /*30530*/  STL [R1+0x3304], R12 ;  /* 0x0033040c01007387 */ /* 0x0001e20000100800 */
[----:B-1----:R-:W-:Y:S01]  /*30540*/  IMAD.X R10, R8, 0x1, R3, P2 ;  /* 0x00000001080a7824 */ /* 0x002fe200010e0603 */
[----:B--2---:R-:W-:Y:S01]  /*30550*/  IADD3 R9, P2, R22, R0, RZ ;  /* 0x0000000016097210 */ /* 0x004fe20007f5e0ff */
[----:B------:R-:W-:-:S03]  /*30560*/  IMAD.X R8, R8, 0x1, R4, P3 ;  /* 0x0000000108087824 */ /* 0x000fc600018e0604 */
[----:B------:R1:W-:Y:S01]  /*30570*/  STL [R1+0x3300], R10 ;  /* 0x0033000a01007387 */ /* 0x0003e20000100800 */
[----:B0-----:R-:W-:-:S03]  /*30580*/  IADD3 R12, P3, R22, R2, RZ ;  /* 0x00000002160c7210 */ /* 0x001fc60007f7e0ff */
[----:B-1----:R-:W2:Y:S04]  /*30590*/  LDL.LU R10, [R1+0xcc] ;  /* 0x0000cc00010a7983 */ /* 0x002ea80000300800 */
[----:B------:R-:W-:Y:S04]  /*305a0*/  STL [R1+0x3308], R9 ;  /* 0x0033080901007387 */ /* 0x000fe80000100800 */
[----:B------:R3:W-:Y:S04]  /*305b0*/  STL [R1+0x32fc], R8 ;  /* 0x0032fc0801007387 */ /* 0x0007e80000100800 */
[----:B------:R-:W-:Y:S01]  /*305c0*/  STL [R1+0x32f4], R12 ;  /* 0x0032f40c01007387 */ /* 0x000fe20000100800 */
[----:B---3--:R-:W-:Y:S01]  /*305d0*/  IMAD.X R8, R7, 0x1, R3, P4 ;  /* 0x0000000107087824 */ /* 0x008fe200020e0603 */
[----:B------:R-:W-:Y:S01]  /*305e0*/  IADD3 R9, P4, R23, R0, RZ ;  /* 0x0000000017097210 */ /* 0x000fe20007f9e0ff */
[----:B------:R-:W-:-:S03]  /*305f0*/  IMAD.X R7, R7, 0x1, R4, P5 ;  /* 0x0000000107077824 */ /* 0x000fc600028e0604 */
[----:B------:R0:W-:Y:S04]  /*30600*/  STL [R1+0x32f0], R8 ;  /* 0x0032f00801007387 */ /* 0x0001e80000100800 */
[----:B------:R1:W-:Y:S01]  /*30610*/  STL [R1+0x32f8], R9 ;  /* 0x0032f80901007387 */ /* 0x0003e20000100800 */
[----:B0-----:R-:W-:-:S03]  /*30620*/  IADD3 R8, P5, R23, R2, RZ ;  /* 0x0000000217087210 */ /* 0x001fc60007fbe0ff */
[----:B-1----:R-:W3:Y:S04]  /*30630*/  LDL.LU R9, [R1+0xd0] ;  /* 0x0000d00001097983 */ /* 0x002ee80000300800 */
[----:B------:R0:W-:Y:S04]  /*30640*/  STL [R1+0x32ec], R7 ;  /* 0x0032ec0701007387 */ /* 0x0001e80000100800 */
[----:B------:R1:W-:Y:S01]  /*30650*/  STL [R1+0x32e4], R8 ;  /* 0x0032e40801007387 */ /* 0x0003e20000100800 */
[----:B0-----:R-:W-:Y:S01]  /*30660*/  IMAD.X R7, R6, 0x1, R3, P0 ;  /* 0x0000000106077824 */ /* 0x001fe200000e0603 */
[----:B------:R-:W-:-:S02]  /*30670*/  IADD3 R12, P0, R24, R0, RZ ;  /* 0x00000000180c7210 */ /* 0x000fc40007f1e0ff */
[----:B-1----:R-:W3:Y:S04]  /*30680*/  LDL.LU R8, [R1+0xec] ;  /* 0x0000ec0001087983 */ /* 0x002ee80000300800 */
[----:B------:R0:W-:Y:S04]  /*30690*/  STL [R1+0x32e0], R7 ;  /* 0x0032e00701007387 */ /* 0x0001e80000100800 */
[----:B------:R1:W-:Y:S04]  /*306a0*/  STL [R1+0x32e8], R12 ;  /* 0x0032e80c01007387 */ /* 0x0003e80000100800 */
[----:B------:R-:W3:Y:S01]  /*306b0*/  LDL.LU R14, [R1+0xd4] ;  /* 0x0000d400010e7983 */ /* 0x000ee20000300800 */
[----:B0-----:R-:W-:Y:S01]  /*306c0*/  IMAD.X R7, R6, 0x1, R4, P1 ;  /* 0x0000000106077824 */ /* 0x001fe200008e0604 */
[----:B------:R-:W-:-:S04]  /*306d0*/  IADD3 R6, P1, R24, R2, RZ ;  /* 0x0000000218067210 */ /* 0x000fc80007f3e0ff */
[----:B------:R0:W-:Y:S04]  /*306e0*/  STL [R1+0x32dc], R7 ;  /* 0x0032dc0701007387 */ /* 0x0001e80000100800 */
[----:B------:R0:W-:Y:S01]  /*306f0*/  STL [R1+0x32d4], R6 ;  /* 0x0032d40601007387 */ /* 0x0001e20000100800 */
[----:B-1----:R-:W-:-:S03]  /*30700*/  IMAD.X R12, R5, 0x1, R3, P2 ;  /* 0x00000001050c7824 */ /* 0x002fc600010e0603 */
[----:B0-----:R-:W3:Y:S01]  /*30710*/  LDL.LU R7, [R1+0x138] ;  /* 0x0001380001077983 */ /* 0x001ee20000300800 */
[----:B------:R-:W-:-:S03]  /*30720*/  IADD3 R6, P2, R25, R0, RZ ;  /* 0x0000000019067210 */ /* 0x000fc60007f5e0ff */
[----:B------:R0:W-:Y:S04]  /*30730*/  STL [R1+0x32d0], R12 ;  /* 0x0032d00c01007387 */ /* 0x0001e80000100800 */
[----:B------:R1:W-:Y:S01]  /*30740*/  STL [R1+0x32d8], R6 ;  /* 0x0032d80601007387 */ /* 0x0003e20000100800 */
[--C-:B0-----:R-:W-:Y:S01]  /*30750*/  IMAD.X R12, R5, 0x1, R4.reuse, P3 ;  /* 0x00000001050c7824 */ /* 0x101fe200018e0604 */
[----:B------:R-:W-:Y:S02]  /*30760*/  IADD3 R5, P3, R25, R2, RZ ;  /* 0x0000000219057210 */ /* 0x000fe40007f7e0ff */
[----:B-1----:R-:W3:Y:S04]  /*30770*/  LDL.LU R6, [R1+0xd8] ;  /* 0x0000d80001067983 */ /* 0x002ee80000300800 */
[----:B------:R-:W-:Y:S04]  /*30780*/  STL [R1+0x32cc], R12 ;  /* 0x0032cc0c01007387 */ /* 0x000fe80000100800 */
[----:B------:R0:W-:Y:S04]  /*30790*/  STL [R1+0x32c4], R5 ;  /* 0x0032c40501007387 */ /* 0x0001e80000100800 */
[----:B0-----:R-:W3:Y:S01]  /*307a0*/  LDL.LU R5, [R1+0x148] ;  /* 0x0001480001057983 */ /* 0x001ee20000300800 */
[C---:B-----5:R-:W-:Y:S01]  /*307b0*/  IMAD.X R12, R29.reuse, 0x1, R3, P4 ;  /* 0x000000011d0c7824 */ /* 0x060fe200020e0603 */
[----:B------:R-:W-:Y:S01]  /*307c0*/  IADD3 R13, P4, R26, R0, RZ ;  /* 0x000000001a0d7210 */ /* 0x000fe20007f9e0ff */
[----:B------:R-:W-:-:S03]  /*307d0*/  IMAD.X R15, R29, 0x1, R4, P5 ;  /* 0x000000011d0f7824 */ /* 0x000fc600028e0604 */
[----:B------:R0:W-:Y:S04]  /*307e0*/  STL [R1+0x32c0], R12 ;  /* 0x0032c00c01007387 */ /* 0x0001e80000100800 */
[----:B------:R1:W-:Y:S01]  /*307f0*/  STL [R1+0x32c8], R13 ;  /* 0x0032c80d01007387 */ /* 0x0003e20000100800 */
[----:B0-----:R-:W-:-:S03]  /*30800*/  IADD3 R12, P5, R26, R2, RZ ;  /* 0x000000021a0c7210 */ /* 0x001fc60007fbe0ff */
[----:B-1----:R-:W5:Y:S04]  /*30810*/  LDL.LU R13, [R1+0xdc] ;  /* 0x0000dc00010d7983 */ /* 0x002f680000300800 */
[----:B------:R4:W-:Y:S04]  /*30820*/  STL [R1+0x32bc], R15 ;  /* 0x0032bc0f01007387 */ /* 0x0009e80000100800 */
[----:B------:R0:W-:Y:S04]  /*30830*/  STL [R1+0x32b4], R12 ;  /* 0x0032b40c01007387 */ /* 0x0001e80000100800 */
[----:B------:R-:W5:Y:S01]  /*30840*/  LDL.LU R29, [R1+0x160] ;  /* 0x00016000011d7983 */ /* 0x000f620000300800 */
[----:B----4-:R-:W-:Y:S01]  /*30850*/  IMAD.X R15, R11, 0x1, R3, P0 ;  /* 0x000000010b0f7824 */ /* 0x010fe200000e0603 */
[----:B0-----:R-:W-:-:S04]  /*30860*/  IADD3 R12, P0, R27, R0, RZ ;  /* 0x000000001b0c7210 */ /* 0x001fc80007f1e0ff */
[----:B------:R0:W-:Y:S04]  /*30870*/  STL [R1+0x32b0], R15 ;  /* 0x0032b00f01007387 */ /* 0x0001e80000100800 */
[----:B------:R1:W-:Y:S01]  /*30880*/  STL [R1+0x32b8], R12 ;  /* 0x0032b80c01007387 */ /* 0x0003e20000100800 */
[----:B0-----:R-:W-:Y:S01]  /*30890*/  IMAD.X R15, R11, 0x1, R4, P1 ;  /* 0x000000010b0f7824 */ /* 0x001fe200008e0604 */
[----:B------:R-:W-:Y:S02]  /*308a0*/  IADD3 R11, P1, R27, R2, RZ ;  /* 0x000000021b0b7210 */ /* 0x000fe40007f3e0ff */
[----:B-1----:R-:W4:Y:S04]  /*308b0*/  LDL.LU R12, [R1+0xe0] ;  /* 0x0000e000010c7983 */ /* 0x002f280000300800 */
[----:B------:R-:W-:Y:S04]  /*308c0*/  STL [R1+0x32ac], R15 ;  /* 0x0032ac0f01007387 */ /* 0x000fe80000100800 */
[----:B------:R0:W-:Y:S04]  /*308d0*/  STL [R1+0x32a4], R11 ;  /* 0x0032a40b01007387 */ /* 0x0001e80000100800 */
[----:B0-----:R-:W4:Y:S01]  /*308e0*/  LDL.LU R11, [R1+0x170] ;  /* 0x00017000010b7983 */ /* 0x001f220000300800 */
[----:B--2---:R-:W-:Y:S01]  /*308f0*/  IMAD.X R16, R10, 0x1, R3, P2 ;  /* 0x000000010a107824 */ /* 0x004fe200010e0603 */
[----:B------:R-:W-:-:S04]  /*30900*/  IADD3 R15, P2, R28, R0, RZ ;  /* 0x000000001c0f7210 */ /* 0x000fc80007f5e0ff */
[----:B------:R0:W-:Y:S04]  /*30910*/  STL [R1+0x329c], R16 ;  /* 0x00329c1001007387 */ /* 0x0001e80000100800 */
[----:B------:R1:W-:Y:S01]  /*30920*/  STL [R1+0x32a8], R15 ;  /* 0x0032a80f01007387 */ /* 0x0003e20000100800 */
[----:B0-----:R-:W-:Y:S01]  /*30930*/  IMAD.X R16, R10, 0x1, R4, P3 ;  /* 0x000000010a107824 */ /* 0x001fe200018e0604 */
[----:B------:R-:W-:Y:S02]  /*30940*/  IADD3 R10, P3, R28, R2, RZ ;  /* 0x000000021c0a7210 */ /* 0x000fe40007f7e0ff */
[----:B-1----:R-:W2:Y:S04]  /*30950*/  LDL.LU R15, [R1+0xe4] ;  /* 0x0000e400010f7983 */ /* 0x002ea80000300800 */
[----:B------:R3:W-:Y:S04]  /*30960*/  STL [R1+0x32a0], R16 ;  /* 0x0032a01001007387 */ /* 0x0007e80000100800 */
[----:B------:R0:W-:Y:S01]  /*30970*/  STL [R1+0x1540], R10 ;  /* 0x0015400a01007387 */ /* 0x0001e20000100800 */
[----:B---3--:R-:W-:-:S03]  /*30980*/  IMAD.X R16, R9, 0x1, R3, P4 ;  /* 0x0000000109107824 */ /* 0x008fc600020e0603 */
[----:B0-----:R-:W3:Y:S04]  /*30990*/  LDL.LU R10, [R1+0x184] ;  /* 0x00018400010a7983 */ /* 0x001ee80000300800 */
[----:B------:R0:W-:Y:S02]  /*309a0*/  STL [R1+0x1528], R16 ;  /* 0x0015281001007387 */ /* 0x0001e40000100800 */
[----:B0-----:R-:W-:Y:S01]  /*309b0*/  IMAD.X R16, R9, 0x1, R4, P5 ;  /* 0x0000000109107824 */ /* 0x001fe200028e0604 */
[C---:B------:R-:W-:Y:S02]  /*309c0*/  IADD3 R17, P4, R8.reuse, R0, RZ ;  /* 0x0000000008117210 */ /* 0x040fe40007f9e0ff */
[----:B------:R-:W-:-:S03]  /*309d0*/  IADD3 R8, P5, R8, R2, RZ ;  /* 0x0000000208087210 */ /* 0x000fc60007fbe0ff */
[----:B------:R-:W-:Y:S04]  /*309e0*/  STL [R1+0x1548], R17 ;  /* 0x0015481101007387 */ /* 0x000fe80000100800 */
[----:B------:R-:W3:Y:S04]  /*309f0*/  LDL.LU R9, [R1+0xe8] ;  /* 0x0000e80001097983 */ /* 0x000ee80000300800 */
[----:B------:R0:W-:Y:S04]  /*30a00*/  STL [R1+0x152c], R16 ;  /* 0x00152c1001007387 */ /* 0x0001e80000100800 */
[----:B------:R1:W-:Y:S01]  /*30a10*/  STL [R1+0x1550], R8 ;  /* 0x0015500801007387 */ /* 0x0003e20000100800 */
[----:B0-----:R-:W-:-:S03]  /*30a20*/  IMAD.X R16, R14, 0x1, R3, P0 ;  /* 0x000000010e107824 */ /* 0x001fc600000e0603 */
[----:B-1----:R-:W3:Y:S01]  /*30a30*/  LDL.LU R8, [R1+0x188] ;  /* 0x0001880001087983 */ /* 0x002ee20000300800 */
[----:B------:R-:W-:-:S03]  /*30a40*/  IADD3 R17, P0, R7, R0, RZ ;  /* 0x0000000007117210 */ /* 0x000fc60007f1e0ff */
[----:B------:R0:W-:Y:S04]  /*30a50*/  STL [R1+0x1530], R16 ;  /* 0x0015301001007387 */ /* 0x0001e80000100800 */
[----:B------:R-:W-:Y:S01]  /*30a60*/  STL [R1+0x1558], R17 ;  /* 0x0015581101007387 */ /* 0x000fe20000100800 */
[----:B0-----:R-:W-:Y:S01]  /*30a70*/  IMAD.X R16, R14, 0x1, R4, P1 ;  /* 0x000000010e107824 */ /* 0x001fe200008e0604 */
[----:B------:R-:W-:Y:S02]  /*30a80*/  IADD3 R7, P1, R7, R2, RZ ;  /* 0x0000000207077210 */ /* 0x000fe40007f3e0ff */
        /* <DEDUP_REMOVED lines=11> */
[----:B------:R-:W-:Y:S04]  /*30b40*/  STL [R1+0x153c], R16 ;  /* 0x00153c1001007387 */ /* 0x000fe80000100800 */
[----:B------:R0:W-:Y:S04]  /*30b50*/  STL [R1+0x1570], R5 ;  /* 0x0015700501007387 */ /* 0x0001e80000100800 */
[----:B0-----:R-:W3:Y:S01]  /*30b60*/  LDL.LU R5, [R1+0x1ac] ;  /* 0x0001ac0001057983 */ /* 0x001ee20000300800 */
[----:B-----5:R-:W-:-:S05]  /*30b70*/  IMAD.X R16, R13, 0x1, R3, P4 ;  /* 0x000000010d107824 */ /* 0x020fca00020e0603 */
[----:B------:R0:W-:Y:S01]  /*30b80*/  STL [R1+0x1544], R16 ;  /* 0x0015441001007387 */ /* 0x0001e20000100800 */
[----:B------:R-:W-:Y:S01]  /*30b90*/  IADD3 R18, P4, R29, R0, RZ ;  /* 0x000000001d127210 */ /* 0x000fe20007f9e0ff */
[----:B0-----:R-:W-:Y:S01]  /*30ba0*/  IMAD.X R16, R13, 0x1, R4, P5 ;  /* 0x000000010d107824 */ /* 0x001fe200028e0604 */
[----:B------:R-:W-:-:S03]  /*30bb0*/  IADD3 R17, P5, R29, R2, RZ ;  /* 0x000000021d117210 */ /* 0x000fc60007fbe0ff */
[----:B------:R-:W-:Y:S04]  /*30bc0*/  STL [R1+0x1578], R18 ;  /* 0x0015781201007387 */ /* 0x000fe80000100800 */
[----:B------:R-:W5:Y:S04]  /*30bd0*/  LDL.LU R13, [R1+0xf8] ;  /* 0x0000f800010d7983 */ /* 0x000f680000300800 */
[----:B------:R4:W-:Y:S04]  /*30be0*/  STL [R1+0x154c], R16 ;  /* 0x00154c1001007387 */ /* 0x0009e80000100800 */
[----:B------:R-:W-:Y:S04]  /*30bf0*/  STL [R1+0x1580], R17 ;  /* 0x0015801101007387 */ /* 0x000fe80000100800 */
[----:B------:R-:W5:Y:S01]  /*30c00*/  LDL.LU R29, [R1+0x1b8] ;  /* 0x0001b800011d7983 */ /* 0x000f620000300800 */
[----:B----4-:R-:W-:-:S05]  /*30c10*/  IMAD.X R16, R12, 0x1, R3, P0 ;  /* 0x000000010c107824 */ /* 0x010fca00000e0603 */
[----:B------:R0:W-:Y:S02]  /*30c20*/  STL [R1+0x1554], R16 ;  /* 0x0015541001007387 */ /* 0x0001e40000100800 */
[----:B0-----:R-:W-:Y:S01]  /*30c30*/  IMAD.X R16, R12, 0x1, R4, P1 ;  /* 0x000000010c107824 */ /* 0x001fe200008e0604 */
[C---:B------:R-:W-:Y:S02]  /*30c40*/  IADD3 R17, P0, R11.reuse, R0, RZ ;  /* 0x000000000b117210 */ /* 0x040fe40007f1e0ff */
[----:B------:R-:W-:-:S03]  /*30c50*/  IADD3 R11, P1, R11, R2, RZ ;  /* 0x000000020b0b7210 */ /* 0x000fc60007f3e0ff */
[----:B------:R-:W-:Y:S04]  /*30c60*/  STL [R1+0x1588], R17 ;  /* 0x0015881101007387 */ /* 0x000fe80000100800 */
[----:B------:R-:W4:Y:S04]  /*30c70*/  LDL.LU R12, [R1+0xfc] ;  /* 0x0000fc00010c7983 */ /* 0x000f280000300800 */
[----:B------:R-:W-:Y:S04]  /*30c80*/  STL [R1+0x155c], R16 ;  /* 0x00155c1001007387 */ /* 0x000fe80000100800 */
[----:B------:R0:W-:Y:S04]  /*30c90*/  STL [R1+0x1590], R11 ;  /* 0x0015900b01007387 */ /* 0x0001e80000100800 */
[----:B0-----:R-:W4:Y:S01]  /*30ca0*/  LDL.LU R11, [R1+0x1bc] ;  /* 0x0001bc00010b7983 */ /* 0x001f220000300800 */
[----:B--2---:R-:W-:-:S05]  /*30cb0*/  IMAD.X R16, R15, 0x1, R3, P2 ;  /* 0x000000010f107824 */ /* 0x004fca00010e0603 */
[----:B------:R0:W-:Y:S02]  /*30cc0*/  STL [R1+0x1564], R16 ;  /* 0x0015641001007387 */ /* 0x0001e40000100800 */
[----:B0-----:R-:W-:Y:S01]  /*30cd0*/  IMAD.X R16, R15, 0x1, R4, P3 ;  /* 0x000000010f107824 */ /* 0x001fe200018e0604 */
[C---:B---3--:R-:W-:Y:S02]  /*30ce0*/  IADD3 R17, P2, R10.reuse, R0, RZ ;  /* 0x000000000a117210 */ /* 0x048fe40007f5e0ff */
[----:B------:R-:W-:-:S03]  /*30cf0*/  IADD3 R10, P3, R10, R2, RZ ;  /* 0x000000020a0a7210 */ /* 0x000fc60007f7e0ff */
[----:B------:R-:W-:Y:S04]  /*30d00*/  STL [R1+0x1598], R17 ;  /* 0x0015981101007387 */ /* 0x000fe80000100800 */
[----:B------:R-:W2:Y:S04]  /*30d10*/  LDL.LU R15, [R1+0x100] ;  /* 0x00010000010f7983 */ /* 0x000ea80000300800 */
[----:B------:R0:W-:Y:S04]  /*30d20*/  STL [R1+0x156c], R16 ;  /* 0x00156c1001007387 */ /* 0x0001e80000100800 */
[----:B------:R1:W-:Y:S01]  /*30d30*/  STL [R1+0x15a0], R10 ;  /* 0x0015a00a01007387 */ /* 0x0003e20000100800 */
[----:B0-----:R-:W-:-:S03]  /*30d40*/  IMAD.X R16, R9, 0x1, R3, P4 ;  /* 0x0000000109107824 */ /* 0x001fc600020e0603 */
[----:B-1----:R-:W3:Y:S04]  /*30d50*/  LDL.LU R10, [R1+0x1c0] ;  /* 0x0001c000010a7983 */ /* 0x002ee80000300800 */
        /* <DEDUP_REMOVED lines=9> */
[----:B-1----:R-:W3:Y:S04]  /*30df0*/  LDL.LU R8, [R1+0x1c4] ;  /* 0x0001c40001087983 */ /* 0x002ee80000300800 */
[----:B------:R0:W-:Y:S01]  /*30e00*/  STL [R1+0x1584], R16 ;  /* 0x0015841001007387 */ /* 0x0001e20000100800 */
[C---:B------:R-:W-:Y:S01]  /*30e10*/  IADD3 R17, P0, R7.reuse, R0, RZ ;  /* 0x0000000007117210 */ /* 0x040fe20007f1e0ff */
[----:B0-----:R-:W-:Y:S01]  /*30e20*/  IMAD.X R16, R14, 0x1, R4, P1 ;  /* 0x000000010e107824 */ /* 0x001fe200008e0604 */
        /* <DEDUP_REMOVED lines=8> */
[----:B------:R-:W-:-:S05]  /*30eb0*/  IADD3 R17, P2, R5, R0, RZ ;  /* 0x0000000005117210 */ /* 0x000fca0007f5e0ff */
        /* <DEDUP_REMOVED lines=666> */
[----:B-----5:R-:W-:-:S03]  /*33860*/  IMAD.X R16, R13, 0x1, R3, P4 ;  /* 0x000000010d107824 */ /* 0x020fc600020e0603 */
[----:B0-----:R-:W5:Y:S04]  /*33870*/  LDL.LU R5, [R1+0x464] ;  /* 0x0004640001057983 */ /* 0x001f680000300800 */
        /* <DEDUP_REMOVED lines=51> */
[C---:B-----5:R-:W-:Y:S01]  /*33bb0*/  IADD3 R17, P2, R5.reuse, R0, RZ ;  /* 0x0000000005117210 */ /* 0x060fe20007f5e0ff */
[----:B0-----:R-:W-:Y:S01]  /*33bc0*/  IMAD.X R16, R6, 0x1, R4, P3 ;  /* 0x0000000106107824 */ /* 0x001fe200018e0604 */
[----:B------:R-:W-:-:S03]  /*33bd0*/  IADD3 R5, P3, R5, R2, RZ ;  /* 0x0000000205057210 */ /* 0x000fc60007f7e0ff */
[----:B------:R-:W-:Y:S04]  /*33be0*/  STL [R1+0x1a48], R17 ;  /* 0x001a481101007387 */ /* 0x000fe80000100800 */
[----:B------:R-:W5:Y:S04]  /*33bf0*/  LDL.LU R6, [R1+0x2c4] ;  /* 0x0002c40001067983 */ /* 0x000f680000300800 */
[----:B------:R0:W-:Y:S04]  /*33c00*/  STL [R1+0x1a1c], R16 ;  /* 0x001a1c1001007387 */ /* 0x0001e80000100800 */
[----:B------:R1:W-:Y:S01]  /*33c10*/  STL [R1+0x1a50], R5 ;  /* 0x001a500501007387 */ /* 0x0003e20000100800 */
[----:B0-----:R-:W-:-:S03]  /*33c20*/  IMAD.X R16, R13, 0x1, R3, P4 ;  /* 0x000000010d107824 */ /* 0x001fc600020e0603 */
[----:B-1----:R-:W5:Y:S01]  /*33c30*/  LDL.LU R5, [R1+0x4a0] ;  /* 0x0004a00001057983 */ /* 0x002f620000300800 */
[----:B------:R-:W-:-:S03]  /*33c40*/  IADD3 R18, P4, R29, R0, RZ ;  /* 0x000000001d127210 */ /* 0x000fc60007f9e0ff */
[----:B------:R0:W-:Y:S04]  /*33c50*/  STL [R1+0x1a24], R16 ;  /* 0x001a241001007387 */ /* 0x0001e80000100800 */
[----:B------:R-:W-:Y:S01]  /*33c60*/  STL [R1+0x1a58], R18 ;  /* 0x001a581201007387 */ /* 0x000fe20000100800 */
[----:B0-----:R-:W-:Y:S01]  /*33c70*/  IMAD.X R16, R13, 0x1, R4, P5 ;  /* 0x000000010d107824 */ /* 0x001fe200028e0604 */
[----:B------:R-:W-:Y:S02]  /*33c80*/  IADD3 R17, P5, R29, R2, RZ ;  /* 0x000000021d117210 */ /* 0x000fe40007fbe0ff */
        /* <DEDUP_REMOVED lines=46> */
[C---:B------:R-:W-:Y:S01]  /*33f70*/  IADD3 R17, P2, R5.reuse, R0, RZ ;  /* 0x0000000005117210 */ /* 0x040fe20007f5e0ff */
        /* <DEDUP_REMOVED lines=57> */
[----:B-1----:R-:W5:Y:S04]  /*34310*/  LDL.LU R7, [R1+0x50c] ;  /* 0x00050c0001077983 */ /* 0x002f680000300800 */
        /* <DEDUP_REMOVED lines=102> */
[C---:B-----5:R-:W-:Y:S02]  /*34980*/  IADD3 R17, P4, R8.reuse, R0, RZ ;  /* 0x0000000008117210 */ /* 0x060fe40007f9e0ff */
        /* <DEDUP_REMOVED lines=55> */
[----:B-----5:R-:W-:-:S03]  /*34d00*/  IMAD.X R16, R9, 0x1, R3, P4 ;  /* 0x0000000109107824 */ /* 0x020fc600020e0603 */
[----:B0-----:R-:W3:Y:S04]  /*34d10*/  LDL.LU R10, [R1+0x5b4] ;  /* 0x0005b400010a7983 */ /* 0x001ee80000300800 */
[----:B------:R0:W-:Y:S02]  /*34d20*/  STL [R1+0x1bd4], R16 ;  /* 0x001bd41001007387 */ /* 0x0001e40000100800 */
[----:B0-----:R-:W-:Y:S01]  /*34d30*/  IMAD.X R16, R9, 0x1, R4, P5 ;  /* 0x0000000109107824 */ /* 0x001fe200028e0604 */
[C---:B------:R-:W-:Y:S02]  /*34d40*/  IADD3 R17, P4, R8.reuse, R0, RZ ;  /* 0x0000000008117210 */ /* 0x040fe40007f9e0ff */
        /* <DEDUP_REMOVED lines=2558> */
[----:B0-----:R-:W-:Y:S02]  /*3ed30*/  IMAD.X R16, R11, 0x1, R4, P1 ;  /* 0x000000010b107824 */ /* 0x001fe400008e0604 */
[----:B------:R-:W4:Y:S01]  /*3ed40*/  LDL.LU R11, [R1+0xdfc] ;  /* 0x000dfc00010b7983 */ /* 0x000f220000300800 */
[----:B------:R-:W-:-:S05]  /*3ed50*/  IADD3 R17, P0, R12, R0, RZ ;  /* 0x000000000c117210 */ /* 0x000fca0007f1e0ff */
[----:B------:R0:W-:Y:S04]  /*3ed60*/  STL [R1+0x2c08], R17 ;  /* 0x002c081101007387 */ /* 0x0001e80000100800 */
[----:B------:R2:W-:Y:S01]  /*3ed70*/  STL [R1+0x2bdc], R16 ;  /* 0x002bdc1001007387 */ /* 0x0005e20000100800 */
[----:B0-----:R-:W-:-:S03]  /*3ed80*/  IADD3 R17, P1, R12, R2, RZ ;  /* 0x000000020c117210 */ /* 0x001fc60007f3e0ff */
[----:B------:R-:W4:Y:S04]  /*3ed90*/  LDL.LU R12, [R1+0xb60] ;  /* 0x000b6000010c7983 */ /* 0x000f280000300800 */
[----:B------:R-:W-:Y:S01]  /*3eda0*/  STL [R1+0x2c10], R17 ;  /* 0x002c101101007387 */ /* 0x000fe20000100800 */
        /* <DEDUP_REMOVED lines=48> */
[----:B------:R0:W-:Y:S04]  /*3f0b0*/  STL [R1+0x2c50], R17 ;  /* 0x002c501101007387 */ /* 0x0001e80000100800 */
[----:B------:R-:W5:Y:S01]  /*3f0c0*/  LDL.LU R29, [R1+0xe10] ;  /* 0x000e1000011d7983 */ /* 0x000f620000300800 */
[----:B----4-:R-:W-:-:S02]  /*3f0d0*/  IMAD.X R16, R11, 0x1, R3, P0 ;  /* 0x000000010b107824 */ /* 0x010fc400000e0603 */
[----:B------:R-:W-:-:S03]  /*3f0e0*/  IMAD.X R11, R11, 0x1, R4, P1 ;  /* 0x000000010b0b7824 */ /* 0x000fc600008e0604 */
[----:B------:R1:W-:Y:S01]  /*3f0f0*/  STL [R1+0x2c24], R16 ;  /* 0x002c241001007387 */ /* 0x0003e20000100800 */
[C---:B0-----:R-:W-:Y:S02]  /*3f100*/  IADD3 R17, P6, R12.reuse, R0, RZ ;  /* 0x000000000c117210 */ /* 0x041fe40007fde0ff */
[----:B-1----:R-:W-:-:S03]  /*3f110*/  IADD3 R16, P0, R12, R2, RZ ;  /* 0x000000020c107210 */ /* 0x002fc60007f1e0ff */
[----:B------:R-:W-:Y:S04]  /*3f120*/  STL [R1+0x2c58], R17 ;  /* 0x002c581101007387 */ /* 0x000fe80000100800 */
[----:B------:R-:W4:Y:S04]  /*3f130*/  LDL.LU R12, [R1+0xb84] ;  /* 0x000b8400010c7983 */ /* 0x000f280000300800 */
[----:B------:R-:W-:Y:S04]  /*3f140*/  STL [R1+0x2c60], R16 ;  /* 0x002c601001007387 */ /* 0x000fe80000100800 */
[----:B------:R0:W-:Y:S04]  /*3f150*/  STL [R1+0x2c2c], R11 ;  /* 0x002c2c0b01007387 */ /* 0x0001e80000100800 */
[----:B0-----:R-:W4:Y:S01]  /*3f160*/  LDL.LU R11, [R1+0xe14] ;  /* 0x000e1400010b7983 */ /* 0x001f220000300800 */
[----:B--2---:R-:W-:-:S05]  /*3f170*/  IADD3 R16, P1, R15, R0, RZ ;  /* 0x000000000f107210 */ /* 0x004fca0007f3e0ff */
[----:B------:R0:W-:Y:S01]  /*3f180*/  STL [R1+0x2c68], R16 ;  /* 0x002c681001007387 */ /* 0x0001e20000100800 */
[C---:B---3--:R-:W-:Y:S01]  /*3f190*/  IMAD.X R17, R10.reuse, 0x1, R3, P2 ;  /* 0x000000010a117824 */ /* 0x048fe200010e0603 */
[----:B0-----:R-:W-:Y:S01]  /*3f1a0*/  IADD3 R16, P2, R15, R2, RZ ;  /* 0x000000020f107210 */ /* 0x001fe20007f5e0ff */
[----:B------:R-:W-:-:S03]  /*3f1b0*/  IMAD.X R10, R10, 0x1, R4, P3 ;  /* 0x000000010a0a7824 */ /* 0x000fc600018e0604 */
[----:B------:R-:W-:Y:S04]  /*3f1c0*/  STL [R1+0x2c34], R17 ;  /* 0x002c341101007387 */ /* 0x000fe80000100800 */
[----:B------:R-:W2:Y:S04]  /*3f1d0*/  LDL.LU R15, [R1+0xb8c] ;  /* 0x000b8c00010f7983 */ /* 0x000ea80000300800 */
[----:B------:R5:W-:Y:S04]  /*3f1e0*/  STL [R1+0x2c70], R16 ;  /* 0x002c701001007387 */ /* 0x000be80000100800 */
[----:B------:R0:W-:Y:S01]  /*3f1f0*/  STL [R1+0x2c3c], R10 ;  /* 0x002c3c0a01007387 */ /* 0x0001e20000100800 */
[----:B-----5:R-:W-:-:S03]  /*3f200*/  IADD3 R16, P3, R9, R0, RZ ;  /* 0x0000000009107210 */ /* 0x020fc60007f7e0ff */
[----:B0-----:R-:W3:Y:S04]  /*3f210*/  LDL.LU R10, [R1+0xe18] ;  /* 0x000e1800010a7983 */ /* 0x001ee80000300800 */
[----:B------:R0:W-:Y:S01]  /*3f220*/  STL [R1+0x2c78], R16 ;  /* 0x002c781001007387 */ /* 0x0001e20000100800 */
[C---:B------:R-:W-:Y:S01]  /*3f230*/  IMAD.X R17, R8.reuse, 0x1, R3, P4 ;  /* 0x0000000108117824 */ /* 0x040fe200020e0603 */
[----:B0-----:R-:W-:Y:S01]  /*3f240*/  IADD3 R16, P4, R9, R2, RZ ;  /* 0x0000000209107210 */ /* 0x001fe20007f9e0ff */
[----:B------:R-:W-:-:S03]  /*3f250*/  IMAD.X R8, R8, 0x1, R4, P5 ;  /* 0x0000000108087824 */ /* 0x000fc600028e0604 */
[----:B------:R-:W-:Y:S04]  /*3f260*/  STL [R1+0x2c44], R17 ;  /* 0x002c441101007387 */ /* 0x000fe80000100800 */
[----:B------:R-:W5:Y:S04]  /*3f270*/  LDL.LU R9, [R1+0xb90] ;  /* 0x000b900001097983 */ /* 0x000f680000300800 */
[----:B------:R0:W-:Y:S04]  /*3f280*/  STL [R1+0x2c80], R16 ;  /* 0x002c801001007387 */ /* 0x0001e80000100800 */
[----:B------:R1:W-:Y:S01]  /*3f290*/  STL [R1+0x2c4c], R8 ;  /* 0x002c4c0801007387 */ /* 0x0003e20000100800 */
[----:B0-----:R-:W-:-:S03]  /*3f2a0*/  IADD3 R16, P5, R14, R0, RZ ;  /* 0x000000000e107210 */ /* 0x001fc60007fbe0ff */
[----:B-1----:R-:W5:Y:S04]  /*3f2b0*/  LDL.LU R8, [R1+0xe1c] ;  /* 0x000e1c0001087983 */ /* 0x002f680000300800 */
[----:B------:R0:W-:Y:S01]  /*3f2c0*/  STL [R1+0x2c88], R16 ;  /* 0x002c881001007387 */ /* 0x0001e20000100800 */
[C---:B------:R-:W-:Y:S02]  /*3f2d0*/  IMAD.X R17, R7.reuse, 0x1, R3, P6 ;  /* 0x0000000107117824 */ /* 0x040fe400030e0603 */
[----:B------:R-:W-:Y:S01]  /*3f2e0*/  IMAD.X R7, R7, 0x1, R4, P0 ;  /* 0x0000000107077824 */ /* 0x000fe200000e0604 */
[----:B0-----:R-:W-:Y:S02]  /*3f2f0*/  IADD3 R16, P6, R14, R2, RZ ;  /* 0x000000020e107210 */ /* 0x001fe40007fde0ff */
        /* <DEDUP_REMOVED lines=15> */
[----:B-1----:R-:W5:Y:S01]  /*3f3f0*/  LDL.LU R5, [R1+0xe24] ;  /* 0x000e240001057983 */ /* 0x002f620000300800 */
[----:B------:R-:W-:-:S03]  /*3f400*/  IMAD.X R18, R29, 0x1, R3, P3 ;  /* 0x000000011d127824 */ /* 0x000fc600018e0603 */
[----:B------:R0:W-:Y:S01]  /*3f410*/  STL [R1+0x2ca8], R16 ;  /* 0x002ca81001007387 */ /* 0x0001e20000100800 */
[----:B------:R-:W-:-:S03]  /*3f420*/  IMAD.X R17, R29, 0x1, R4, P4 ;  /* 0x000000011d117824 */ /* 0x000fc600020e0604 */
[----:B------:R-:W-:Y:S01]  /*3f430*/  STL [R1+0x2c74], R18 ;  /* 0x002c741201007387 */ /* 0x000fe20000100800 */
[----:B0-----:R-:W-:-:S03]  /*3f440*/  IADD3 R16, P3, R13, R2, RZ ;  /* 0x000000020d107210 */ /* 0x001fc60007f7e0ff */
[----:B------:R-:W5:Y:S04]  /*3f450*/  LDL.LU R13, [R1+0xba4] ;  /* 0x000ba400010d7983 */ /* 0x000f680000300800 */
[----:B------:R4:W-:Y:S04]  /*3f460*/  STL [R1+0x2cb0], R16 ;  /* 0x002cb01001007387 */ /* 0x0009e80000100800 */
[----:B------:R0:W-:Y:S04]  /*3f470*/  STL [R1+0x2c7c], R17 ;  /* 0x002c7c1101007387 */ /* 0x0001e80000100800 */
[----:B------:R-:W5:Y:S01]  /*3f480*/  LDL.LU R29, [R1+0xe28] ;  /* 0x000e2800011d7983 */ /* 0x000f620000300800 */
[----:B----4-:R-:W-:-:S05]  /*3f490*/  IADD3 R16, P4, R12, R0, RZ ;  /* 0x000000000c107210 */ /* 0x010fca0007f9e0ff */
[----:B------:R1:W-:Y:S01]  /*3f4a0*/  STL [R1+0x2cb8], R16 ;  /* 0x002cb81001007387 */ /* 0x0003e20000100800 */
[C---:B0-----:R-:W-:Y:S01]  /*3f4b0*/  IMAD.X R17, R11.reuse, 0x1, R3, P5 ;  /* 0x000000010b117824 */ /* 0x041fe200028e0603 */
[----:B-1----:R-:W-:Y:S01]  /*3f4c0*/  IADD3 R16, P5, R12, R2, RZ ;  /* 0x000000020c107210 */ /* 0x002fe20007fbe0ff */
[----:B------:R-:W-:-:S03]  /*3f4d0*/  IMAD.X R11, R11, 0x1, R4, P6 ;  /* 0x000000010b0b7824 */ /* 0x000fc600030e0604 */
        /* <DEDUP_REMOVED lines=658> */
[----:B-1----:R-:W-:Y:S02]  /*41e00*/  IADD3 R16, P4, R12, R2, RZ ;  /* 0x000000020c107210 */ /* 0x002fe40007f9e0ff */
[----:B------:R-:W4:Y:S04]  /*41e10*/  LDL.LU R12, [R1+0xd50] ;  /* 0x000d5000010c7983 */ /* 0x000f280000300800 */
[----:B------:R0:W-:Y:S04]  /*41e20*/  STL [R1+0x30a4], R17 ;  /* 0x0030a41101007387 */ /* 0x0001e80000100800 */
[----:B------:R2:W-:Y:S01]  /*41e30*/  STL [R1+0x30e0], R16 ;  /* 0x0030e01001007387 */ /* 0x0005e20000100800 */
[----:B0-----:R-:W-:-:S03]  /*41e40*/  IMAD.X R17, R11, 0x1, R4, P5 ;  /* 0x000000010b117824 */ /* 0x001fc600028e0604 */
[----:B------:R-:W4:Y:S04]  /*41e50*/  LDL.LU R11, [R1+0xf34] ;  /* 0x000f3400010b7983 */ /* 0x000f280000300800 */
[----:B------:R3:W-:Y:S01]  /*41e60*/  STL [R1+0x30ac], R17 ;  /* 0x0030ac1101007387 */ /* 0x0007e20000100800 */
[----:B--2---:R-:W-:-:S05]  /*41e70*/  IADD3 R16, P5, R15, R0, RZ ;  /* 0x000000000f107210 */ /* 0x004fca0007fbe0ff */
[----:B------:R0:W-:Y:S01]  /*41e80*/  STL [R1+0x30e8], R16 ;  /* 0x0030e81001007387 */ /* 0x0001e20000100800 */
[C---:B---3--:R-:W-:Y:S01]  /*41e90*/  IMAD.X R17, R10.reuse, 0x1, R3, P6 ;  /* 0x000000010a117824 */ /* 0x048fe200030e0603 */
[----:B0-----:R-:W-:Y:S02]  /*41ea0*/  IADD3 R16, P6, R15, R2, RZ ;  /* 0x000000020f107210 */ /* 0x001fe40007fde0ff */
[----:B------:R-:W2:Y:S04]  /*41eb0*/  LDL.LU R15, [R1+0xd54] ;  /* 0x000d5400010f7983 */ /* 0x000ea80000300800 */
[----:B------:R0:W-:Y:S04]  /*41ec0*/  STL [R1+0x30b4], R17 ;  /* 0x0030b41101007387 */ /* 0x0001e80000100800 */
[----:B------:R5:W-:Y:S01]  /*41ed0*/  STL [R1+0x30f0], R16 ;  /* 0x0030f01001007387 */ /* 0x000be20000100800 */
[----:B0-----:R-:W-:-:S03]  /*41ee0*/  IMAD.X R17, R10, 0x1, R4, P0 ;  /* 0x000000010a117824 */ /* 0x001fc600000e0604 */
[----:B------:R-:W3:Y:S04]  /*41ef0*/  LDL.LU R10, [R1+0xf38] ;  /* 0x000f3800010a7983 */ /* 0x000ee80000300800 */
[----:B------:R0:W-:Y:S01]  /*41f00*/  STL [R1+0x30bc], R17 ;  /* 0x0030bc1101007387 */ /* 0x0001e20000100800 */
[----:B-----5:R-:W-:-:S05]  /*41f10*/  IADD3 R16, P0, R9, R0, RZ ;  /* 0x0000000009107210 */ /* 0x020fca0007f1e0ff */
[----:B------:R1:W-:Y:S01]  /*41f20*/  STL [R1+0x30f8], R16 ;  /* 0x0030f81001007387 */ /* 0x0003e20000100800 */
[C---:B0-----:R-:W-:Y:S01]  /*41f30*/  IMAD.X R17, R8.reuse, 0x1, R3, P1 ;  /* 0x0000000108117824 */ /* 0x041fe200008e0603 */
[----:B-1----:R-:W-:Y:S02]  /*41f40*/  IADD3 R16, P1, R9, R2, RZ ;  /* 0x0000000209107210 */ /* 0x002fe40007f3e0ff */
[----:B------:R-:W5:Y:S04]  /*41f50*/  LDL.LU R9, [R1+0xd5c] ;  /* 0x000d5c0001097983 */ /* 0x000f680000300800 */
[----:B------:R0:W-:Y:S04]  /*41f60*/  STL [R1+0x30c4], R17 ;  /* 0x0030c41101007387 */ /* 0x0001e80000100800 */
[----:B------:R1:W-:Y:S01]  /*41f70*/  STL [R1+0x3100], R16 ;  /* 0x0031001001007387 */ /* 0x0003e20000100800 */
[----:B0-----:R-:W-:-:S03]  /*41f80*/  IMAD.X R17, R8, 0x1, R4, P2 ;  /* 0x0000000108117824 */ /* 0x001fc600010e0604 */
[----:B------:R-:W5:Y:S01]  /*41f90*/  LDL.LU R8, [R1+0xf3c] ;  /* 0x000f3c0001087983 */ /* 0x000f620000300800 */
[----:B-1----:R-:W-:-:S03]  /*41fa0*/  IADD3 R16, P2, R14, R0, RZ ;  /* 0x000000000e107210 */ /* 0x002fc60007f5e0ff */
[----:B------:R0:W-:Y:S04]  /*41fb0*/  STL [R1+0x30cc], R17 ;  /* 0x0030cc1101007387 */ /* 0x0001e80000100800 */
        /* <DEDUP_REMOVED lines=12> */
[----:B-1----:R-:W-:Y:S01]  /*42080*/  IADD3 R16, P5, R6, R2, RZ ;  /* 0x0000000206107210 */ /* 0x002fe20007fbe0ff */
[----:B------:R-:W-:-:S03]  /*42090*/  IMAD.X R5, R5, 0x1, R4, P6 ;  /* 0x0000000105057824 */ /* 0x000fc600030e0604 */
[----:B------:R0:W-:Y:S04]  /*420a0*/  STL [R1+0x30e4], R17 ;  /* 0x0030e41101007387 */ /* 0x0001e80000100800 */
[----:B------:R-:W5:Y:S04]  /*420b0*/  LDL.LU R6, [R1+0xd68] ;  /* 0x000d680001067983 */ /* 0x000f680000300800 */
[----:B------:R-:W-:Y:S01]  /*420c0*/  STL [R1+0x3120], R16 ;  /* 0x0031201001007387 */ /* 0x000fe20000100800 */
[----:B0-----:R-:W-:-:S03]  /*420d0*/  IADD3 R17, P6, R13, R0, RZ ;  /* 0x000000000d117210 */ /* 0x001fc60007fde0ff */
[----:B------:R0:W-:Y:S04]  /*420e0*/  STL [R1+0x30ec], R5 ;  /* 0x0030ec0501007387 */ /* 0x0001e80000100800 */
[----:B0-----:R-:W5:Y:S01]  /*420f0*/  LDL.LU R5, [R1+0xf44] ;  /* 0x000f440001057983 */ /* 0x001f620000300800 */
[----:B------:R-:W-:-:S03]  /*42100*/  IMAD.X R16, R29, 0x1, R3, P0 ;  /* 0x000000011d107824 */ /* 0x000fc600000e0603 */
[----:B------:R0:W-:Y:S04]  /*42110*/  STL [R1+0x3128], R17 ;  /* 0x0031281101007387 */ /* 0x0001e80000100800 */
[----:B------:R-:W-:Y:S01]  /*42120*/  STL [R1+0x30f4], R16 ;  /* 0x0030f41001007387 */ /* 0x000fe20000100800 */
[----:B0-----:R-:W-:Y:S01]  /*42130*/  IADD3 R17, P0, R13, R2, RZ ;  /* 0x000000020d117210 */ /* 0x001fe20007f1e0ff */
[----:B------:R-:W-:-:S04]  /*42140*/  IMAD.X R13, R29, 0x1, R4, P1 ;  /* 0x000000011d0d7824 */ /* 0x000fc800008e0604 */
[----:B------:R-:W-:Y:S04]  /*42150*/  STL [R1+0x3130], R17 ;  /* 0x0031301101007387 */ /* 0x000fe80000100800 */
[----:B------:R-:W5:Y:S04]  /*42160*/  LDL.LU R29, [R1+0xd70] ;  /* 0x000d7000011d7983 */ /* 0x000f680000300800 */
[----:B------:R0:W-:Y:S04]  /*42170*/  STL [R1+0x30fc], R13 ;  /* 0x0030fc0d01007387 */ /* 0x0001e80000100800 */
[----:B0-----:R-:W5:Y:S01]  /*42180*/  LDL.LU R13, [R1+0xf48] ;  /* 0x000f4800010d7983 */ /* 0x001f620000300800 */
[----:B----4-:R-:W-:-:S05]  /*42190*/  IADD3 R16, P1, R12, R0, RZ ;  /* 0x000000000c107210 */ /* 0x010fca0007f3e0ff */
[----:B------:R0:W-:Y:S02]  /*421a0*/  STL [R1+0x3138], R16 ;  /* 0x0031381001007387 */ /* 0x0001e40000100800 */
[C---:B0-----:R-:W-:Y:S01]  /*421b0*/  IMAD.X R16, R11.reuse, 0x1, R3, P2 ;  /* 0x000000010b107824 */ /* 0x041fe200010e0603 */
[----:B------:R-:W-:Y:S01]  /*421c0*/  IADD3 R12, P2, R12, R2, RZ ;  /* 0x000000020c0c7210 */ /* 0x000fe20007f5e0ff */
[----:B------:R-:W-:-:S03]  /*421d0*/  IMAD.X R11, R11, 0x1, R4, P3 ;  /* 0x000000010b0b7824 */ /* 0x000fc600018e0604 */
[----:B------:R-:W-:Y:S04]  /*421e0*/  STL [R1+0x3104], R16 ;  /* 0x0031041001007387 */ /* 0x000fe80000100800 */
[----:B------:R0:W-:Y:S04]  /*421f0*/  STL [R1+0x3140], R12 ;  /* 0x0031400c01007387 */ /* 0x0001e80000100800 */
[----:B0-----:R-:W4:Y:S04]  /*42200*/  LDL.LU R12, [R1+0xd74] ;  /* 0x000d7400010c7983 */ /* 0x001f280000300800 */
[----:B------:R0:W-:Y:S04]  /*42210*/  STL [R1+0x310c], R11 ;  /* 0x00310c0b01007387 */ /* 0x0001e80000100800 */
[----:B0-----:R-:W4:Y:S01]  /*42220*/  LDL.LU R11, [R1+0xf4c] ;  /* 0x000f4c00010b7983 */ /* 0x001f220000300800 */
[----:B--2---:R-:W-:-:S05]  /*42230*/  IADD3 R16, P3, R15, R0, RZ ;  /* 0x000000000f107210 */ /* 0x004fca0007f7e0ff */
[----:B------:R0:W-:Y:S01]  /*42240*/  STL [R1+0x3148], R16 ;  /* 0x0031481001007387 */ /* 0x0001e20000100800 */
[C---:B---3--:R-:W-:Y:S01]  /*42250*/  IMAD.X R18, R10.reuse, 0x1, R3, P4 ;  /* 0x000000010a127824 */ /* 0x048fe200020e0603 */
[----:B------:R-:W-:Y:S01]  /*42260*/  IADD3 R17, P4, R15, R2, RZ ;  /* 0x000000020f117210 */ /* 0x000fe20007f9e0ff */
[----:B0-----:R-:W-:-:S03]  /*42270*/  IMAD.X R16, R10, 0x1, R4, P5 ;  /* 0x000000010a107824 */ /* 0x001fc600028e0604 */
[----:B------:R-:W-:Y:S04]  /*42280*/  STL [R1+0x3114], R18 ;  /* 0x0031141201007387 */ /* 0x000fe80000100800 */
[----:B------:R-:W-:Y:S04]  /*42290*/  STL [R1+0x3150], R17 ;  /* 0x0031501101007387 */ /* 0x000fe80000100800 */
[----:B------:R-:W2:Y:S04]  /*422a0*/  LDL.LU R10, [R1+0xd7c] ;  /* 0x000d7c00010a7983 */ /* 0x000ea80000300800 */
[----:B------:R0:W-:Y:S04]  /*422b0*/  STL [R1+0x311c], R16 ;  /* 0x00311c1001007387 */ /* 0x0001e80000100800 */
[----:B0-----:R-:W3:Y:S01]  /*422c0*/  LDL.LU R16, [R1+0xf50] ;  /* 0x000f500001107983 */ /* 0x001ee20000300800 */
[----:B-----5:R-:W-:-:S05]  /*422d0*/  IADD3 R15, P5, R9, R0, RZ ;  /* 0x00000000090f7210 */ /* 0x020fca0007fbe0ff */
[----:B------:R0:W-:Y:S02]  /*422e0*/  STL [R1+0x3158], R15 ;  /* 0x0031580f01007387 */ /* 0x0001e40000100800 */
[C---:B0-----:R-:W-:Y:S01]  /*422f0*/  IMAD.X R15, R8.reuse, 0x1, R3, P6 ;  /* 0x00000001080f7824 */ /* 0x041fe200030e0603 */
[----:B------:R-:W-:Y:S01]  /*42300*/  IADD3 R9, P6, R9, R2, RZ ;  /* 0x0000000209097210 */ /* 0x000fe20007fde0ff */
[----:B------:R-:W-:-:S03]  /*42310*/  IMAD.X R8, R8, 0x1, R4, P0 ;  /* 0x0000000108087824 */ /* 0x000fc600000e0604 */
[----:B------:R-:W-:Y:S04]  /*42320*/  STL [R1+0x3124], R15 ;  /* 0x0031240f01007387 */ /* 0x000fe80000100800 */
[----:B------:R0:W-:Y:S04]  /*42330*/  STL [R1+0x3160], R9 ;  /* 0x0031600901007387 */ /* 0x0001e80000100800 */
[----:B0-----:R-:W5:Y:S01]  /*42340*/  LDL.LU R9, [R1+0xd84] ;  /* 0x000d840001097983 */ /* 0x001f620000300800 */
[----:B------:R-:W-:-:S03]  /*42350*/  IADD3 R15, P0, R14, R0, RZ ;  /* 0x000000000e0f7210 */ /* 0x000fc60007f1e0ff */
[----:B------:R0:W-:Y:S04]  /*42360*/  STL [R1+0x312c], R8 ;  /* 0x00312c0801007387 */ /* 0x0001e80000100800 */
[----:B0-----:R-:W5:Y:S04]  /*42370*/  LDL.LU R8, [R1+0xf54] ;  /* 0x000f540001087983 */ /* 0x001f680000300800 */
[----:B------:R0:W-:Y:S02]  /*42380*/  STL [R1+0x3168], R15 ;  /* 0x0031680f01007387 */ /* 0x0001e40000100800 */
[C---:B0-----:R-:W-:Y:S01]  /*42390*/  IMAD.X R15, R7.reuse, 0x1, R3, P1 ;  /* 0x00000001070f7824 */ /* 0x041fe200008e0603 */
[----:B------:R-:W-:Y:S01]  /*423a0*/  IADD3 R14, P1, R14, R2, RZ ;  /* 0x000000020e0e7210 */ /* 0x000fe20007f3e0ff */
[----:B------:R-:W-:-:S03]  /*423b0*/  IMAD.X R7, R7, 0x1, R4, P2 ;  /* 0x0000000107077824 */ /* 0x000fc600010e0604 */
[----:B------:R0:W-:Y:S04]  /*423c0*/  STL [R1+0x3134], R15 ;  /* 0x0031340f01007387 */ /* 0x0001e80000100800 */
[----:B0-----:R-:W5:Y:S04]  /*423d0*/  LDL.LU R15, [R1+0xd88] ;  /* 0x000d8800010f7983 */ /* 0x001f680000300800 */
[----:B------:R0:W-:Y:S04]  /*423e0*/  STL [R1+0x3170], R14 ;  /* 0x0031700e01007387 */ /* 0x0001e80000100800 */
[----:B------:R1:W-:Y:S01]  /*423f0*/  STL [R1+0x313c], R7 ;  /* 0x00313c0701007387 */ /* 0x0003e20000100800 */
[----:B0-----:R-:W-:-:S03]  /*42400*/  IADD3 R14, P2, R6, R0, RZ ;  /* 0x00000000060e7210 */ /* 0x001fc60007f5e0ff */
[----:B-1----:R-:W5:Y:S01]  /*42410*/  LDL.LU R7, [R1+0xf58] ;  /* 0x000f580001077983 */ /* 0x002f620000300800 */
[----:B------:R-:W-:-:S03]  /*42420*/  IMAD.X R17, R5, 0x1, R3, P3 ;  /* 0x0000000105117824 */ /* 0x000fc600018e0603 */
[----:B------:R0:W-:Y:S02]  /*42430*/  STL [R1+0x3178], R14 ;  /* 0x0031780e01007387 */ /* 0x0001e40000100800 */
[----:B0-----:R-:W-:Y:S02]  /*42440*/  IADD3 R14, P3, R6, R2, RZ ;  /* 0x00000002060e7210 */ /* 0x001fe40007f7e0ff */
[----:B------:R-:W5:Y:S04]  /*42450*/  LDL.LU R6, [R1+0xd90] ;  /* 0x000d900001067983 */ /* 0x000f680000300800 */
[----:B------:R0:W-:Y:S04]  /*42460*/  STL [R1+0x3144], R17 ;  /* 0x0031441101007387 */ /* 0x0001e80000100800 */
[----:B------:R1:W-:Y:S01]  /*42470*/  STL [R1+0x3180], R14 ;  /* 0x0031800e01007387 */ /* 0x0003e20000100800 */
[----:B0-----:R-:W-:Y:S01]  /*42480*/  IMAD.X R17, R5, 0x1, R4, P4 ;  /* 0x0000000105117824 */ /* 0x001fe200020e0604 */
[----:B------:R-:W-:-:S02]  /*42490*/  IADD3 R5, P4, R29, R0, RZ ;  /* 0x000000001d057210 */ /* 0x000fc40007f9e0ff */
[----:B-1----:R-:W5:Y:S04]  /*424a0*/  LDL.LU R14, [R1+0xf5c] ;  /* 0x000f5c00010e7983 */ /* 0x002f680000300800 */
[----:B------:R0:W-:Y:S01]  /*424b0*/  STL [R1+0x314c], R17 ;  /* 0x00314c1101007387 */ /* 0x0001e20000100800 */
[----:B------:R-:W-:-:S03]  /*424c0*/  IMAD.X R18, R13, 0x1, R3, P5 ;  /* 0x000000010d127824 */ /* 0x000fc600028e0603 */
[----:B------:R1:W-:Y:S01]  /*424d0*/  STL [R1+0x3188], R5 ;  /* 0x0031880501007387 */ /* 0x0003e20000100800 */
[----:B0-----:R-:W-:-:S03]  /*424e0*/  IADD3 R17, P5, R29, R2, RZ ;  /* 0x000000021d117210 */ /* 0x001fc60007fbe0ff */
[----:B-1----:R-:W5:Y:S04]  /*424f0*/  LDL.LU R5, [R1+0xd94] ;  /* 0x000d940001057983 */ /* 0x002f680000300800 */
[----:B------:R-:W-:Y:S04]  /*42500*/  STL [R1+0x3154], R18 ;  /* 0x0031541201007387 */ /* 0x000fe80000100800 */
[----:B------:R-:W5:Y:S01]  /*42510*/  LDL.LU R29, [R1+0xf60] ;  /* 0x000f6000011d7983 */ /* 0x000f620000300800 */
[----:B------:R-:W-:-:S03]  /*42520*/  IMAD.X R13, R13, 0x1, R4, P6 ;  /* 0x000000010d0d7824 */ /* 0x000fc600030e0604 */
[----:B------:R-:W-:Y:S04]  /*42530*/  STL [R1+0x3190], R17 ;  /* 0x0031901101007387 */ /* 0x000fe80000100800 */
[----:B------:R0:W-:Y:S04]  /*42540*/  STL [R1+0x315c], R13 ;  /* 0x00315c0d01007387 */ /* 0x0001e80000100800 */
[----:B0-----:R-:W5:Y:S01]  /*42550*/  LDL.LU R13, [R1+0xd9c] ;  /* 0x000d9c00010d7983 */ /* 0x001f620000300800 */
[----:B----4-:R-:W-:-:S05]  /*42560*/  IADD3 R17, P6, R12, R0, RZ ;  /* 0x000000000c117210 */ /* 0x010fca0007fde0ff */
[----:B------:R0:W-:Y:S01]  /*42570*/  STL [R1+0x3198], R17 ;  /* 0x0031981101007387 */ /* 0x0001e20000100800 */
[C---:B------:R-:W-:Y:S01]  /*42580*/  IMAD.X R18, R11.reuse, 0x1, R3, P0 ;  /* 0x000000010b127824 */ /* 0x040fe200000e0603 */
[----:B0-----:R-:W-:Y:S01]  /*42590*/  IADD3 R17, P0, R12, R2, RZ ;  /* 0x000000020c117210 */ /* 0x001fe20007f1e0ff */
        /* <DEDUP_REMOVED lines=8> */
[----:B---3--:R-:W-:Y:S01]  /*42620*/  IMAD.X R17, R16, 0x1, R3, P2 ;  /* 0x0000000110117824 */ /* 0x008fe200010e0603 */
[----:B0-----:R-:W-:-:S04]  /*42630*/  IADD3 R18, P2, R10, R2, RZ ;  /* 0x000000020a127210 */ /* 0x001fc80007f5e0ff */
[----:B------:R0:W-:Y:S04]  /*42640*/  STL [R1+0x3174], R17 ;  /* 0x0031741101007387 */ /* 0x0001e80000100800 */
[----:B------:R-:W2:Y:S04]  /*42650*/  LDL.LU R10, [R1+0xf68] ;  /* 0x000f6800010a7983 */ /* 0x000ea80000300800 */
[----:B------:R5:W-:Y:S01]  /*42660*/  STL [R1+0x31b0], R18 ;  /* 0x0031b01201007387 */ /* 0x000be20000100800 */
[----:B0-----:R-:W-:-:S05]  /*42670*/  IMAD.X R17, R16, 0x1, R4, P3 ;  /* 0x0000000110117824 */ /* 0x001fca00018e0604 */
[----:B------:R0:W-:Y:S01]  /*42680*/  STL [R1+0x317c], R17 ;  /* 0x00317c1101007387 */ /* 0x0001e20000100800 */
[----:B-----5:R-:W-:-:S05]  /*42690*/  IADD3 R18, P3, R9, R0, RZ ;  /* 0x0000000009127210 */ /* 0x020fca0007f7e0ff */
[----:B------:R-:W-:Y:S01]  /*426a0*/  STL [R1+0x31b8], R18 ;  /* 0x0031b81201007387 */ /* 0x000fe20000100800 */
[C---:B------:R-:W-:Y:S01]  /*426b0*/  IMAD.X R16, R8.reuse, 0x1, R3, P4 ;  /* 0x0000000108107824 */ /* 0x040fe200020e0603 */
[----:B0-----:R-:W-:Y:S02]  /*426c0*/  IADD3 R17, P4, R9, R2, RZ ;  /* 0x0000000209117210 */ /* 0x001fe40007f9e0ff */
[----:B------:R-:W3:Y:S04]  /*426d0*/  LDL.LU R9, [R1+0xda8] ;  /* 0x000da80001097983 */ /* 0x000ee80000300800 */
[----:B------:R0:W-:Y:S04]  /*426e0*/  STL [R1+0x3184], R16 ;  /* 0x0031841001007387 */ /* 0x0001e80000100800 */
[----:B------:R1:W-:Y:S01]  /*426f0*/  STL [R1+0x31c0], R17 ;  /* 0x0031c01101007387 */ /* 0x0003e20000100800 */
[----:B0-----:R-:W-:-:S03]  /*42700*/  IMAD.X R16, R8, 0x1, R4, P5 ;  /* 0x0000000108107824 */ /* 0x001fc600028e0604 */
[----:B------:R-:W5:Y:S04]  /*42710*/  LDL.LU R8, [R1+0xf6c] ;  /* 0x000f6c0001087983 */ /* 0x000f680000300800 */
[----:B------:R0:W-:Y:S01]  /*42720*/  STL [R1+0x318c], R16 ;  /* 0x00318c1001007387 */ /* 0x0001e20000100800 */
[----:B-1----:R-:W-:-:S05]  /*42730*/  IADD3 R17, P5, R15, R0, RZ ;  /* 0x000000000f117210 */ /* 0x002fca0007fbe0ff */
[----:B------:R1:W-:Y:S01]  /*42740*/  STL [R1+0x31c8], R17 ;  /* 0x0031c81101007387 */ /* 0x0003e20000100800 */
[----:B0-----:R-:W-:Y:S01]  /*42750*/  IMAD.X R16, R7, 0x1, R3, P6 ;  /* 0x0000000107107824 */ /* 0x001fe200030e0603 */
[----:B-1----:R-:W-:Y:S01]  /*42760*/  IADD3 R17, P6, R15, R2, RZ ;  /* 0x000000020f117210 */ /* 0x002fe20007fde0ff */
[----:B------:R-:W-:-:S03]  /*42770*/  IMAD.X R15, R7, 0x1, R4, P0 ;  /* 0x00000001070f7824 */ /* 0x000fc600000e0604 */
[----:B------:R0:W-:Y:S04]  /*42780*/  STL [R1+0x3194], R16 ;  /* 0x0031941001007387 */ /* 0x0001e80000100800 */
[----:B------:R-:W-:Y:S04]  /*42790*/  STL [R1+0x31d0], R17 ;  /* 0x0031d01101007387 */ /* 0x000fe80000100800 */
[----:B------:R-:W5:Y:S01]  /*427a0*/  LDL.LU R7, [R1+0xdac] ;  /* 0x000dac0001077983 */ /* 0x000f620000300800 */
[----:B0-----:R-:W-:-:S03]  /*427b0*/  IADD3 R16, P0, R6, R0, RZ ;  /* 0x0000000006107210 */ /* 0x001fc60007f1e0ff */
[----:B------:R0:W-:Y:S04]  /*427c0*/  STL [R1+0x319c], R15 ;  /* 0x00319c0f01007387 */ /* 0x0001e80000100800 */
[----:B------:R1:W-:Y:S01]  /*427d0*/  STL [R1+0x31d8], R16 ;  /* 0x0031d81001007387 */ /* 0x0003e20000100800 */
[----:B0-----:R-:W-:Y:S01]  /*427e0*/  IMAD.X R15, R14, 0x1, R3, P1 ;  /* 0x000000010e0f7824 */ /* 0x001fe200008e0603 */
[----:B-1----:R-:W-:Y:S02]  /*427f0*/  IADD3 R16, P1, R6, R2, RZ ;  /* 0x0000000206107210 */ /* 0x002fe40007f3e0ff */
[----:B------:R-:W5:Y:S04]  /*42800*/  LDL.LU R6, [R1+0xf70] ;  /* 0x000f700001067983 */ /* 0x000f680000300800 */
[----:B------:R0:W-:Y:S04]  /*42810*/  STL [R1+0x31a4], R15 ;  /* 0x0031a40f01007387 */ /* 0x0001e80000100800 */
[----:B------:R1:W-:Y:S01]  /*42820*/  STL [R1+0x31e0], R16 ;  /* 0x0031e01001007387 */ /* 0x0003e20000100800 */
[----:B0-----:R-:W-:Y:S01]  /*42830*/  IMAD.X R15, R14, 0x1, R4, P2 ;  /* 0x000000010e0f7824 */ /* 0x001fe200010e0604 */
[----:B-1----:R-:W-:-:S04]  /*42840*/  IADD3 R16, P2, R5, R0, RZ ;  /* 0x0000000005107210 */ /* 0x002fc80007f5e0ff */
[----:B------:R0:W-:Y:S01]  /*42850*/  STL [R1+0x31ac], R15 ;  /* 0x0031ac0f01007387 */ /* 0x0001e20000100800 */
[----:B------:R-:W-:-:S03]  /*42860*/  IMAD.X R14, R29, 0x1, R3, P3 ;  /* 0x000000011d0e7824 */ /* 0x000fc600018e0603 */
[----:B------:R-:W-:Y:S01]  /*42870*/  STL [R1+0x31e8], R16 ;  /* 0x0031e81001007387 */ /* 0x000fe20000100800 */
[----:B0-----:R-:W-:-:S03]  /*42880*/  IADD3 R15, P3, R5, R2, RZ ;  /* 0x00000002050f7210 */ /* 0x001fc60007f7e0ff */
[----:B------:R-:W5:Y:S04]  /*42890*/  LDL.LU R5, [R1+0xdb4] ;  /* 0x000db40001057983 */ /* 0x000f680000300800 */
[----:B------:R0:W-:Y:S04]  /*428a0*/  STL [R1+0x31b4], R14 ;  /* 0x0031b40e01007387 */ /* 0x0001e80000100800 */
[----:B------:R1:W-:Y:S01]  /*428b0*/  STL [R1+0x31f0], R15 ;  /* 0x0031f00f01007387 */ /* 0x0003e20000100800 */
[----:B0-----:R-:W-:-:S03]  /*428c0*/  IMAD.X R14, R29, 0x1, R4, P4 ;  /* 0x000000011d0e7824 */ /* 0x001fc600020e0604 */
[----:B------:R-:W5:Y:S01]  /*428d0*/  LDL.LU R29, [R1+0xf74] ;  /* 0x000f7400011d7983 */ /* 0x000f620000300800 */
[----:B-1----:R-:W-:-:S03]  /*428e0*/  IADD3 R15, P4, R13, R0, RZ ;  /* 0x000000000d0f7210 */ /* 0x002fc60007f9e0ff */
[----:B------:R4:W-:Y:S04]  /*428f0*/  STL [R1+0x31bc], R14 ;  /* 0x0031bc0e01007387 */ /* 0x0009e80000100800 */
[----:B------:R-:W-:Y:S01]  /*42900*/  STL [R1+0x31f8], R15 ;  /* 0x0031f80f01007387 */ /* 0x000fe20000100800 */
[C---:B----4-:R-:W-:Y:S01]  /*42910*/  IMAD.X R14, R12.reuse, 0x1, R3, P5 ;  /* 0x000000010c0e7824 */ /* 0x050fe200028e0603 */
[----:B------:R-:W-:Y:S01]  /*42920*/  IADD3 R13, P5, R13, R2, RZ ;  /* 0x000000020d0d7210 */ /* 0x000fe20007fbe0ff */
[----:B------:R-:W-:-:S03]  /*42930*/  IMAD.X R12, R12, 0x1, R4, P6 ;  /* 0x000000010c0c7824 */ /* 0x000fc600030e0604 */
[----:B------:R-:W-:Y:S04]  /*42940*/  STL [R1+0x31c4], R14 ;  /* 0x0031c40e01007387 */ /* 0x000fe80000100800 */
[----:B------:R-:W4:Y:S04]  /*42950*/  LDL.LU R19, [R1+0xdbc] ;  /* 0x000dbc0001137983 */ /* 0x000f280000300800 */
[----:B------:R0:W-:Y:S04]  /*42960*/  STL [R1+0x3200], R13 ;  /* 0x0032000d01007387 */ /* 0x0001e80000100800 */
[----:B------:R2:W-:Y:S04]  /*42970*/  STL [R1+0x31cc], R12 ;  /* 0x0031cc0c01007387 */ /* 0x0005e80000100800 */
[----:B------:R-:W4:Y:S01]  /*42980*/  LDL.LU R18, [R1+0xf78] ;  /* 0x000f780001127983 */ /* 0x000f220000300800 */
[----:B0-----:R-:W-:-:S05]  /*42990*/  IADD3 R13, P6, R11, R0, RZ ;  /* 0x000000000b0d7210 */ /* 0x001fca0007fde0ff */
[----:B------:R-:W-:Y:S04]  /*429a0*/  STL [R1+0x3208], R13 ;  /* 0x0032080d01007387 */ /* 0x000fe80000100800 */
[----:B------:R-:W4:Y:S01]  /*429b0*/  LDL.LU R17, [R1+0xdc0] ;  /* 0x000dc00001117983 */ /* 0x000f220000300800 */
[----:B--2---:R-:W-:Y:S01]  /*429c0*/  IMAD.X R12, R10, 0x1, R3, P0 ;  /* 0x000000010a0c7824 */ /* 0x004fe200000e0603 */
[----:B------:R-:W-:-:S04]  /*429d0*/  IADD3 R11, P0, R11, R2, RZ ;  /* 0x000000020b0b7210 */ /* 0x000fc80007f1e0ff */
[----:B------:R-:W-:Y:S04]  /*429e0*/  STL [R1+0x31d4], R12 ;  /* 0x0031d40c01007387 */ /* 0x000fe80000100800 */
[----:B------:R-:W2:Y:S04]  /*429f0*/  LDL.LU R16, [R1+0xf7c] ;  /* 0x000f7c0001107983 */ /* 0x000ea80000300800 */
[----:B------:R0:W-:Y:S04]  /*42a00*/  STL [R1+0x3210], R11 ;  /* 0x0032100b01007387 */ /* 0x0001e80000100800 */
[----:B------:R-:W2:Y:S01]  /*42a10*/  LDL.LU R15, [R1+0xdc8] ;  /* 0x000dc800010f7983 */ /* 0x000ea20000300800 */
[----:B0-----:R-:W-:-:S05]  /*42a20*/  IMAD.X R11, R10, 0x1, R4, P1 ;  /* 0x000000010a0b7824 */ /* 0x001fca00008e0604 */
[----:B------:R-:W-:Y:S04]  /*42a30*/  STL [R1+0x31dc], R11 ;  /* 0x0031dc0b01007387 */ /* 0x000fe80000100800 */
[----:B------:R-:W2:Y:S01]  /*42a40*/  LDL.LU R14, [R1+0xf80] ;  /* 0x000f8000010e7983 */ /* 0x000ea20000300800 */
[----:B---3--:R-:W-:-:S05]  /*42a50*/  IADD3 R10, P1, R9, R0, RZ ;  /* 0x00000000090a7210 */ /* 0x008fca0007f3e0ff */
[----:B------:R5:W-:Y:S04]  /*42a60*/  STL [R1+0x3218], R10 ;  /* 0x0032180a01007387 */ /* 0x000be80000100800 */
[----:B------:R-:W3:Y:S01]  /*42a70*/  LDL.LU R13, [R1+0xdcc] ;  /* 0x000dcc00010d7983 */ /* 0x000ee20000300800 */
[----:B-----5:R-:W-:Y:S01]  /*42a80*/  IMAD.X R10, R8, 0x1, R3, P2 ;  /* 0x00000001080a7824 */ /* 0x020fe200010e0603 */
[----:B------:R-:W-:-:S04]  /*42a90*/  IADD3 R9, P2, R9, R2, RZ ;  /* 0x0000000209097210 */ /* 0x000fc80007f5e0ff */
[----:B------:R-:W-:Y:S04]  /*42aa0*/  STL [R1+0x31e4], R10 ;  /* 0x0031e40a01007387 */ /* 0x000fe80000100800 */
[----:B------:R-:W5:Y:S04]  /*42ab0*/  LDL.LU R12, [R1+0xf84] ;  /* 0x000f8400010c7983 */ /* 0x000f680000300800 */
[----:B------:R0:W-:Y:S04]  /*42ac0*/  STL [R1+0x3220], R9 ;  /* 0x0032200901007387 */ /* 0x0001e80000100800 */
[----:B------:R-:W5:Y:S01]  /*42ad0*/  LDL.LU R11, [R1+0xdd4] ;  /* 0x000dd400010b7983 */ /* 0x000f620000300800 */
[----:B0-----:R-:W-:-:S05]  /*42ae0*/  IMAD.X R9, R8, 0x1, R4, P3 ;  /* 0x0000000108097824 */ /* 0x001fca00018e0604 */
[----:B------:R0:W-:Y:S04]  /*42af0*/  STL [R1+0x31ec], R9 ;  /* 0x0031ec0901007387 */ /* 0x0001e80000100800 */
[----:B------:R-:W5:Y:S01]  /*42b00*/  LDL.LU R10, [R1+0xf88] ;  /* 0x000f8800010a7983 */ /* 0x000f620000300800 */
[----:B------:R-:W-:-:S05]  /*42b10*/  IADD3 R8, P3, R7, R0, RZ ;  /* 0x0000000007087210 */ /* 0x000fca0007f7e0ff */
[----:B------:R1:W-:Y:S04]  /*42b20*/  STL [R1+0x3228], R8 ;  /* 0x0032280801007387 */ /* 0x0003e80000100800 */
[----:B0-----:R-:W5:Y:S01]  /*42b30*/  LDL.LU R9, [R1+0xddc] ;  /* 0x000ddc0001097983 */ /* 0x001f620000300800 */
[C---:B-1----:R-:W-:Y:S01]  /*42b40*/  IMAD.X R8, R6.reuse, 0x1, R3, P4 ;  /* 0x0000000106087824 */ /* 0x042fe200020e0603 */
[----:B------:R-:W-:Y:S01]  /*42b50*/  IADD3 R7, P4, R7, R2, RZ ;  /* 0x0000000207077210 */ /* 0x000fe20007f9e0ff */
[----:B------:R-:W-:-:S03]  /*42b60*/  IMAD.X R6, R6, 0x1, R4, P5 ;  /* 0x0000000106067824 */ /* 0x000fc600028e0604 */
[----:B------:R0:W-:Y:S04]  /*42b70*/  STL [R1+0x31f4], R8 ;  /* 0x0031f40801007387 */ /* 0x0001e80000100800 */
[----:B0-----:R-:W5:Y:S04]  /*42b80*/  LDL.LU R8, [R1+0xf8c] ;  /* 0x000f8c0001087983 */ /* 0x001f680000300800 */
[----:B------:R0:W-:Y:S04]  /*42b90*/  STL [R1+0x3230], R7 ;  /* 0x0032300701007387 */ /* 0x0001e80000100800 */
[----:B0-----:R-:W5:Y:S01]  /*42ba0*/  LDL.LU R7, [R1+0xdec] ;  /* 0x000dec0001077983 */ /* 0x001f620000300800 */
[----:B------:R-:W-:-:S03]  /*42bb0*/  IADD3 R20, P5, R5, R0, RZ ;  /* 0x0000000005147210 */ /* 0x000fc60007fbe0ff */
[----:B------:R0:W-:Y:S04]  /*42bc0*/  STL [R1+0x31fc], R6 ;  /* 0x0031fc0601007387 */ /* 0x0001e80000100800 */
[----:B0-----:R-:W5:Y:S01]  /*42bd0*/  LDL.LU R6, [R1+0xf90] ;  /* 0x000f900001067983 */ /* 0x001f620000300800 */
[----:B------:R-:W-:-:S03]  /*42be0*/  IMAD.X R21, R29, 0x1, R3, P6 ;  /* 0x000000011d157824 */ /* 0x000fc600030e0603 */
[----:B------:R0:W-:Y:S04]  /*42bf0*/  STL [R1+0x3238], R20 ;  /* 0x0032381401007387 */ /* 0x0001e80000100800 */
[----:B------:R-:W-:Y:S01]  /*42c00*/  STL [R1+0x3204], R21 ;  /* 0x0032041501007387 */ /* 0x000fe20000100800 */
[----:B0-----:R-:W-:Y:S01]  /*42c10*/  IADD3 R20, P6, R5, R2, RZ ;  /* 0x0000000205147210 */ /* 0x001fe20007fde0ff */
[----:B------:R-:W-:Y:S02]  /*42c20*/  IMAD.X R5, R29, 0x1, R4, P0 ;  /* 0x000000011d057824 */ /* 0x000fe400000e0604 */
[----:B------:R-:W5:Y:S04]  /*42c30*/  LDL.LU R29, [R1+0xf94] ;  /* 0x000f9400011d7983 */ /* 0x000f680000300800 */
        /* <DEDUP_REMOVED lines=8> */
[----:B------:R-:W-:Y:S01]  /*42cc0*/  STL [R1+0x3214], R21 ;  /* 0x0032141501007387 */ /* 0x000fe20000100800 */
[----:B------:R-:W-:-:S03]  /*42cd0*/  IADD3 R18, P2, R17, R0, RZ ;  /* 0x0000000011127210 */ /* 0x000fc60007f5e0ff */
[----:B------:R2:W-:Y:S04]  /*42ce0*/  STL [R1+0x3250], R20 ;  /* 0x0032501401007387 */ /* 0x0005e80000100800 */
[----:B------:R0:W-:Y:S04]  /*42cf0*/  STL [R1+0x321c], R19 ;  /* 0x00321c1301007387 */ /* 0x0001e80000100800 */
[----:B------:R1:W-:Y:S01]  /*42d00*/  STL [R1+0x3258], R18 ;  /* 0x0032581201007387 */ /* 0x0003e20000100800 */
[C---:B--2---:R-:W-:Y:S01]  /*42d10*/  IMAD.X R20, R16.reuse, 0x1, R3, P3 ;  /* 0x0000000110147824 */ /* 0x044fe200018e0603 */
[----:B0-----:R-:W-:Y:S01]  /*42d20*/  IADD3 R19, P3, R17, R2, RZ ;  /* 0x0000000211137210 */ /* 0x001fe20007f7e0ff */
[----:B-1----:R-:W-:-:S03]  /*42d30*/  IMAD.X R18, R16, 0x1, R4, P4 ;  /* 0x0000000110127824 */ /* 0x002fc600020e0604 */
[----:B------:R-:W-:Y:S01]  /*42d40*/  STL [R1+0x3224], R20 ;  /* 0x0032241401007387 */ /* 0x000fe20000100800 */
[----:B------:R-:W-:-:S03]  /*42d50*/  IADD3 R17, P4, R15, R0, RZ ;  /* 0x000000000f117210 */ /* 0x000fc60007f9e0ff */
[----:B------:R-:W-:Y:S04]  /*42d60*/  STL [R1+0x3260], R19 ;  /* 0x0032601301007387 */ /* 0x000fe80000100800 */
[----:B------:R-:W-:Y:S04]  /*42d70*/  STL [R1+0x322c], R18 ;  /* 0x00322c1201007387 */ /* 0x000fe80000100800 */
[----:B------:R-:W-:Y:S01]  /*42d80*/  STL [R1+0x3268], R17 ;  /* 0x0032681101007387 */ /* 0x000fe20000100800 */
[C---:B------:R-:W-:Y:S01]  /*42d90*/  IMAD.X R16, R14.reuse, 0x1, R3, P5 ;  /* 0x000000010e107824 */ /* 0x040fe200028e0603 */
[----:B------:R-:W-:Y:S01]  /*42da0*/  IADD3 R15, P5, R15, R2, RZ ;  /* 0x000000020f0f7210 */ /* 0x000fe20007fbe0ff */
[----:B------:R-:W-:-:S03]  /*42db0*/  IMAD.X R14, R14, 0x1, R4, P6 ;  /* 0x000000010e0e7824 */ /* 0x000fc600030e0604 */
[----:B------:R3:W-:Y:S04]  /*42dc0*/  STL [R1+0x3234], R16 ;  /* 0x0032341001007387 */ /* 0x0007e80000100800 */
[----:B------:R5:W-:Y:S04]  /*42dd0*/  STL [R1+0x3270], R15 ;  /* 0x0032700f01007387 */ /* 0x000be80000100800 */
[----:B------:R0:W-:Y:S01]  /*42de0*/  STL [R1+0x323c], R14 ;  /* 0x00323c0e01007387 */ /* 0x0001e20000100800 */
[----:B---3--:R-:W-:-:S05]  /*42df0*/  IADD3 R16, P6, R13, R0, RZ ;  /* 0x000000000d107210 */ /* 0x008fca0007fde0ff */
[----:B------:R-:W-:Y:S01]  /*42e00*/  STL [R1+0x3274], R16 ;  /* 0x0032741001007387 */ /* 0x000fe20000100800 */
[C---:B-----5:R-:W-:Y:S01]  /*42e10*/  IMAD.X R15, R12.reuse, 0x1, R3, P0 ;  /* 0x000000010c0f7824 */ /* 0x060fe200000e0603 */
[----:B0-----:R-:W-:Y:S01]  /*42e20*/  IADD3 R14, P0, R13, R2, RZ ;  /* 0x000000020d0e7210 */ /* 0x001fe20007f1e0ff */
[----:B------:R-:W-:-:S03]  /*42e30*/  IMAD.X R13, R12, 0x1, R4, P1 ;  /* 0x000000010c0d7824 */ /* 0x000fc600008e0604 */
[----:B------:R-:W-:Y:S01]  /*42e40*/  STL [R1+0x3244], R15 ;  /* 0x0032440f01007387 */ /* 0x000fe20000100800 */
[----:B------:R-:W-:-:S03]  /*42e50*/  IADD3 R12, P1, R11, R0, RZ ;  /* 0x000000000b0c7210 */ /* 0x000fc60007f3e0ff */
[----:B------:R0:W-:Y:S04]  /*42e60*/  STL [R1+0x3278], R14 ;  /* 0x0032780e01007387 */ /* 0x0001e80000100800 */
[----:B------:R1:W-:Y:S04]  /*42e70*/  STL [R1+0x324c], R13 ;  /* 0x00324c0d01007387 */ /* 0x0003e80000100800 */
[----:B------:R2:W-:Y:S01]  /*42e80*/  STL [R1+0x327c], R12 ;  /* 0x00327c0c01007387 */ /* 0x0005e20000100800 */
[C---:B0-----:R-:W-:Y:S01]  /*42e90*/  IMAD.X R14, R10.reuse, 0x1, R3, P2 ;  /* 0x000000010a0e7824 */ /* 0x041fe200010e0603 */
[----:B-1----:R-:W-:Y:S01]  /*42ea0*/  IADD3 R13, P2, R11, R2, RZ ;  /* 0x000000020b0d7210 */ /* 0x002fe20007f5e0ff */
[----:B--2---:R-:W-:-:S03]  /*42eb0*/  IMAD.X R12, R10, 0x1, R4, P3 ;  /* 0x000000010a0c7824 */ /* 0x004fc600018e0604 */
[----:B------:R-:W-:Y:S04]  /*42ec0*/  STL [R1+0x3254], R14 ;  /* 0x0032540e01007387 */ /* 0x000fe80000100800 */
[----:B------:R-:W-:Y:S04]  /*42ed0*/  STL [R1+0x3280], R13 ;  /* 0x0032800d01007387 */ /* 0x000fe80000100800 */
[----:B------:R-:W-:Y:S01]  /*42ee0*/  STL [R1+0x325c], R12 ;  /* 0x00325c0c01007387 */ /* 0x000fe20000100800 */
[----:B------:R-:W-:-:S05]  /*42ef0*/  IADD3 R11, P3, R9, R0, RZ ;  /* 0x00000000090b7210 */ /* 0x000fca0007f7e0ff */
[----:B------:R-:W-:Y:S01]  /*42f00*/  STL [R1+0x3284], R11 ;  /* 0x0032840b01007387 */ /* 0x000fe20000100800 */
[C---:B------:R-:W-:Y:S01]  /*42f10*/  IMAD.X R10, R8.reuse, 0x1, R3, P4 ;  /* 0x00000001080a7824 */ /* 0x040fe200020e0603 */
[----:B------:R-:W-:Y:S01]  /*42f20*/  IADD3 R9, P4, R9, R2, RZ ;  /* 0x0000000209097210 */ /* 0x000fe20007f9e0ff */
[----:B------:R-:W-:-:S03]  /*42f30*/  IMAD.X R8, R8, 0x1, R4, P5 ;  /* 0x0000000108087824 */ /* 0x000fc600028e0604 */
[----:B------:R-:W-:Y:S04]  /*42f40*/  STL [R1+0x3264], R10 ;  /* 0x0032640a01007387 */ /* 0x000fe80000100800 */
[----:B------:R0:W-:Y:S01]  /*42f50*/  STL [R1+0x3288], R9 ;  /* 0x0032880901007387 */ /* 0x0001e20000100800 */
[----:B------:R-:W-:-:S03]  /*42f60*/  IADD3 R0, P5, R7, R0, RZ ;  /* 0x0000000007007210 */ /* 0x000fc60007fbe0ff */
[----:B------:R1:W-:Y:S04]  /*42f70*/  STL [R1+0x326c], R8 ;  /* 0x00326c0801007387 */ /* 0x0003e80000100800 */
[----:B------:R2:W-:Y:S01]  /*42f80*/  STL [R1+0x1520], R0 ;  /* 0x0015200001007387 */ /* 0x0005e20000100800 */
[C---:B0-----:R-:W-:Y:S01]  /*42f90*/  IMAD.X R9, R6.reuse, 0x1, R3, P6 ;  /* 0x0000000106097824 */ /* 0x041fe200030e0603 */
[----:B-1----:R-:W-:Y:S01]  /*42fa0*/  IADD3 R8, P6, R7, R2, RZ ;  /* 0x0000000207087210 */ /* 0x002fe20007fde0ff */
[--C-:B------:R-:W-:Y:S01]  /*42fb0*/  IMAD.X R2, R6, 0x1, R4.reuse, P0 ;  /* 0x0000000106027824 */ /* 0x100fe200000e0604 */
[----:B--2---:R-:W-:Y:S01]  /*42fc0*/  SHF.R.S32.HI R0, RZ, 0x1f, R7 ;  /* 0x0000001fff007819 */ /* 0x004fe20000011407 */
[C---:B------:R-:W-:Y:S02]  /*42fd0*/  IMAD.X R7, R29.reuse, 0x1, R3, P1 ;  /* 0x000000011d077824 */ /* 0x040fe400008e0603 */
[----:B------:R-:W-:-:S02]  /*42fe0*/  IMAD.X R6, R29, 0x1, R4, P2 ;  /* 0x000000011d067824 */ /* 0x000fc400010e0604 */
[----:B------:R-:W0:Y:S01]  /*42ff0*/  S2R R29, SR_TID.X ;  /* 0x00000000001d7919 */ /* 0x000e220000002100 */
[----:B------:R-:W-:Y:S04]  /*43000*/  STL [R1+0x1524], R9 ;  /* 0x0015240901007387 */ /* 0x000fe80000100800 */
[----:B------:R-:W-:Y:S04]  /*43010*/  STL [R1+0x151c], R8 ;  /* 0x00151c0801007387 */ /* 0x000fe80000100800 */
[----:B------:R1:W-:Y:S04]  /*43020*/  STL [R1+0x1508], R2 ;  /* 0x0015080201007387 */ /* 0x0003e80000100800 */
[----:B------:R-:W-:Y:S01]  /*43030*/  STL [R1+0x150c], R7 ;  /* 0x00150c0701007387 */ /* 0x000fe20000100800 */
[----:B-1----:R-:W-:-:S03]  /*43040*/  IMAD.X R2, R5, 0x1, R3, P3 ;  /* 0x0000000105027824 */ /* 0x002fc600018e0603 */
[----:B------:R-:W-:Y:S01]  /*43050*/  STL [R1+0x1510], R6 ;  /* 0x0015100601007387 */ /* 0x000fe20000100800 */
[----:B------:R-:W-:Y:S02]  /*43060*/  IMAD.X R5, R5, 0x1, R4, P4 ;  /* 0x0000000105057824 */ /* 0x000fe400020e0604 */
[----:B------:R-:W-:Y:S01]  /*43070*/  IMAD.X R3, R0, 0x1, R3, P5 ;  /* 0x0000000100037824 */ /* 0x000fe200028e0603 */
[----:B------:R1:W-:Y:S01]  /*43080*/  STL [R1+0x1514], R2 ;  /* 0x0015140201007387 */ /* 0x0003e20000100800 */
[----:B0-----:R-:W-:-:S03]  /*43090*/  LOP3.LUT R29, R29, 0x20, RZ, 0xc0, !PT ;  /* 0x000000201d1d7812 */ /* 0x001fc600078ec0ff */
[----:B------:R0:W-:Y:S01]  /*430a0*/  STL [R1+0x1518], R5 ;  /* 0x0015180501007387 */ /* 0x0001e20000100800 */
[----:B-1----:R-:W-:Y:S02]  /*430b0*/  IMAD.X R2, R0, 0x1, R4, P6 ;  /* 0x0000000100027824 */ /* 0x002fe400030e0604 */
[----:B------:R-:W-:Y:S01]  /*430c0*/  IMAD.SHL.U32 R0, R29, 0x20, RZ ;  /* 0x000000201d007824 */ /* 0x000fe200078e00ff */
[----:B------:R0:W-:Y:S04]  /*430d0*/  STL [R1+0x1504], R3 ;  /* 0x0015040301007387 */ /* 0x0001e80000100800 */
[----:B------:R0:W-:Y:S04]  /*430e0*/  STL [R1+0x1500], R2 ;  /* 0x0015000201007387 */ /* 0x0001e80000100800 */
        /* <DEDUP_REMOVED lines=257> */
[----:B------:R-:W-:-:S05]  /*44100*/  UMOV UR4, URZ ;  /* 0x0000003f00047c82 */ /* 0x000fca0008000000 */
.L_x_2:
[----:B01----:R-:W0:Y:S01]  /*44110*/  S2R R0, SR_TID.X ;  /* 0x0000000000007919 */ /* 0x003e220000002100 */
[----:B------:R-:W-:Y:S01]  /*44120*/  UIMAD UR12, UR4, -0x80, UR7 ;  /* 0xffffff80040c78a4 */ /* 0x000fe2000f8e0207 */
[----:B------:R1:W-:Y:S04]  /*44130*/  STL [R1+0x4824], R5 ;  /* 0x0048240501007387 */ /* 0x0003e80000100800 */
[----:B------:R-:W-:Y:S04]  /*44140*/  STL [R1+0x4820], R4 ;  /* 0x0048200401007387 */ /* 0x000fe80000100800 */
[----:B------:R-:W-:Y:S04]  /*44150*/  STL [R1+0x481c], R11 ;  /* 0x00481c0b01007387 */ /* 0x000fe80000100800 */
[----:B------:R-:W-:Y:S04]  /*44160*/  STL [R1+0x4818], R16 ;  /* 0x0048181001007387 */ /* 0x000fe80000100800 */
[----:B------:R-:W-:Y:S04]  /*44170*/  STL [R1+0x4814], R10 ;  /* 0x0048140a01007387 */ /* 0x000fe80000100800 */
[----:B------:R-:W-:Y:S04]  /*44180*/  STL [R1+0x4810], R9 ;  /* 0x0048100901007387 */ /* 0x000fe80000100800 */
[----:B------:R-:W-:Y:S01]  /*44190*/  STL [R1+0x480c], R27 ;  /* 0x00480c1b01007387 */ /* 0x000fe20000100800 */
[----:B0-----:R-:W-:-:S03]  /*441a0*/  SHF.R.U32.HI R17, RZ, 0x5, R0 ;  /* 0x00000005ff117819 */ /* 0x001fc60000011600 */
[----:B------:R-:W-:Y:S01]  /*441b0*/  STL [R1+0x4808], R26 ;  /* 0x0048081a01007387 */ /* 0x000fe20000100800 */
[----:B------:R-:W-:-:S03]  /*441c0*/  SGXT.U32 R17, R17, 0x1 ;  /* 0x000000011111781a */ /* 0x000fc60000000000 */
[----:B------:R-:W-:Y:S01]  /*441d0*/  STL [R1+0x4804], R25 ;  /* 0x0048041901007387 */ /* 0x000fe20000100800 */
[----:B------:R-:W-:-:S03]  /*441e0*/  LOP3.LUT R2, R17, 0x4, RZ, 0xfc, !PT ;  /* 0x0000000411027812 */ /* 0x000fc600078efcff */
[----:B------:R-:W-:Y:S01]  /*441f0*/  STL [R1+0x4800], R21 ;  /* 0x0048001501007387 */ /* 0x000fe20000100800 */
[----:B------:R-:W-:Y:S02]  /*44200*/  LOP3.LUT R3, R17, 0x6, RZ, 0xfc, !PT ;  /* 0x0000000611037812 */ /* 0x000fe400078efcff */
[----:B------:R-:W-:Y:S01]  /*44210*/  ISETP.GE.AND P0, PT, R2, UR12, PT ;  /* 0x0000000c02007c0c */ /* 0x000fe2000bf06270 */
[----:B------:R-:W-:Y:S01]  /*44220*/  STL [R1+0x47fc], R22 ;  /* 0x0047fc1601007387 */ /* 0x000fe20000100800 */
[----:B------:R-:W-:Y:S02]  /*44230*/  ISETP.GE.AND P2, PT, R3, UR12, PT ;  /* 0x0000000c03007c0c */ /* 0x000fe4000bf46270 */
[C---:B------:R-:W-:Y:S01]  /*44240*/  LOP3.LUT R3, R17.reuse, 0xa, RZ, 0xfc, !PT ;  /* 0x0000000a11037812 */ /* 0x040fe200078efcff */
[----:B------:R-:W-:Y:S01]  /*44250*/  STL [R1+0x47f8], R24 ;  /* 0x0047f81801007387 */ /* 0x000fe20000100800 */
[----:B------:R-:W-:Y:S02]  /*44260*/  LOP3.LUT R2, R17, 0xe, RZ, 0xfc, !PT ;  /* 0x0000000e11027812 */ /* 0x000fe400078efcff */
[----:B------:R-:W-:Y:S01]  /*44270*/  ISETP.GE.AND P6, PT, R3, UR12, PT ;  /* 0x0000000c03007c0c */ /* 0x000fe2000bfc6270 */
[----:B------:R-:W-:Y:S01]  /*44280*/  STL [R1+0x47f4], R23 ;  /* 0x0047f41701007387 */ /* 0x000fe20000100800 */
[----:B------:R-:W-:-:S02]  /*44290*/  ISETP.GE.AND P3, PT, R2, UR12, PT ;  /* 0x0000000c02007c0c */ /* 0x000fc4000bf66270 */
[C---:B------:R-:W-:Y:S01]  /*442a0*/  LOP3.LUT R0, R17.reuse, 0x2, RZ, 0xfc, !PT ;  /* 0x0000000211007812 */ /* 0x040fe200078efcff */
[----:B------:R-:W2:Y:S03]  /*442b0*/  LDL R3, [R1+0x3510] ;  /* 0x0035100001037983 */ /* 0x000ea60000100800 */
[----:B------:R-:W-:Y:S01]  /*442c0*/  ISETP.GE.AND P1, PT, R0, UR12, PT ;  /* 0x0000000c00007c0c */ /* 0x000fe2000bf26270 */
[----:B------:R-:W2:Y:S01]  /*442d0*/  LDL R2, [R1+0x3500] ;  /* 0x0035000001027983 */ /* 0x000ea20000100800 */
[----:B-1----:R-:W-:Y:S02]  /*442e0*/  PRMT R5, RZ, 0x7610, R5 ;  /* 0x00007610ff057816 */ /* 0x002fe40000000005 */
[----:B------:R-:W-:-:S04]  /*442f0*/  LOP3.LUT R0, R17, 0x8, RZ, 0xfc, !PT ;  /* 0x0000000811007812 */ /* 0x000fc800078efcff */
[----:B------:R-:W-:Y:S02]  /*44300*/  ISETP.GE.AND P4, PT, R0, UR12, PT ;  /* 0x0000000c00007c0c */ /* 0x000fe4000bf86270 */
[----:B------:R-:W-:-:S03]  /*44310*/  LOP3.LUT R0, R17, 0xc, RZ, 0xfc, !PT ;  /* 0x0000000c11007812 */ /* 0x000fc600078efcff */
[----:B--2---:R-:W-:-:S04]  /*44320*/  @!P1 LOP3.LUT R3, R3, R2, RZ, 0x3c, !PT ;  /* 0x0000000203039212 */ /* 0x004fc800078e3cff */
[----:B------:R-:W-:-:S04]  /*44330*/  @!P1 LOP3.LUT R2, R3, R2, RZ, 0x3c, !PT ;  /* 0x0000000203029212 */ /* 0x000fc800078e3cff */
[----:B------:R-:W-:-:S05]  /*44340*/  @!P1 LOP3.LUT R3, R3, R2, RZ, 0x3c, !PT ;  /* 0x0000000203039212 */ /* 0x000fca00078e3cff */
[----:B------:R-:W2:Y:S01]  /*44350*/  @!P1 LDG.E.U8 R5, desc[UR8][R2.64] ;  /* 0x0000000802059981 */ /* 0x000ea2000c1e1100 */
[----:B------:R-:W-:Y:S02]  /*44360*/  ISETP.GE.AND P5, PT, R0, UR12, PT ;  /* 0x0000000c00007c0c */ /* 0x000fe4000bfa6270 */
[----:B------:R-:W-:Y:S02]  /*44370*/  LOP3.LUT R0, R17, 0x10, RZ, 0xfc, !PT ;  /* 0x0000001011007812 */ /* 0x000fe400078efcff */
[----:B------:R-:W-:Y:S02]  /*44380*/  PRMT R17, RZ, 0x7610, R17 ;  /* 0x00007610ff117816 */ /* 0x000fe40000000011 */
[----:B------:R-:W-:Y:S01]  /*44390*/  ISETP.GE.AND P1, PT, R0, UR12, PT ;  /* 0x0000000c00007c0c */ /* 0x000fe2000bf26270 */
[----:B--2---:R0:W-:Y:S04]  /*443a0*/  STL [R1+0x24], R5 ;  /* 0x0000240501007387 */ /* 0x0041e80000100800 */
[----:B0-----:R-:W2:Y:S04]  /*443b0*/  LDL.LU R5, [R1+0x4824] ;  /* 0x0048240001057983 */ /* 0x001ea80000300800 */
[----:B------:R-:W3:Y:S04]  /*443c0*/  LDL R2, [R1+0x3504] ;  /* 0x0035040001027983 */ /* 0x000ee80000100800 */
[----:B------:R-:W3:Y:S04]  /*443d0*/  LDL R3, [R1+0x351c] ;  /* 0x00351c0001037983 */ /* 0x000ee80000100800 */
[----:B------:R0:W-:Y:S02]  /*443e0*/  STL.S16 [R1+0x60], R17 ;  /* 0x0000601101007387 */ /* 0x0001e40000100600 */
[----:B0-----:R-:W0:Y:S02]  /*443f0*/  S2R R17, SR_TID.X ;  /* 0x0000000000117919 */ /* 0x001e240000002100 */
[----:B0-----:R-:W-:-:S04]  /*44400*/  SHF.R.U32.HI R17, RZ, 0x5, R17 ;  /* 0x00000005ff117819 */ /* 0x001fc80000011611 */
[----:B------:R-:W-:-:S04]  /*44410*/  SGXT.U32 R17, R17, 0x1 ;  /* 0x000000011111781a */ /* 0x000fc80000000000 */
[----:B------:R-:W-:Y:S02]  /*44420*/  LOP3.LUT R0, R17, 0x12, RZ, 0xfc, !PT ;  /* 0x0000001211007812 */ /* 0x000fe400078efcff */
[----:B------:R-:W4:Y:S01]  /*44430*/  LDL R17, [R1+0x60] ;  /* 0x0000600001117983 */ /* 0x000f220000100800 */
[----:B---3--:R-:W-:-:S04]  /*44440*/  @!P0 LOP3.LUT R3, R3, R2, RZ, 0x3c, !PT ;  /* 0x0000000203038212 */ /* 0x008fc800078e3cff */
[----:B------:R-:W-:-:S04]  /*44450*/  @!P0 LOP3.LUT R2, R3, R2, RZ, 0x3c, !PT ;  /* 0x0000000203028212 */ /* 0x000fc800078e3cff */
[----:B------:R-:W-:-:S05]  /*44460*/  @!P0 LOP3.LUT R3, R3, R2, RZ, 0x3c, !PT ;  /* 0x0000000203038212 */ /* 0x000fca00078e3cff */
[----:B----4-:R-:W3:Y:S04]  /*44470*/  @!P0 LDG.E.U8 R17, desc[UR8][R2.64] ;  /* 0x0000000802118981 */ /* 0x010ee8000c1e1100 */
[----:B---3--:R0:W-:Y:S04]  /*44480*/  @!P0 STL [R1+0x60], R17 ;  /* 0x0000601101008387 */ /* 0x0081e80000100800 */
[----:B------:R-:W3:Y:S04]  /*44490*/  LDL R2, [R1+0x3508] ;  /* 0x0035080001027983 */ /* 0x000ee80000100800 */
[----:B------:R-:W3:Y:S01]  /*444a0*/  LDL R3, [R1+0x3518] ;  /* 0x0035180001037983 */ /* 0x000ee20000100800 */
[----:B------:R-:W-:Y:S01]  /*444b0*/  PRMT R4, RZ, 0x7610, R4 ;  /* 0x00007610ff047816 */ /* 0x000fe20000000004 */
[----:B0-----:R-:W0:Y:S01]  /*444c0*/  S2R R17, SR_TID.X ;  /* 0x0000000000117919 */ /* 0x001e220000002100 */
[----:B---3--:R-:W-:-:S04]  /*444d0*/  @!P2 LOP3.LUT R3, R3, R2, RZ, 0x3c, !PT ;  /* 0x000000020303a212 */ /* 0x008fc800078e3cff */
[----:B------:R-:W-:-:S04]  /*444e0*/  @!P2 LOP3.LUT R2, R3, R2, RZ, 0x3c, !PT ;  /* 0x000000020302a212 */ /* 0x000fc800078e3cff */
[----:B------:R-:W-:-:S05]  /*444f0*/  @!P2 LOP3.LUT R3, R3, R2, RZ, 0x3c, !PT ;  /* 0x000000020303a212 */ /* 0x000fca00078e3cff */
[----:B------:R-:W3:Y:S01]  /*44500*/  @!P2 LDG.E.U8 R4, desc[UR8][R2.64] ;  /* 0x000000080204a981 */ /* 0x000ee2000c1e1100 */
[----:B0-----:R-:W-:-:S04]  /*44510*/  SHF.R.U32.HI R17, RZ, 0x5, R17 ;  /* 0x00000005ff117819 */ /* 0x001fc80000011611 */
[----:B------:R-:W-:Y:S02]  /*44520*/  SGXT.U32 R17, R17, 0x1 ;  /* 0x000000011111781a */ /* 0x000fe40000000000 */
[----:B------:R-:W-:Y:S02]  /*44530*/  ISETP.GE.AND P0, PT, R0, UR12, PT ;  /* 0x0000000c00007c0c */ /* 0x000fe4000bf06270 */
[----:B------:R-:W-:Y:S02]  /*44540*/  LOP3.LUT R0, R17, 0x14, RZ, 0xfc, !PT ;  /* 0x0000001411007812 */ /* 0x000fe400078efcff */
[----:B------:R-:W-:Y:S02]  /*44550*/  PRMT R17, RZ, 0x7610, R17 ;  /* 0x00007610ff117816 */ /* 0x000fe40000000011 */
[----:B------:R-:W-:Y:S01]  /*44560*/  ISETP.GE.AND P2, PT, R0, UR12, PT ;  /* 0x0000000c00007c0c */ /* 0x000fe2000bf46270 */
[----:B---3--:R0:W-:Y:S04]  /*44570*/  STL [R1+0x5c], R4 ;  /* 0x00005c0401007387 */ /* 0x0081e80000100800 */
[----:B0-----:R-:W3:Y:S04]  /*44580*/  LDL.LU R4, [R1+0x4820] ;  /* 0x0048200001047983 */ /* 0x001ee80000300800 */
[----:B------:R-:W4:Y:S04]  /*44590*/  LDL R2, [R1+0x350c] ;  /* 0x00350c0001027983 */ /* 0x000f280000100800 */
[----:B------:R-:W4:Y:S04]  /*445a0*/  LDL R3, [R1+0x3514] ;  /* 0x0035140001037983 */ /* 0x000f280000100800 */
[----:B------:R0:W-:Y:S02]  /*445b0*/  STL.S16 [R1+0x90], R17 ;  /* 0x0000901101007387 */ /* 0x0001e40000100600 */
[----:B0-----:R-:W0:Y:S02]  /*445c0*/  S2R R17, SR_TID.X ;  /* 0x0000000000117919 */ /* 0x001e240000002100 */
[----:B0-----:R-:W-:-:S04]  /*445d0*/  SHF.R.U32.HI R17, RZ, 0x5, R17 ;  /* 0x00000005ff117819 */ /* 0x001fc80000011611 */
[----:B------:R-:W-:-:S04]  /*445e0*/  SGXT.U32 R17, R17, 0x1 ;  /* 0x000000011111781a */ /* 0x000fc80000000000 */
[----:B------:R-:W-:Y:S02]  /*445f0*/  LOP3.LUT R0, R17, 0x16, RZ, 0xfc, !PT ;  /* 0x0000001611007812 */ /* 0x000fe400078efcff */
[----:B------:R-:W5:Y:S01]  /*44600*/  LDL R17, [R1+0x90] ;  /* 0x0000900001117983 */ /* 0x000f620000100800 */
[----:B----4-:R-:W-:-:S04]  /*44610*/  @!P4 LOP3.LUT R3, R3, R2, RZ, 0x3c, !PT ;  /* 0x000000020303c212 */ /* 0x010fc800078e3cff */
[----:B------:R-:W-:-:S04]  /*44620*/  @!P4 LOP3.LUT R2, R3, R2, RZ, 0x3c, !PT ;  /* 0x000000020302c212 */ /* 0x000fc800078e3cff */
[----:B------:R-:W-:-:S05]  /*44630*/  @!P4 LOP3.LUT R3, R3, R2, RZ, 0x3c, !PT ;  /* 0x000000020303c212 */ /* 0x000fca00078e3cff */
[----:B-----5:R-:W4:Y:S04]  /*44640*/  @!P4 LDG.E.U8 R17, desc[UR8][R2.64] ;  /* 0x000000080211c981 */ /* 0x020f28000c1e1100 */
[----:B----4-:R0:W-:Y:S04]  /*44650*/  @!P4 STL [R1+0x90], R17 ;  /* 0x000090110100c387 */ /* 0x0101e80000100800 */
[----:B------:R-:W4:Y:S04]  /*44660*/  LDL R2, [R1+0x3520] ;  /* 0x0035200001027983 */ /* 0x000f280000100800 */
[----:B------:R-:W4:Y:S01]  /*44670*/  LDL R3, [R1+0x3538] ;  /* 0x0035380001037983 */ /* 0x000f220000100800 */
[----:B------:R-:W-:Y:S01]  /*44680*/  PRMT R11, RZ, 0x7610, R11 ;  /* 0x00007610ff0b7816 */ /* 0x000fe2000000000b */
[----:B0-----:R-:W0:Y:S01]  /*44690*/  S2R R17, SR_TID.X ;  /* 0x0000000000117919 */ /* 0x001e220000002100 */
[----:B----4-:R-:W-:-:S04]  /*446a0*/  @!P6 LOP3.LUT R3, R3, R2, RZ, 0x3c, !PT ;  /* 0x000000020303e212 */ /* 0x010fc800078e3cff */
[----:B------:R-:W-:-:S04]  /*446b0*/  @!P6 LOP3.LUT R2, R3, R2, RZ, 0x3c, !PT ;  /* 0x000000020302e212 */ /* 0x000fc800078e3cff */
[----:B------:R-:W-:-:S05]  /*446c0*/  @!P6 LOP3.LUT R3, R3, R2, RZ, 0x3c, !PT ;  /* 0x000000020303e212 */ /* 0x000fca00078e3cff */
[----:B------:R-:W4:Y:S01]  /*446d0*/  @!P6 LDG.E.U8 R11, desc[UR8][R2.64] ;  /* 0x00000008020be981 */ /* 0x000f22000c1e1100 */
[----:B0-----:R-:W-:-:S04]  /*446e0*/  SHF.R.U32.HI R17, RZ, 0x5, R17 ;  /* 0x00000005ff117819 */ /* 0x001fc80000011611 */
[----:B------:R-:W-:Y:S02]  /*446f0*/  SGXT.U32 R17, R17, 0x1 ;  /* 0x000000011111781a */ /* 0x000fe40000000000 */
[----:B------:R-:W-:Y:S02]  /*44700*/  ISETP.GE.AND P4, PT, R0, UR12, PT ;  /* 0x0000000c00007c0c */ /* 0x000fe4000bf86270 */
[----:B------:R-:W-:Y:S02]  /*44710*/  LOP3.LUT R0, R17, 0x18, RZ, 0xfc, !PT ;  /* 0x0000001811007812 */ /* 0x000fe400078efcff */
[----:B------:R-:W-:Y:S02]  /*44720*/  PRMT R17, RZ, 0x7610, R17 ;  /* 0x00007610ff117816 */ /* 0x000fe40000000011 */
[----:B------:R-:W-:Y:S01]  /*44730*/  ISETP.GE.AND P6, PT, R0, UR12, PT ;  /* 0x0000000c00007c0c */ /* 0x000fe2000bfc6270 */
[----:B----4-:R0:W-:Y:S04]  /*44740*/  STL [R1+0x8c], R11 ;  /* 0x00008c0b01007387 */ /* 0x0101e80000100800 */
[----:B0-----:R-:W4:Y:S04]  /*44750*/  LDL.LU R11, [R1+0x481c] ;  /* 0x00481c00010b7983 */ /* 0x001f280000300800 */
[----:B------:R-:W5:Y:S04]  /*44760*/  LDL R2, [R1+0x3524] ;  /* 0x0035240001027983 */ /* 0x000f680000100800 */
[----:B------:R-:W5:Y:S04]  /*44770*/  LDL R3, [R1+0x3534] ;  /* 0x0035340001037983 */ /* 0x000f680000100800 */
[----:B------:R0:W-:Y:S02]  /*44780*/  STL.S16 [R1+0x88], R17 ;  /* 0x0000881101007387 */ /* 0x0001e40000100600 */
[----:B0-----:R-:W0:Y:S02]  /*44790*/  S2R R17, SR_TID.X ;  /* 0x0000000000117919 */ /* 0x001e240000002100 */
[----:B0-----:R-:W-:-:S04]  /*447a0*/  SHF.R.U32.HI R17, RZ, 0x5, R17 ;  /* 0x00000005ff117819 */ /* 0x001fc80000011611 */
[----:B------:R-:W-:-:S04]  /*447b0*/  SGXT.U32 R17, R17, 0x1 ;  /* 0x000000011111781a */ /* 0x000fc80000000000 */
[----:B------:R-:W-:Y:S02]  /*447c0*/  LOP3.LUT R0, R17, 0x1a, RZ, 0xfc, !PT ;  /* 0x0000001a11007812 */ /* 0x000fe400078efcff */
[----:B------:R-:W2:Y:S01]  /*447d0*/  LDL R17, [R1+0x88] ;  /* 0x0000880001117983 */ /* 0x000ea20000100800 */
[----:B-----5:R-:W-:-:S04]  /*447e0*/  @!P5 LOP3.LUT R3, R3, R2, RZ, 0x3c, !PT ;  /* 0x000000020303d212 */ /* 0x020fc800078e3cff */
[----:B------:R-:W-:-:S04]  /*447f0*/  @!P5 LOP3.LUT R2, R3, R2, RZ, 0x3c, !PT ;  /* 0x000000020302d212 */ /* 0x000fc800078e3cff */
[----:B------:R-:W-:-:S05]  /*44800*/  @!P5 LOP3.LUT R3, R3, R2, RZ, 0x3c, !PT ;  /* 0x000000020303d212 */ /* 0x000fca00078e3cff */
[----:B--2---:R-:W2:Y:S04]  /*44810*/  @!P5 LDG.E.U8 R17, desc[UR8][R2.64] ;  /* 0x000000080211d981 */ /* 0x004ea8000c1e1100 */
[----:B--2---:R0:W-:Y:S04]  /*44820*/  @!P5 STL [R1+0x88], R17 ;  /* 0x000088110100d387 */ /* 0x0041e80000100800 */
[----:B------:R-:W2:Y:S04]  /*44830*/  LDL R2, [R1+0x3528] ;  /* 0x0035280001027983 */ /* 0x000ea80000100800 */
[----:B------:R-:W2:Y:S01]  /*44840*/  LDL R3, [R1+0x3530] ;  /* 0x0035300001037983 */ /* 0x000ea20000100800 */
[----:B------:R-:W-:Y:S01]  /*44850*/  PRMT R16, RZ, 0x7610, R16 ;  /* 0x00007610ff107816 */ /* 0x000fe20000000010 */
[----:B0-----:R-:W0:Y:S01]  /*44860*/  S2R R17, SR_TID.X ;  /* 0x0000000000117919 */ /* 0x001e220000002100 */
[----:B--2---:R-:W-:-:S04]  /*44870*/  @!P3 LOP3.LUT R3, R3, R2, RZ, 0x3c, !PT ;  /* 0x000000020303b212 */ /* 0x004fc800078e3cff */
[----:B------:R-:W-:-:S04]  /*44880*/  @!P3 LOP3.LUT R2, R3, R2, RZ, 0x3c, !PT ;  /* 0x000000020302b212 */ /* 0x000fc800078e3cff */
[----:B------:R-:W-:-:S05]  /*44890*/  @!P3 LOP3.LUT R3, R3, R2, RZ, 0x3c, !PT ;  /* 0x000000020303b212 */ /* 0x000fca00078e3cff */
[----:B------:R-:W2:Y:S01]  /*448a0*/  @!P3 LDG.E.U8 R16, desc[UR8][R2.64] ;  /* 0x000000080210b981 */ /* 0x000ea2000c1e1100 */
[----:B0-----:R-:W-:-:S04]  /*448b0*/  SHF.R.U32.HI R17, RZ, 0x5, R17 ;  /* 0x00000005ff117819 */ /* 0x001fc80000011611 */
[----:B------:R-:W-:Y:S02]  /*448c0*/  SGXT.U32 R17, R17, 0x1 ;  /* 0x000000011111781a */ /* 0x000fe40000000000 */
[----:B------:R-:W-:Y:S02]  /*448d0*/  ISETP.GE.AND P5, PT, R0, UR12, PT ;  /* 0x0000000c00007c0c */ /* 0x000fe4000bfa6270 */
[----:B------:R-:W-:Y:S02]  /*448e0*/  LOP3.LUT R0, R17, 0x1c, RZ, 0xfc, !PT ;  /* 0x0000001c11007812 */ /* 0x000fe400078efcff */
[----:B------:R-:W-:Y:S02]  /*448f0*/  PRMT R17, RZ, 0x7610, R17 ;  /* 0x00007610ff117816 */ /* 0x000fe40000000011 */
[----:B------:R-:W-:Y:S01]  /*44900*/  ISETP.GE.AND P3, PT, R0, UR12, PT ;  /* 0x0000000c00007c0c */ /* 0x000fe2000bf66270 */
[----:B--2---:R0:W-:Y:S04]  /*44910*/  STL [R1+0x84], R16 ;  /* 0x0000841001007387 */ /* 0x0041e80000100800 */
[----:B0-----:R-:W2:Y:S04]  /*44920*/  LDL.LU R16, [R1+0x4818] ;  /* 0x0048180001107983 */ /* 0x001ea80000300800 */
[----:B------:R-:W5:Y:S04]  /*44930*/  LDL R2, [R1+0x352c] ;  /* 0x00352c0001027983 */ /* 0x000f680000100800 */
[----:B------:R-:W5:Y:S04]  /*44940*/  LDL R3, [R1+0x3550] ;  /* 0x0035500001037983 */ /* 0x000f680000100800 */
[----:B------:R0:W-:Y:S02]  /*44950*/  STL.S16 [R1+0x20], R17 ;  /* 0x0000201101007387 */ /* 0x0001e40000100600 */
[----:B0-----:R-:W0:Y:S02]  /*44960*/  S2R R17, SR_TID.X ;  /* 0x0000000000117919 */ /* 0x001e240000002100 */
[----:B0-----:R-:W-:-:S04]  /*44970*/  SHF.R.U32.HI R17, RZ, 0x5, R17 ;  /* 0x00000005ff117819 */ /* 0x001fc80000011611 */
[----:B------:R-:W-:-:S04]  /*44980*/  SGXT.U32 R17, R17, 0x1 ;  /* 0x000000011111781a */ /* 0x000fc80000000000 */
[----:B------:R-:W-:Y:S02]  /*44990*/  LOP3.LUT R0, R17, 0x1e, RZ, 0xfc, !PT ;  /* 0x0000001e11007812 */ /* 0x000fe400078efcff */
[----:B------:R-:W3:Y:S01]  /*449a0*/  LDL R17, [R1+0x20] ;  /* 0x0000200001117983 */ /* 0x000ee20000100800 */
[----:B-----5:R-:W-:-:S04]  /*449b0*/  @!P1 LOP3.LUT R3, R3, R2, RZ, 0x3c, !PT ;  /* 0x0000000203039212 */ /* 0x020fc800078e3cff */
[----:B------:R-:W-:-:S04]  /*449c0*/  @!P1 LOP3.LUT R2, R3, R2, RZ, 0x3c, !PT ;  /* 0x0000000203029212 */ /* 0x000fc800078e3cff */
[----:B------:R-:W-:-:S05]  /*449d0*/  @!P1 LOP3.LUT R3, R3, R2, RZ, 0x3c, !PT ;  /* 0x0000000203039212 */ /* 0x000fca00078e3cff */
[----:B---3--:R-:W3:Y:S04]  /*449e0*/  @!P1 LDG.E.U8 R17, desc[UR8][R2.64] ;  /* 0x0000000802119981 */ /* 0x008ee8000c1e1100 */
        /* <DEDUP_REMOVED lines=17> */
[----:B------:R-:W5:Y:S04]  /*44b00*/  LDL R2, [R1+0x3540] ;  /* 0x0035400001027983 */ /* 0x000f680000100800 */
[----:B------:R-:W5:Y:S04]  /*44b10*/  LDL R3, [R1+0x3548] ;  /* 0x0035480001037983 */ /* 0x000f680000100800 */
[----:B------:R0:W-:Y:S02]  /*44b20*/  STL.S16 [R1+0x58], R17 ;  /* 0x0000581101007387 */ /* 0x0001e40000100600 */
[----:B0-----:R-:W0:Y:S02]  /*44b30*/  S2R R17, SR_TID.X ;  /* 0x0000000000117919 */ /* 0x001e240000002100 */
[----:B0-----:R-:W-:-:S04]  /*44b40*/  SHF.R.U32.HI R17, RZ, 0x5, R17 ;  /* 0x00000005ff117819 */ /* 0x001fc80000011611 */
[----:B------:R-:W-:-:S04]  /*44b50*/  SGXT.U32 R17, R17, 0x1 ;  /* 0x000000011111781a */ /* 0x000fc80000000000 */
[----:B------:R-:W-:Y:S02]  /*44b60*/  LOP3.LUT R0, R17, 0x22, RZ, 0xfc, !PT ;  /* 0x0000002211007812 */ /* 0x000fe400078efcff */
[----:B------:R-:W4:Y:S01]  /*44b70*/  LDL R17, [R1+0x58] ;  /* 0x0000580001117983 */ /* 0x000f220000100800 */
[----:B-----5:R-:W-:-:S04]  /*44b80*/  @!P2 LOP3.LUT R3, R3, R2, RZ, 0x3c, !PT ;  /* 0x000000020303a212 */ /* 0x020fc800078e3cff */
[----:B------:R-:W-:-:S04]  /*44b90*/  @!P2 LOP3.LUT R2, R3, R2, RZ, 0x3c, !PT ;  /* 0x000000020302a212 */ /* 0x000fc800078e3cff */
[----:B------:R-:W-:-:S05]  /*44ba0*/  @!P2 LOP3.LUT R3, R3, R2, RZ, 0x3c, !PT ;  /* 0x000000020303a212 */ /* 0x000fca00078e3cff */
[----:B----4-:R-:W4:Y:S04]  /*44bb0*/  @!P2 LDG.E.U8 R17, desc[UR8][R2.64] ;  /* 0x000000080211a981 */ /* 0x010f28000c1e1100 */
        /* <DEDUP_REMOVED lines=186> */
[----:B------:R-:W-:Y:S01]  /*45760*/  LOP3.LUT R0, R17, 0x3c, RZ, 0xfc, !PT ;  /* 0x0000003c11007812 */ /* 0x000fe200078efcff */
[----:B------:R-:W5:Y:S01]  /*45770*/  LDL R2, [R1+0x35b4] ;  /* 0x0035b40001027983 */ /* 0x000f620000100800 */
[----:B------:R-:W-:-:S03]  /*45780*/  PRMT R17, RZ, 0x7610, R17 ;  /* 0x00007610ff117816 */ /* 0x000fc60000000011 */
[----:B------:R-:W5:Y:S01]  /*45790*/  LDL R3, [R1+0x35c4] ;  /* 0x0035c40001037983 */ /* 0x000f620000100800 */
[----:B------:R-:W-:-:S03]  /*457a0*/  ISETP.GE.AND P0, PT, R0, UR12, PT ;  /* 0x0000000c00007c0c */ /* 0x000fc6000bf06270 */
[----:B----4-:R0:W-:Y:S04]  /*457b0*/  STL [R1+0x64], R19 ;  /* 0x0000641301007387 */ /* 0x0101e80000100800 */
[----:B0-----:R-:W4:Y:S04]  /*457c0*/  LDL R19, [R1+0x35dc] ;  /* 0x0035dc0001137983 */ /* 0x001f280000100800 */
        /* <DEDUP_REMOVED lines=27> */
[----:B--2---:R-:W-:Y:S04]  /*45980*/  STL [R1+0x47f0], R29 ;  /* 0x0047f01d01007387 */ /* 0x004fe80000100800 */
        /* <DEDUP_REMOVED lines=9> */
[----:B--2---:R-:W2:Y:S01]  /*45a20*/  @!P6 LDG.E.U8 R17, desc[UR8][R2.64] ;  /* 0x000000080211e981 */ /* 0x004ea2000c1e1100 */
[----:B------:R-:W-:-:S03]  /*45a30*/  PRMT R28, RZ, 0x7610, R28 ;  /* 0x00007610ff1c7816 */ /* 0x000fc6000000001c */
[----:B--2---:R0:W-:Y:S04]  /*45a40*/  @!P6 STL [R1+0x38], R17 ;  /* 0x000038110100e387 */ /* 0x0041e80000100800 */
[----:B------:R-:W2:Y:S01]  /*45a50*/  LDL R3, [R1+0x35cc] ;  /* 0x0035cc0001037983 */ /* 0x000ea20000100800 */
[----:B0-----:R-:W0:Y:S01]  /*45a60*/  S2R R17, SR_TID.X ;  /* 0x0000000000117919 */ /* 0x001e220000002100 */
[----:B------:R-:W-:Y:S01]  /*45a70*/  ISETP.GE.AND P6, PT, R0, UR12, PT ;  /* 0x0000000c00007c0c */ /* 0x000fe2000bfc6270 */
[----:B----4-:R-:W-:Y:S02]  /*45a80*/  @!P5 IMAD.MOV.U32 R2, RZ, RZ, R19 ;  /* 0x000000ffff02d224 */ /* 0x010fe400078e0013 */
[----:B------:R-:W4:Y:S01]  /*45a90*/  LDL R19, [R1+0x35f0] ;  /* 0x0035f00001137983 */ /* 0x000f220000100800 */
[----:B0-----:R-:W-:-:S04]  /*45aa0*/  SHF.R.U32.HI R17, RZ, 0x5, R17 ;  /* 0x00000005ff117819 */ /* 0x001fc80000011611 */
[----:B------:R-:W-:-:S04]  /*45ab0*/  SGXT.U32 R17, R17, 0x1 ;  /* 0x000000011111781a */ /* 0x000fc80000000000 */
[----:B------:R-:W-:Y:S02]  /*45ac0*/  LOP3.LUT R0, R17, 0x44, RZ, 0xfc, !PT ;  /* 0x0000004411007812 */ /* 0x000fe400078efcff */
[----:B------:R-:W-:Y:S01]  /*45ad0*/  PRMT R17, RZ, 0x7610, R17 ;  /* 0x00007610ff117816 */ /* 0x000fe20000000011 */
[----:B--2---:R0:W2:Y:S04]  /*45ae0*/  @!P5 LDG.E.U8 R28, desc[UR8][R2.64] ;  /* 0x00000008021cd981 */ /* 0x0040a8000c1e1100 */
[----:B------:R-:W0:Y:S04]  /*45af0*/  LDL R2, [R1+0x35d0] ;  /* 0x0035d00001027983 */ /* 0x000e280000100800 */
[----:B------:R-:W0:Y:S04]  /*45b00*/  LDL R3, [R1+0x35d8] ;  /* 0x0035d80001037983 */ /* 0x000e280000100800 */
[----:B------:R1:W-:Y:S02]  /*45b10*/  STL.S16 [R1+0x54], R17 ;  /* 0x0000541101007387 */ /* 0x0003e40000100600 */
[----:B-1----:R-:W1:Y:S01]  /*45b20*/  S2R R17, SR_TID.X ;  /* 0x0000000000117919 */ /* 0x002e620000002100 */
[----:B------:R-:W-:-:S02]  /*45b30*/  ISETP.GE.AND P5, PT, R0, UR12, PT ;  /* 0x0000000c00007c0c */ /* 0x000fc4000bfa6270 */
[----:B-1----:R-:W-:-:S04]  /*45b40*/  SHF.R.U32.HI R17, RZ, 0x5, R17 ;  /* 0x00000005ff117819 */ /* 0x002fc80000011611 */
[----:B------:R-:W-:-:S04]  /*45b50*/  SGXT.U32 R17, R17, 0x1 ;  /* 0x000000011111781a */ /* 0x000fc80000000000 */
[----:B------:R-:W-:Y:S02]  /*45b60*/  LOP3.LUT R0, R17, 0x46, RZ, 0xfc, !PT ;  /* 0x0000004611007812 */ /* 0x000fe400078efcff */
[----:B------:R-:W5:Y:S01]  /*45b70*/  LDL R17, [R1+0x54] ;  /* 0x0000540001117983 */ /* 0x000f620000100800 */
[----:B0-----:R-:W-:-:S04]  /*45b80*/  @!P3 LOP3.LUT R3, R3, R2, RZ, 0x3c, !PT ;  /* 0x000000020303b212 */ /* 0x001fc800078e3cff */
[----:B------:R-:W-:-:S04]  /*45b90*/  @!P3 LOP3.LUT R2, R3, R2, RZ, 0x3c, !PT ;  /* 0x000000020302b212 */ /* 0x000fc800078e3cff */
[----:B------:R-:W-:-:S05]  /*45ba0*/  @!P3 LOP3.LUT R3, R3, R2, RZ, 0x3c, !PT ;  /* 0x000000020303b212 */ /* 0x000fca00078e3cff */
[----:B-----5:R-:W5:Y:S04]  /*45bb0*/  @!P3 LDG.E.U8 R17, desc[UR8][R2.64] ;  /* 0x000000080211b981 */ /* 0x020f68000c1e1100 */
[----:B-----5:R0:W-:Y:S04]  /*45bc0*/  @!P3 STL [R1+0x54], R17 ;  /* 0x000054110100b387 */ /* 0x0201e80000100800 */
[----:B------:R-:W5:Y:S04]  /*45bd0*/  LDL R2, [R1+0x35d4] ;  /* 0x0035d40001027983 */ /* 0x000f680000100800 */
[----:B------:R-:W5:Y:S01]  /*45be0*/  LDL R3, [R1+0x35f8] ;  /* 0x0035f80001037983 */ /* 0x000f620000100800 */
[----:B------:R-:W-:Y:S01]  /*45bf0*/  PRMT R24, RZ, 0x7610, R24 ;  /* 0x00007610ff187816 */ /* 0x000fe20000000018 */
[----:B0-----:R-:W0:Y:S01]  /*45c00*/  S2R R17, SR_TID.X ;  /* 0x0000000000117919 */ /* 0x001e220000002100 */
[----:B-----5:R-:W-:-:S04]  /*45c10*/  @!P1 LOP3.LUT R3, R3, R2, RZ, 0x3c, !PT ;  /* 0x0000000203039212 */ /* 0x020fc800078e3cff */
[----:B------:R-:W-:-:S04]  /*45c20*/  @!P1 LOP3.LUT R2, R3, R2, RZ, 0x3c, !PT ;  /* 0x0000000203029212 */ /* 0x000fc800078e3cff */
[----:B------:R-:W-:-:S05]  /*45c30*/  @!P1 LOP3.LUT R3, R3, R2, RZ, 0x3c, !PT ;  /* 0x0000000203039212 */ /* 0x000fca00078e3cff */
[----:B------:R-:W5:Y:S01]  /*45c40*/  @!P1 LDG.E.U8 R24, desc[UR8][R2.64] ;  /* 0x0000000802189981 */ /* 0x000f62000c1e1100 */
[----:B0-----:R-:W-:-:S04]  /*45c50*/  SHF.R.U32.HI R17, RZ, 0x5, R17 ;  /* 0x00000005ff117819 */ /* 0x001fc80000011611 */
[----:B------:R-:W-:Y:S02]  /*45c60*/  SGXT.U32 R17, R17, 0x1 ;  /* 0x000000011111781a */ /* 0x000fe40000000000 */
[----:B------:R-:W-:Y:S02]  /*45c70*/  ISETP.GE.AND P3, PT, R0, UR12, PT ;  /* 0x0000000c00007c0c */ /* 0x000fe4000bf66270 */
[----:B------:R-:W-:Y:S02]  /*45c80*/  LOP3.LUT R0, R17, 0x48, RZ, 0xfc, !PT ;  /* 0x0000004811007812 */ /* 0x000fe400078efcff */
[----:B------:R-:W-:Y:S02]  /*45c90*/  PRMT R17, RZ, 0x7610, R17 ;  /* 0x00007610ff117816 */ /* 0x000fe40000000011 */
[----:B------:R-:W-:Y:S01]  /*45ca0*/  ISETP.GE.AND P1, PT, R0, UR12, PT ;  /* 0x0000000c00007c0c */ /* 0x000fe2000bf26270 */
[----:B-----5:R0:W-:Y:S04]  /*45cb0*/  STL [R1+0x50], R24 ;  /* 0x0000501801007387 */ /* 0x0201e80000100800 */
[----:B0-----:R-:W5:Y:S04]  /*45cc0*/  LDL.LU R24, [R1+0x47f8] ;  /* 0x0047f80001187983 */ /* 0x001f680000300800 */
        /* <DEDUP_REMOVED lines=11> */
[----:B----4-:R-:W3:Y:S01]  /*45d80*/  @!P0 LDG.E.U8 R17, desc[UR8][R2.64] ;  /* 0x0000000802118981 */ /* 0x010ee2000c1e1100 */
[----:B------:R-:W-:-:S03]  /*45d90*/  PRMT R15, RZ, 0x7610, R15 ;  /* 0x00007610ff0f7816 */ /* 0x000fc6000000000f */
[----:B---3--:R-:W-:Y:S04]  /*45da0*/  @!P0 STL [R1+0x4c], R17 ;  /* 0x00004c1101008387 */ /* 0x008fe80000100800 */
[----:B------:R-:W3:Y:S01]  /*45db0*/  LDL R3, [R1+0x35e8] ;  /* 0x0035e80001037983 */ /* 0x000ee20000100800 */
[----:B------:R-:W-:Y:S01]  /*45dc0*/  @!P2 IMAD.MOV.U32 R2, RZ, RZ, R19 ;  /* 0x000000ffff02a224 */ /* 0x000fe200078e0013 */
[----:B------:R-:W-:Y:S02]  /*45dd0*/  PRMT R20, RZ, 0x7610, R20 ;  /* 0x00007610ff147816 */ /* 0x000fe40000000014 */
[----:B------:R-:W4:Y:S04]  /*45de0*/  LDL R19, [R1+0x3604] ;  /* 0x0036040001137983 */ /* 0x000f280000100800 */
[----:B---3--:R-:W3:Y:S04]  /*45df0*/  @!P2 LDG.E.U8 R15, desc[UR8][R2.64] ;  /* 0x00000008020fa981 */ /* 0x008ee8000c1e1100 */
[----:B------:R-:W2:Y:S04]  /*45e00*/  LDL R2, [R1+0x35ec] ;  /* 0x0035ec0001027983 */ /* 0x000ea80000100800 */
[----:B------:R-:W2:Y:S04]  /*45e10*/  LDL R3, [R1+0x3610] ;  /* 0x0036100001037983 */ /* 0x000ea80000100800 */
[----:B---3--:R0:W-:Y:S01]  /*45e20*/  STL [R1+0x48], R15 ;  /* 0x0000480f01007387 */ /* 0x0081e20000100800 */
[----:B------:R-:W-:-:S03]  /*45e30*/  PRMT R18, RZ, 0x7610, R18 ;  /* 0x00007610ff127816 */ /* 0x000fc60000000012 */
[----:B0-----:R-:W3:Y:S01]  /*45e40*/  LDL R15, [R1+0x3628] ;  /* 0x00362800010f7983 */ /* 0x001ee20000100800 */
[----:B--2---:R-:W-:-:S04]  /*45e50*/  @!P4 LOP3.LUT R3, R3, R2, RZ, 0x3c, !PT ;  /* 0x000000020303c212 */ /* 0x004fc800078e3cff */
[----:B------:R-:W-:-:S04]  /*45e60*/  @!P4 LOP3.LUT R2, R3, R2, RZ, 0x3c, !PT ;  /* 0x000000020302c212 */ /* 0x000fc800078e3cff */
[----:B------:R-:W-:-:S05]  /*45e70*/  @!P4 LOP3.LUT R3, R3, R2, RZ, 0x3c, !PT ;  /* 0x000000020303c212 */ /* 0x000fca00078e3cff */
[----:B------:R0:W2:Y:S04]  /*45e80*/  @!P4 LDG.E.U8 R20, desc[UR8][R2.64] ;  /* 0x000000080214c981 */ /* 0x0000a8000c1e1100 */
[----:B------:R-:W0:Y:S04]  /*45e90*/  LDL R2, [R1+0x35fc] ;  /* 0x0035fc0001027983 */ /* 0x000e280000100800 */
[----:B------:R-:W0:Y:S01]  /*45ea0*/  LDL R3, [R1+0x360c] ;  /* 0x00360c0001037983 */ /* 0x000e220000100800 */
[----:B------:R-:W1:Y:S01]  /*45eb0*/  S2R R17, SR_TID.X ;  /* 0x0000000000117919 */ /* 0x000e620000002100 */
[----:B0-----:R-:W-:-:S04]  /*45ec0*/  @!P6 LOP3.LUT R3, R3, R2, RZ, 0x3c, !PT ;  /* 0x000000020303e212 */ /* 0x001fc800078e3cff */
[----:B------:R-:W-:-:S04]  /*45ed0*/  @!P6 LOP3.LUT R2, R3, R2, RZ, 0x3c, !PT ;  /* 0x000000020302e212 */ /* 0x000fc800078e3cff */
[----:B------:R-:W-:-:S05]  /*45ee0*/  @!P6 LOP3.LUT R3, R3, R2, RZ, 0x3c, !PT ;  /* 0x000000020303e212 */ /* 0x000fca00078e3cff */
[----:B------:R0:W2:Y:S04]  /*45ef0*/  @!P6 LDG.E.U8 R18, desc[UR8][R2.64] ;  /* 0x000000080212e981 */ /* 0x0000a8000c1e1100 */
[----:B------:R-:W0:Y:S04]  /*45f00*/  LDL R2, [R1+0x3600] ;  /* 0x0036000001027983 */ /* 0x000e280000100800 */
[----:B------:R-:W0:Y:S01]  /*45f10*/  LDL R3, [R1+0x3608] ;  /* 0x0036080001037983 */ /* 0x000e220000100800 */
[----:B-1----:R-:W-:-:S04]  /*45f20*/  SHF.R.U32.HI R17, RZ, 0x5, R17 ;  /* 0x00000005ff117819 */ /* 0x002fc80000011611 */
[----:B------:R-:W-:Y:S02]  /*45f30*/  SGXT.U32 R17, R17, 0x1 ;  /* 0x000000011111781a */ /* 0x000fe40000000000 */
[----:B------:R-:W-:Y:S02]  /*45f40*/  ISETP.GE.AND P0, PT, R0, UR12, PT ;  /* 0x0000000c00007c0c */ /* 0x000fe4000bf06270 */
[----:B------:R-:W-:-:S04]  /*45f50*/  LOP3.LUT R0, R17, 0x4c, RZ, 0xfc, !PT ;  /* 0x0000004c11007812 */ /* 0x000fc800078efcff */
[----:B------:R-:W-:Y:S02]  /*45f60*/  ISETP.GE.AND P2, PT, R0, UR12, PT ;  /* 0x0000000c00007c0c */ /* 0x000fe4000bf46270 */
[----:B------:R-:W-:-:S04]  /*45f70*/  LOP3.LUT R0, R17, 0x4e, RZ, 0xfc, !PT ;  /* 0x0000004e11007812 */ /* 0x000fc800078efcff */
[----:B------:R-:W-:Y:S02]  /*45f80*/  ISETP.GE.AND P4, PT, R0, UR12, PT ;  /* 0x0000000c00007c0c */ /* 0x000fe4000bf86270 */
[C---:B------:R-:W-:Y:S02]  /*45f90*/  LOP3.LUT R0, R17.reuse, 0x50, RZ, 0xfc, !PT ;  /* 0x0000005011007812 */ /* 0x040fe400078efcff */
[----:B------:R-:W-:Y:S02]  /*45fa0*/  PRMT R8, RZ, 0x7610, R8 ;  /* 0x00007610ff087816 */ /* 0x000fe40000000008 */
[----:B------:R-:W-:Y:S02]  /*45fb0*/  ISETP.GE.AND P6, PT, R0, UR12, PT ;  /* 0x0000000c00007c0c */ /* 0x000fe4000bfc6270 */
[----:B------:R-:W-:Y:S02]  /*45fc0*/  LOP3.LUT R0, R17, 0x52, RZ, 0xfc, !PT ;  /* 0x0000005211007812 */ /* 0x000fe400078efcff */
[----:B------:R-:W-:-:S02]  /*45fd0*/  PRMT R7, RZ, 0x7610, R7 ;  /* 0x00007610ff077816 */ /* 0x000fc40000000007 */
[----:B0-----:R-:W-:-:S04]  /*45fe0*/  @!P5 LOP3.LUT R3, R3, R2, RZ, 0x3c, !PT ;  /* 0x000000020303d212 */ /* 0x001fc800078e3cff */
[----:B------:R-:W-:-:S04]  /*45ff0*/  @!P5 LOP3.LUT R2, R3, R2, RZ, 0x3c, !PT ;  /* 0x000000020302d212 */ /* 0x000fc800078e3cff */
[----:B------:R-:W-:-:S05]  /*46000*/  @!P5 LOP3.LUT R3, R3, R2, RZ, 0x3c, !PT ;  /* 0x000000020303d212 */ /* 0x000fca00078e3cff */
[----:B------:R3:W2:Y:S01]  /*46010*/  @!P5 LDG.E.U8 R8, desc[UR8][R2.64] ;  /* 0x000000080208d981 */ /* 0x0006a2000c1e1100 */
[----:B------:R-:W-:Y:S02]  /*46020*/  ISETP.GE.AND P5, PT, R0, UR12, PT ;  /* 0x0000000c00007c0c */ /* 0x000fe4000bfa6270 */
[----:B------:R-:W-:Y:S02]  /*46030*/  LOP3.LUT R0, R17, 0x54, RZ, 0xfc, !PT ;  /* 0x0000005411007812 */ /* 0x000fe400078efcff */
[----:B------:R-:W-:Y:S01]  /*46040*/  PRMT R17, RZ, 0x7610, R17 ;  /* 0x00007610ff117816 */ /* 0x000fe20000000011 */
[----:B---3--:R-:W-:Y:S02]  /*46050*/  @!P3 IMAD.MOV.U32 R2, RZ, RZ, R15 ;  /* 0x000000ffff02b224 */ /* 0x008fe400078e000f */
[----:B----4-:R-:W-:Y:S01]  /*46060*/  @!P3 IMAD.MOV.U32 R3, RZ, RZ, R19 ;  /* 0x000000ffff03b224 */ /* 0x010fe200078e0013 */
[----:B------:R-:W3:Y:S04]  /*46070*/  LDL R15, [R1+0x363c] ;  /* 0x00363c00010f7983 */ /* 0x000ee80000100800 */
[----:B------:R0:W4:Y:S04]  /*46080*/  @!P3 LDG.E.U8 R7, desc[UR8][R2.64] ;  /* 0x000000080207b981 */ /* 0x000128000c1e1100 */
[----:B------:R-:W5:Y:S04]  /*46090*/  LDL R19, [R1+0x362c] ;  /* 0x00362c0001137983 */ /* 0x000f680000100800 */
        /* <DEDUP_REMOVED lines=8> */
[----:B------:R-:W2:Y:S01]  /*46120*/  LDL R17, [R1+0x34] ;  /* 0x0000340001117983 */ /* 0x000ea20000100800 */
[----:B0-----:R-:W-:-:S04]  /*46130*/  @!P1 LOP3.LUT R3, R3, R2, RZ, 0x3c, !PT ;  /* 0x0000000203039212 */ /* 0x001fc800078e3cff */
        /* <DEDUP_REMOVED lines=31> */
[----:B----4-:R0:W3:Y:S01]  /*46330*/  @!P2 LDG.E.U8 R17, desc[UR8][R2.64] ;  /* 0x000000080211a981 */ /* 0x0100e2000c1e1100 */
[----:B------:R-:W-:Y:S01]  /*46340*/  PRMT R14, RZ, 0x7610, R14 ;  /* 0x00007610ff0e7816 */ /* 0x000fe2000000000e */
[----:B0-----:R-:W-:Y:S02]  /*46350*/  @!P4 IMAD.MOV.U32 R2, RZ, RZ, R15 ;  /* 0x000000ffff02c224 */ /* 0x001fe400078e000f */
[----:B-----5:R-:W-:-:S05]  /*46360*/  @!P4 IMAD.MOV.U32 R3, RZ, RZ, R19 ;  /* 0x000000ffff03c224 */ /* 0x020fca00078e0013 */
[----:B------:R-:W4:Y:S04]  /*46370*/  @!P4 LDG.E.U8 R14, desc[UR8][R2.64] ;  /* 0x00000008020ec981 */ /* 0x000f28000c1e1100 */
[----:B---3--:R-:W-:Y:S04]  /*46380*/  @!P2 STL [R1+0x2c], R17 ;  /* 0x00002c110100a387 */ /* 0x008fe80000100800 */
[----:B------:R-:W3:Y:S04]  /*46390*/  LDL R2, [R1+0x3630] ;  /* 0x0036300001027983 */ /* 0x000ee80000100800 */
[----:B------:R-:W3:Y:S01]  /*463a0*/  LDL R3, [R1+0x3638] ;  /* 0x0036380001037983 */ /* 0x000ee20000100800 */
[----:B------:R-:W-:-:S03]  /*463b0*/  PRMT R13, RZ, 0x7610, R13 ;  /* 0x00007610ff0d7816 */ /* 0x000fc6000000000d */
[----:B------:R-:W5:Y:S04]  /*463c0*/  LDL R19, [R1+0x3650] ;  /* 0x0036500001137983 */ /* 0x000f680000100800 */
[----:B------:R-:W2:Y:S04]  /*463d0*/  LDL R15, [R1+0x3648] ;  /* 0x00364800010f7983 */ /* 0x000ea80000100800 */
[----:B----4-:R0:W-:Y:S01]  /*463e0*/  STL [R1+0x28], R14 ;  /* 0x0000280e01007387 */ /* 0x0101e20000100800 */
[----:B------:R-:W-:-:S03]  /*463f0*/  PRMT R12, RZ, 0x7610, R12 ;  /* 0x00007610ff0c7816 */ /* 0x000fc6000000000c */
[----:B0-----:R-:W4:Y:S01]  /*46400*/  LDL R14, [R1+0x3664] ;  /* 0x00366400010e7983 */ /* 0x001f220000100800 */
[----:B---3--:R-:W-:-:S04]  /*46410*/  @!P6 LOP3.LUT R3, R3, R2, RZ, 0x3c, !PT ;  /* 0x000000020303e212 */ /* 0x008fc800078e3cff */
[----:B------:R-:W-:-:S04]  /*46420*/  @!P6 LOP3.LUT R2, R3, R2, RZ, 0x3c, !PT ;  /* 0x000000020302e212 */ /* 0x000fc800078e3cff */
[----:B------:R-:W-:-:S05]  /*46430*/  @!P6 LOP3.LUT R3, R3, R2, RZ, 0x3c, !PT ;  /* 0x000000020303e212 */ /* 0x000fca00078e3cff */
[----:B------:R0:W3:Y:S04]  /*46440*/  @!P6 LDG.E.U8 R13, desc[UR8][R2.64] ;  /* 0x00000008020de981 */ /* 0x0000e8000c1e1100 */
[----:B------:R-:W0:Y:S04]  /*46450*/  LDL R2, [R1+0x3634] ;  /* 0x0036340001027983 */ /* 0x000e280000100800 */
[----:B------:R-:W0:Y:S01]  /*46460*/  LDL R3, [R1+0x3654] ;  /* 0x0036540001037983 */ /* 0x000e220000100800 */
[----:B------:R-:W1:Y:S01]  /*46470*/  S2R R17, SR_TID.X ;  /* 0x0000000000117919 */ /* 0x000e620000002100 */
[----:B------:R-:W-:-:S02]  /*46480*/  ISETP.GE.AND P2, PT, R0, UR12, PT ;  /* 0x0000000c00007c0c */ /* 0x000fc4000bf46270 */
[----:B0-----:R-:W-:-:S04]  /*46490*/  @!P5 LOP3.LUT R3, R3, R2, RZ, 0x3c, !PT ;  /* 0x000000020303d212 */ /* 0x001fc800078e3cff */
[----:B------:R-:W-:-:S04]  /*464a0*/  @!P5 LOP3.LUT R2, R3, R2, RZ, 0x3c, !PT ;  /* 0x000000020302d212 */ /* 0x000fc800078e3cff */
[----:B------:R-:W-:-:S05]  /*464b0*/  @!P5 LOP3.LUT R3, R3, R2, RZ, 0x3c, !PT ;  /* 0x000000020303d212 */ /* 0x000fca00078e3cff */
[----:B------:R5:W3:Y:S04]  /*464c0*/  @!P5 LDG.E.U8 R12, desc[UR8][R2.64] ;  /* 0x00000008020cd981 */ /* 0x000ae8000c1e1100 */
[----:B------:R-:W2:Y:S01]  /*464d0*/  LDL R3, [R1+0x3644] ;  /* 0x0036440001037983 */ /* 0x000ea20000100800 */
[----:B-1----:R-:W-:-:S04]  /*464e0*/  SHF.R.U32.HI R17, RZ, 0x5, R17 ;  /* 0x00000005ff117819 */ /* 0x002fc80000011611 */
[----:B------:R-:W-:-:S04]  /*464f0*/  SGXT.U32 R17, R17, 0x1 ;  /* 0x000000011111781a */ /* 0x000fc80000000000 */
[----:B------:R-:W-:-:S04]  /*46500*/  LOP3.LUT R0, R17, 0x5e, RZ, 0xfc, !PT ;  /* 0x0000005e11007812 */ /* 0x000fc800078efcff */
[----:B------:R-:W-:Y:S02]  /*46510*/  ISETP.GE.AND P4, PT, R0, UR12, PT ;  /* 0x0000000c00007c0c */ /* 0x000fe4000bf86270 */
[----:B------:R-:W-:-:S04]  /*46520*/  LOP3.LUT R0, R17, 0x60, RZ, 0xfc, !PT ;  /* 0x0000006011007812 */ /* 0x000fc800078efcff */
[----:B------:R-:W-:Y:S02]  /*46530*/  ISETP.GE.AND P6, PT, R0, UR12, PT ;  /* 0x0000000c00007c0c */ /* 0x000fe4000bfc6270 */
[C---:B------:R-:W-:Y:S01]  /*46540*/  LOP3.LUT R0, R17.reuse, 0x62, RZ, 0xfc, !PT ;  /* 0x0000006211007812 */ /* 0x040fe200078efcff */
[----:B-----5:R-:W-:Y:S01]  /*46550*/  @!P3 IMAD.MOV.U32 R2, RZ, RZ, R19 ;  /* 0x000000ffff02b224 */ /* 0x020fe200078e0013 */
[----:B------:R-:W-:Y:S01]  /*46560*/  PRMT R6, RZ, 0x7610, R6 ;  /* 0x00007610ff067816 */ /* 0x000fe20000000006 */
[----:B------:R-:W5:Y:S01]  /*46570*/  LDL R19, [R1+0x3694] ;  /* 0x0036940001137983 */ /* 0x000f620000100800 */
[----:B------:R-:W-:Y:S02]  /*46580*/  ISETP.GE.AND P5, PT, R0, UR12, PT ;  /* 0x0000000c00007c0c */ /* 0x000fe4000bfa6270 */
[----:B------:R-:W-:Y:S02]  /*46590*/  LOP3.LUT R0, R17, 0x64, RZ, 0xfc, !PT ;  /* 0x0000006411007812 */ /* 0x000fe400078efcff */
[----:B------:R-:W-:Y:S01]  /*465a0*/  PRMT R5, RZ, 0x7610, R5 ;  /* 0x00007610ff057816 */ /* 0x000fe20000000005 */
[----:B--2---:R4:W2:Y:S01]  /*465b0*/  @!P3 LDG.E.U8 R6, desc[UR8][R2.64] ;  /* 0x000000080206b981 */ /* 0x0048a2000c1e1100 */
[----:B------:R-:W-:-:S02]  /*465c0*/  ISETP.GE.AND P3, PT, R0, UR12, PT ;  /* 0x0000000c00007c0c */ /* 0x000fc4000bf66270 */
[----:B------:R-:W-:Y:S01]  /*465d0*/  PRMT R0, RZ, 0x7610, R0 ;  /* 0x00007610ff007816 */ /* 0x000fe20000000000 */
[----:B----4-:R-:W-:Y:S02]  /*465e0*/  @!P1 IMAD.MOV.U32 R2, RZ, RZ, R14 ;  /* 0x000000ffff029224 */ /* 0x010fe400078e000e */
[----:B------:R-:W-:Y:S02]  /*465f0*/  @!P1 IMAD.MOV.U32 R3, RZ, RZ, R15 ;  /* 0x000000ffff039224 */ /* 0x000fe400078e000f */
[----:B------:R0:W-:Y:S04]  /*46600*/  STL.S16 [R1+0x14], R0 ;  /* 0x0000140001007387 */ /* 0x0001e80000100600 */
[----:B------:R1:W4:Y:S04]  /*46610*/  @!P1 LDG.E.U8 R5, desc[UR8][R2.64] ;  /* 0x0000000802059981 */ /* 0x000328000c1e1100 */
[----:B------:R-:W3:Y:S01]  /*46620*/  LDL R15, [R1+0x36f8] ;  /* 0x0036f800010f7983 */ /* 0x000ee20000100800 */
[----:B0-----:R-:W-:-:S03]  /*46630*/  LOP3.LUT R0, R17, 0x66, RZ, 0xfc, !PT ;  /* 0x0000006611007812 */ /* 0x001fc600078efcff */
[----:B------:R-:W5:Y:S04]  /*46640*/  LDL R17, [R1+0x14] ;  /* 0x0000140001117983 */ /* 0x000f680000100800 */
[----:B------:R-:W1:Y:S04]  /*46650*/  LDL R2, [R1+0x364c] ;  /* 0x00364c0001027983 */ /* 0x000e680000100800 */
[----:B------:R-:W1:Y:S04]  /*46660*/  LDL R3, [R1+0x366c] ;  /* 0x00366c0001037983 */ /* 0x000e680000100800 */
[----:B------:R-:W2:Y:S01]  /*46670*/  LDL R14, [R1+0x36fc] ;  /* 0x0036fc00010e7983 */ /* 0x000ea20000100800 */
[----:B-1----:R-:W-:-:S04]  /*46680*/  @!P0 LOP3.LUT R3, R3, R2, RZ, 0x3c, !PT ;  /* 0x0000000203038212 */ /* 0x002fc800078e3cff */
        /* <DEDUP_REMOVED lines=11> */
[----:B------:R1:W5:Y:S04]  /*46740*/  @!P6 LDG.E.U8 R4, desc[UR8][R2.64] ;  /* 0x000000080204e981 */ /* 0x000368000c1e1100 */
[----:B------:R-:W4:Y:S01]  /*46750*/  LDL R3, [R1+0x3670] ;  /* 0x0036700001037983 */ /* 0x000f220000100800 */
[----:B0-----:R-:W-:-:S04]  /*46760*/  SHF.R.U32.HI R17, RZ, 0x5, R17 ;  /* 0x00000005ff117819 */ /* 0x001fc80000011611 */
[----:B------:R-:W-:Y:S02]  /*46770*/  SGXT.U32 R17, R17, 0x1 ;  /* 0x000000011111781a */ /* 0x000fe40000000000 */
[----:B------:R-:W-:Y:S02]  /*46780*/  ISETP.GE.AND P0, PT, R0, UR12, PT ;  /* 0x0000000c00007c0c */ /* 0x000fe4000bf06270 */
[C---:B------:R-:W-:Y:S02]  /*46790*/  ISETP.GE.AND P1, PT, R17.reuse, UR12, PT ;  /* 0x0000000c11007c0c */ /* 0x040fe4000bf26270 */
[----:B------:R-:W-:Y:S01]  /*467a0*/  LOP3.LUT R0, R17, 0x70, RZ, 0xfc, !PT ;  /* 0x0000007011007812 */ /* 0x000fe200078efcff */
[----:B-1----:R-:W-:Y:S01]  /*467b0*/  @!P5 IMAD.MOV.U32 R2, RZ, RZ, R19 ;  /* 0x000000ffff02d224 */ /* 0x002fe200078e0013 */
[----:B------:R-:W-:Y:S01]  /*467c0*/  PRMT R11, RZ, 0x7610, R11 ;  /* 0x00007610ff0b7816 */ /* 0x000fe2000000000b */
[----:B------:R-:W5:Y:S01]  /*467d0*/  LDL R19, [R1+0x36cc] ;  /* 0x0036cc0001137983 */ /* 0x000f620000100800 */
[----:B------:R-:W-:-:S02]  /*467e0*/  ISETP.GE.AND P6, PT, R0, UR12, PT ;  /* 0x0000000c00007c0c */ /* 0x000fc4000bfc6270 */
[C---:B------:R-:W-:Y:S02]  /*467f0*/  LOP3.LUT R0, R17.reuse, 0x72, RZ, 0xfc, !PT ;  /* 0x0000007211007812 */ /* 0x040fe400078efcff */
[----:B------:R-:W-:Y:S01]  /*46800*/  PRMT R29, RZ, 0x7610, R29 ;  /* 0x00007610ff1d7816 */ /* 0x000fe2000000001d */
[----:B----4-:R2:W4:Y:S01]  /*46810*/  @!P5 LDG.E.U8 R11, desc[UR8][R2.64] ;  /* 0x00000008020bd981 */ /* 0x010522000c1e1100 */
[----:B------:R-:W-:Y:S02]  /*46820*/  ISETP.GE.AND P5, PT, R0, UR12, PT ;  /* 0x0000000c00007c0c */ /* 0x000fe4000bfa6270 */
[----:B------:R-:W-:Y:S01]  /*46830*/  PRMT R0, RZ, 0x7610, R0 ;  /* 0x00007610ff007816 */ /* 0x000fe20000000000 */
[----:B--2---:R-:W-:Y:S02]  /*46840*/  @!P1 IMAD.MOV.U32 R2, RZ, RZ, R14 ;  /* 0x000000ffff029224 */ /* 0x004fe400078e000e */
[----:B---3--:R-:W-:Y:S02]  /*46850*/  @!P1 IMAD.MOV.U32 R3, RZ, RZ, R15 ;  /* 0x000000ffff039224 */ /* 0x008fe400078e000f */
[----:B------:R0:W-:Y:S04]  /*46860*/  STL.S16 [R1+0x4], R0 ;  /* 0x0000040001007387 */ /* 0x0001e80000100600 */
[----:B------:R1:W2:Y:S04]  /*46870*/  @!P1 LDG.E.U8 R29, desc[UR8][R2.64] ;  /* 0x00000008021d9981 */ /* 0x0002a8000c1e1100 */
[----:B------:R-:W3:Y:S01]  /*46880*/  LDL R15, [R1+0x36b0] ;  /* 0x0036b000010f7983 */ /* 0x000ee20000100800 */
[----:B0-----:R-:W-:-:S03]  /*46890*/  LOP3.LUT R0, R17, 0x68, RZ, 0xfc, !PT ;  /* 0x0000006811007812 */ /* 0x001fc600078efcff */
[----:B------:R-:W5:Y:S04]  /*468a0*/  LDL R17, [R1+0x4] ;  /* 0x0000040001117983 */ /* 0x000f680000100800 */
[----:B------:R-:W1:Y:S04]  /*468b0*/  LDL R2, [R1+0x3678] ;  /* 0x0036780001027983 */ /* 0x000e680000100800 */
[----:B------:R-:W1:Y:S04]  /*468c0*/  LDL R3, [R1+0x369c] ;  /* 0x00369c0001037983 */ /* 0x000e680000100800 */
[----:B------:R-:W4:Y:S01]  /*468d0*/  LDL R14, [R1+0x36d4] ;  /* 0x0036d400010e7983 */ /* 0x000f220000100800 */
[----:B-1----:R-:W-:-:S04]  /*468e0*/  @!P3 LOP3.LUT R3, R3, R2, RZ, 0x3c, !PT ;  /* 0x000000020303b212 */ /* 0x002fc800078e3cff */
[----:B------:R-:W-:-:S04]  /*468f0*/  @!P3 LOP3.LUT R2, R3, R2, RZ, 0x3c, !PT ;  /* 0x000000020302b212 */ /* 0x000fc800078e3cff */
[----:B------:R-:W-:-:S05]  /*46900*/  @!P3 LOP3.LUT R3, R3, R2, RZ, 0x3c, !PT ;  /* 0x000000020303b212 */ /* 0x000fca00078e3cff */
[----:B-----5:R-:W5:Y:S04]  /*46910*/  @!P3 LDG.E.U8 R17, desc[UR8][R2.64] ;  /* 0x000000080211b981 */ /* 0x020f68000c1e1100 */
[----:B-----5:R-:W-:Y:S04]  /*46920*/  @!P3 STL [R1+0x4], R17 ;  /* 0x000004110100b387 */ /* 0x020fe80000100800 */
[----:B------:R-:W5:Y:S04]  /*46930*/  LDL R2, [R1+0x3680] ;  /* 0x0036800001027983 */ /* 0x000f680000100800 */
[----:B------:R-:W5:Y:S01]  /*46940*/  LDL R3, [R1+0x36a4] ;  /* 0x0036a40001037983 */ /* 0x000f620000100800 */
[----:B------:R-:W-:-:S02]  /*46950*/  PRMT R16, RZ, 0x7610, R16 ;  /* 0x00007610ff107816 */ /* 0x000fc40000000010 */
[----:B-----5:R-:W-:-:S04]  /*46960*/  @!P0 LOP3.LUT R3, R3, R2, RZ, 0x3c, !PT ;  /* 0x0000000203038212 */ /* 0x020fc800078e3cff */
[----:B------:R-:W-:-:S04]  /*46970*/  @!P0 LOP3.LUT R2, R3, R2, RZ, 0x3c, !PT ;  /* 0x0000000203028212 */ /* 0x000fc800078e3cff */
[----:B------:R-:W-:-:S05]  /*46980*/  @!P0 LOP3.LUT R3, R3, R2, RZ, 0x3c, !PT ;  /* 0x0000000203038212 */ /* 0x000fca00078e3cff */
[----:B------:R0:W5:Y:S04]  /*46990*/  @!P0 LDG.E.U8 R16, desc[UR8][R2.64] ;  /* 0x0000000802108981 */ /* 0x000168000c1e1100 */
[----:B------:R-:W2:Y:S01]  /*469a0*/  LDL R3, [R1+0x36a8] ;  /* 0x0036a80001037983 */ /* 0x000ea20000100800 */
[----:B------:R-:W-:Y:S01]  /*469b0*/  PRMT R10, RZ, 0x7610, R10 ;  /* 0x00007610ff0a7816 */ /* 0x000fe2000000000a */
[----:B0-----:R-:W-:Y:S01]  /*469c0*/  @!P6 IMAD.MOV.U32 R2, RZ, RZ, R19 ;  /* 0x000000ffff02e224 */ /* 0x001fe200078e0013 */
[----:B------:R-:W-:Y:S01]  /*469d0*/  PRMT R9, RZ, 0x7610, R9 ;  /* 0x00007610ff097816 */ /* 0x000fe20000000009 */
[----:B-----5:R0:W-:Y:S01]  /*469e0*/  STL [R1], R16 ;  /* 0x0000001001007387 */ /* 0x0201e20000100800 */
[----:B------:R-:W-:Y:S02]  /*469f0*/  ISETP.GE.AND P1, PT, R0, UR12, PT ;  /* 0x0000000c00007c0c */ /* 0x000fe4000bf26270 */
[----:B------:R-:W-:Y:S01]  /*46a00*/  PRMT R27, RZ, 0x7610, R27 ;  /* 0x00007610ff1b7816 */ /* 0x000fe2000000001b */
[----:B------:R-:W5:Y:S04]  /*46a10*/  LDL R19, [R1+0x36dc] ;  /* 0x0036dc0001137983 */ /* 0x000f680000100800 */
[----:B--2---:R4:W2:Y:S04]  /*46a20*/  @!P6 LDG.E.U8 R10, desc[UR8][R2.64] ;  /* 0x00000008020ae981 */ /* 0x0048a8000c1e1100 */
[----:B0-----:R-:W5:Y:S01]  /*46a30*/  LDL R16, [R1+0x36ac] ;  /* 0x0036ac0001107983 */ /* 0x001f620000100800 */
[----:B----4-:R-:W-:-:S02]  /*46a40*/  @!P5 IMAD.MOV.U32 R2, RZ, RZ, R14 ;  /* 0x000000ffff02d224 */ /* 0x010fc400078e000e */
[----:B---3--:R-:W-:Y:S01]  /*46a50*/  @!P5 IMAD.MOV.U32 R3, RZ, RZ, R15 ;  /* 0x000000ffff03d224 */ /* 0x008fe200078e000f */
[----:B------:R-:W3:Y:S04]  /*46a60*/  LDL R14, [R1+0x36e4] ;  /* 0x0036e400010e7983 */ /* 0x000ee80000100800 */
[----:B------:R5:W4:Y:S04]  /*46a70*/  @!P5 LDG.E.U8 R9, desc[UR8][R2.64] ;  /* 0x000000080209d981 */ /* 0x000b28000c1e1100 */
[----:B------:R-:W3:Y:S04]  /*46a80*/  LDL R15, [R1+0x36c0] ;  /* 0x0036c000010f7983 */ /* 0x000ee80000100800 */
[----:B------:R-:W2:Y:S01]  /*46a90*/  LDL R3, [R1+0x3688] ;  /* 0x0036880001037983 */ /* 0x000ea20000100800 */
[----:B------:R-:W0:Y:S01]  /*46aa0*/  S2R R17, SR_TID.X ;  /* 0x0000000000117919 */ /* 0x000e220000002100 */
[----:B-----5:R-:W-:Y:S01]  /*46ab0*/  @!P1 IMAD.MOV.U32 R2, RZ, RZ, R16 ;  /* 0x000000ffff029224 */ /* 0x020fe200078e0010 */
[----:B0-----:R-:W-:Y:S01]  /*46ac0*/  SHF.R.U32.HI R17, RZ, 0x5, R17 ;  /* 0x00000005ff117819 */ /* 0x001fe20000011611 */
[----:B------:R-:W5:Y:S04]  /*46ad0*/  LDL R16, [R1+0x36b4] ;  /* 0x0036b40001107983 */ /* 0x000f680000100800 */
[----:B--2---:R0:W2:Y:S04]  /*46ae0*/  @!P1 LDG.E.U8 R27, desc[UR8][R2.64] ;  /* 0x00000008021b9981 */ /* 0x0040a8000c1e1100 */
[----:B------:R-:W4:Y:S01]  /*46af0*/  LDL R3, [R1+0x36b8] ;  /* 0x0036b80001037983 */ /* 0x000f220000100800 */
[----:B------:R-:W-:-:S04]  /*46b00*/  SGXT.U32 R17, R17, 0x1 ;  /* 0x000000011111781a */ /* 0x000fc80000000000 */
[----:B------:R-:W-:-:S04]  /*46b10*/  LOP3.LUT R0, R17, 0x74, RZ, 0xfc, !PT ;  /* 0x0000007411007812 */ /* 0x000fc800078efcff */
[----:B------:R-:W-:Y:S02]  /*46b20*/  ISETP.GE.AND P0, PT, R0, UR12, PT ;  /* 0x0000000c00007c0c */ /* 0x000fe4000bf06270 */
[----:B------:R-:W-:-:S04]  /*46b30*/  LOP3.LUT R0, R17, 0x6a, RZ, 0xfc, !PT ;  /* 0x0000006a11007812 */ /* 0x000fc800078efcff */
[----:B------:R-:W-:Y:S02]  /*46b40*/  ISETP.GE.AND P3, PT, R0, UR12, PT ;  /* 0x0000000c00007c0c */ /* 0x000fe4000bf66270 */
[----:B------:R-:W-:Y:S02]  /*46b50*/  LOP3.LUT R0, R17, 0x76, RZ, 0xfc, !PT ;  /* 0x0000007611007812 */ /* 0x000fe400078efcff */
[----:B------:R-:W-:Y:S02]  /*46b60*/  PRMT R26, RZ, 0x7610, R26 ;  /* 0x00007610ff1a7816 */ /* 0x000fe4000000001a */
[----:B------:R-:W-:Y:S01]  /*46b70*/  ISETP.GE.AND P5, PT, R0, UR12, PT ;  /* 0x0000000c00007c0c */ /* 0x000fe2000bfa6270 */
[----:B0-----:R-:W-:Y:S01]  /*46b80*/  @!P0 IMAD.MOV.U32 R2, RZ, RZ, R19 ;  /* 0x000000ffff028224 */ /* 0x001fe200078e0013 */
[----:B--2---:R0:W-:Y:S01]  /*46b90*/  STL [R1+0x47c8], R27 ;  /* 0x0047c81b01007387 */ /* 0x0041e20000100800 */
[----:B------:R-:W-:-:S03]  /*46ba0*/  PRMT R25, RZ, 0x7610, R25 ;  /* 0x00007610ff197816 */ /* 0x000fc60000000019 */
[----:B------:R-:W2:Y:S04]  /*46bb0*/  LDL R19, [R1+0x36f4] ;  /* 0x0036f40001137983 */ /* 0x000ea80000100800 */
[----:B----4-:R1:W4:Y:S04]  /*46bc0*/  @!P0 LDG.E.U8 R26, desc[UR8][R2.64] ;  /* 0x00000008021a8981 */ /* 0x010328000c1e1100 */
[----:B0-----:R-:W4:Y:S01]  /*46bd0*/  LDL R27, [R1+0x36c8] ;  /* 0x0036c800011b7983 */ /* 0x001f220000100800 */
[----:B-1----:R-:W-:-:S06]  /*46be0*/  PRMT R3, RZ, 0x7610, R3 ;  /* 0x00007610ff037816 */ /* 0x002fcc0000000003 */
[----:B---3--:R5:W3:Y:S04]  /*46bf0*/  @!P5 LDG.E.U8 R3, desc[UR8][R14.64] ;  /* 0x000000080e03d981 */ /* 0x008ae8000c1e1100 */
[----:B------:R-:W2:Y:S01]  /*46c00*/  LDL R15, [R1+0x3690] ;  /* 0x00369000010f7983 */ /* 0x000ea20000100800 */
[----:B-----5:R-:W-:Y:S01]  /*46c10*/  @!P3 IMAD.MOV.U32 R14, RZ, RZ, R16 ;  /* 0x000000ffff0eb224 */ /* 0x020fe200078e0010 */
[----:B------:R-:W-:-:S04]  /*46c20*/  LOP3.LUT R0, R17, 0x78, RZ, 0xfc, !PT ;  /* 0x0000007811007812 */ /* 0x000fc800078efcff */
[----:B------:R-:W-:Y:S02]  /*46c30*/  ISETP.GE.AND P1, PT, R0, UR12, PT ;  /* 0x0000000c00007c0c */ /* 0x000fe4000bf26270 */
[----:B------:R-:W-:-:S04]  /*46c40*/  LOP3.LUT R0, R17, 0x5a, RZ, 0xfc, !PT ;  /* 0x0000005a11007812 */ /* 0x000fc800078efcff */
[----:B------:R-:W-:Y:S01]  /*46c50*/  ISETP.GE.AND P0, PT, R0, UR12, PT ;  /* 0x0000000c00007c0c */ /* 0x000fe2000bf06270 */
[----:B--2---:R0:W2:Y:S01]  /*46c60*/  @!P3 LDG.E.U8 R25, desc[UR8][R14.64] ;  /* 0x000000080e19b981 */ /* 0x0040a2000c1e1100 */
[----:B------:R-:W-:-:S04]  /*46c70*/  LOP3.LUT R0, R17, 0x6c, RZ, 0xfc, !PT ;  /* 0x0000006c11007812 */ /* 0x000fc800078efcff */
[----:B------:R-:W-:Y:S02]  /*46c80*/  ISETP.GE.AND P5, PT, R0, UR12, PT ;  /* 0x0000000c00007c0c */ /* 0x000fe4000bfa6270 */
[----:B------:R-:W-:Y:S01]  /*46c90*/  PRMT R0, RZ, 0x7610, R0 ;  /* 0x00007610ff007816 */ /* 0x000fe20000000000 */
[----:B0-----:R-:W-:Y:S02]  /*46ca0*/  @!P1 IMAD.MOV.U32 R14, RZ, RZ, R19 ;  /* 0x000000ffff0e9224 */ /* 0x001fe400078e0013 */
[----:B----4-:R-:W-:-:S05]  /*46cb0*/  @!P1 IMAD.MOV.U32 R15, RZ, RZ, R27 ;  /* 0x000000ffff0f9224 */ /* 0x010fca00078e001b */
[----:B------:R-:W4:Y:S04]  /*46cc0*/  @!P1 LDG.E.U8 R0, desc[UR8][R14.64] ;  /* 0x000000080e009981 */ /* 0x000f28000c1e1100 */
[----:B--2---:R0:W-:Y:S04]  /*46cd0*/  STL [R1+0x47cc], R25 ;  /* 0x0047cc1901007387 */ /* 0x0041e80000100800 */
[----:B------:R-:W2:Y:S04]  /*46ce0*/  LDL R14, [R1+0x3658] ;  /* 0x00365800010e7983 */ /* 0x000ea80000100800 */
[----:B------:R-:W2:Y:S01]  /*46cf0*/  LDL R15, [R1+0x3674] ;  /* 0x00367400010f7983 */ /* 0x000ea20000100800 */
[----:B------:R-:W-:-:S03]  /*46d00*/  LOP3.LUT R2, R17, 0x7a, RZ, 0xfc, !PT ;  /* 0x0000007a11027812 */ /* 0x000fc600078efcff */
[----:B------:R-:W5:Y:S01]  /*46d10*/  LDL R27, [R1+0x365c] ;  /* 0x00365c00011b7983 */ /* 0x000f620000100800 */
[----:B------:R-:W-:Y:S02]  /*46d20*/  ISETP.GE.AND P3, PT, R2, UR12, PT ;  /* 0x0000000c02007c0c */ /* 0x000fe4000bf66270 */
[----:B------:R-:W-:Y:S01]  /*46d30*/  PRMT R2, RZ, 0x7610, R2 ;  /* 0x00007610ff027816 */ /* 0x000fe20000000002 */
[----:B0-----:R-:W3:Y:S04]  /*46d40*/  LDL R25, [R1+0x367c] ;  /* 0x00367c0001197983 */ /* 0x001ee80000100800 */
[----:B----4-:R0:W-:Y:S04]  /*46d50*/  STL [R1+0x47d0], R0 ;  /* 0x0047d00001007387 */ /* 0x0101e80000100800 */
[----:B0-----:R-:W4:Y:S01]  /*46d60*/  LDL R0, [R1+0x36f0] ;  /* 0x0036f00001007983 */ /* 0x001f220000100800 */
[----:B--2---:R-:W-:-:S04]  /*46d70*/  @!P0 LOP3.LUT R15, R15, R14, RZ, 0x3c, !PT ;  /* 0x0000000e0f0f8212 */ /* 0x004fc800078e3cff */
[----:B------:R-:W-:-:S04]  /*46d80*/  @!P0 LOP3.LUT R14, R15, R14, RZ, 0x3c, !PT ;  /* 0x0000000e0f0e8212 */ /* 0x000fc800078e3cff */
[----:B------:R-:W-:-:S05]  /*46d90*/  @!P0 LOP3.LUT R15, R15, R14, RZ, 0x3c, !PT ;  /* 0x0000000e0f0f8212 */ /* 0x000fca00078e3cff */
[----:B------:R4:W2:Y:S04]  /*46da0*/  @!P0 LDG.E.U8 R2, desc[UR8][R14.64] ;  /* 0x000000080e028981 */ /* 0x0008a8000c1e1100 */
[----:B------:R-:W5:Y:S01]  /*46db0*/  LDL R15, [R1+0x36d0] ;  /* 0x0036d000010f7983 */ /* 0x000f620000100800 */
[----:B------:R-:W-:Y:S01]  /*46dc0*/  LOP3.LUT R16, R17, 0x6e, RZ, 0xfc, !PT ;  /* 0x0000006e11107812 */ /* 0x000fe200078efcff */
[----:B----4-:R-:W-:-:S03]  /*46dd0*/  @!P3 IMAD.MOV.U32 R14, RZ, RZ, R0 ;  /* 0x000000ffff0eb224 */ /* 0x010fc600078e0000 */
[----:B------:R-:W-:Y:S02]  /*46de0*/  ISETP.GE.AND P1, PT, R16, UR12, PT ;  /* 0x0000000c10007c0c */ /* 0x000fe4000bf26270 */
[----:B------:R-:W-:Y:S02]  /*46df0*/  PRMT R16, RZ, 0x7610, R16 ;  /* 0x00007610ff107816 */ /* 0x000fe40000000010 */
[----:B------:R-:W-:-:S04]  /*46e00*/  LOP3.LUT R19, R17, 0x7c, RZ, 0xfc, !PT ;  /* 0x0000007c11137812 */ /* 0x000fc800078efcff */
[----:B-----5:R3:W4:Y:S01]  /*46e10*/  @!P3 LDG.E.U8 R16, desc[UR8][R14.64] ;  /* 0x000000080e10b981 */ /* 0x020722000c1e1100 */
[----:B------:R-:W-:Y:S02]  /*46e20*/  ISETP.GE.AND P0, PT, R19, UR12, PT ;  /* 0x0000000c13007c0c */ /* 0x000fe4000bf06270 */
[----:B------:R-:W-:Y:S02]  /*46e30*/  LOP3.LUT R19, R17, 0x7e, RZ, 0xfc, !PT ;  /* 0x0000007e11137812 */ /* 0x000fe400078efcff */
[----:B------:R-:W-:Y:S01]  /*46e40*/  PRMT R17, RZ, 0x7610, R17 ;  /* 0x00007610ff117816 */ /* 0x000fe20000000011 */
[----:B--2---:R-:W-:Y:S01]  /*46e50*/  STL [R1+0x47d4], R2 ;  /* 0x0047d40201007387 */ /* 0x004fe20000100800 */
[----:B---3--:R-:W-:Y:S02]  /*46e60*/  @!P2 IMAD.MOV.U32 R14, RZ, RZ, R25 ;  /* 0x000000ffff0ea224 */ /* 0x008fe400078e0019 */
[----:B------:R-:W-:-:S05]  /*46e70*/  @!P2 IMAD.MOV.U32 R15, RZ, RZ, R27 ;  /* 0x000000ffff0fa224 */ /* 0x000fca00078e001b */
[----:B------:R-:W2:Y:S04]  /*46e80*/  @!P2 LDG.E.U8 R17, desc[UR8][R14.64] ;  /* 0x000000080e11a981 */ /* 0x000ea8000c1e1100 */
[----:B----4-:R0:W-:Y:S04]  /*46e90*/  STL [R1+0x47d8], R16 ;  /* 0x0047d81001007387 */ /* 0x0101e80000100800 */
[----:B------:R-:W3:Y:S04]  /*46ea0*/  LDL R14, [R1+0x3660] ;  /* 0x00366000010e7983 */ /* 0x000ee80000100800 */
[----:B------:R-:W3:Y:S01]  /*46eb0*/  LDL R15, [R1+0x3684] ;  /* 0x00368400010f7983 */ /* 0x000ee20000100800 */
[----:B------:R-:W-:-:S02]  /*46ec0*/  ISETP.GE.AND P3, PT, R19, UR12, PT ;  /* 0x0000000c13007c0c */ /* 0x000fc4000bf66270 */
[----:B------:R-:W-:Y:S01]  /*46ed0*/  PRMT R19, RZ, 0x7610, R19 ;  /* 0x00007610ff137816 */ /* 0x000fe20000000013 */
[----:B------:R-:W4:Y:S04]  /*46ee0*/  LDL R27, [R1+0x36c4] ;  /* 0x0036c400011b7983 */ /* 0x000f280000100800 */
[----:B------:R-:W5:Y:S04]  /*46ef0*/  LDL R25, [R1+0x36d8] ;  /* 0x0036d80001197983 */ /* 0x000f680000100800 */
[----:B0-----:R-:W5:Y:S04]  /*46f00*/  LDL R16, [R1+0x36ec] ;  /* 0x0036ec0001107983 */ /* 0x001f680000100800 */
[----:B------:R-:W5:Y:S04]  /*46f10*/  LDL R2, [R1+0x36e0] ;  /* 0x0036e00001027983 */ /* 0x000f680000100800 */
[----:B------:R-:W5:Y:S04]  /*46f20*/  LDL R0, [R1+0x36e8] ;  /* 0x0036e80001007983 */ /* 0x000f680000100800 */
[----:B--2---:R0:W-:Y:S04]  /*46f30*/  STL [R1+0x47a8], R17 ;  /* 0x0047a81101007387 */ /* 0x0041e80000100800 */
[----:B0-----:R-:W2:Y:S01]  /*46f40*/  LDL R17, [R1+0x36a0] ;  /* 0x0036a00001117983 */ /* 0x001ea20000100800 */
[----:B---3--:R-:W-:-:S04]  /*46f50*/  @!P4 LOP3.LUT R15, R15, R14, RZ, 0x3c, !PT ;  /* 0x0000000e0f0fc212 */ /* 0x008fc800078e3cff */
[----:B------:R-:W-:-:S04]  /*46f60*/  @!P4 LOP3.LUT R14, R15, R14, RZ, 0x3c, !PT ;  /* 0x0000000e0f0ec212 */ /* 0x000fc800078e3cff */
[----:B------:R-:W-:-:S05]  /*46f70*/  @!P4 LOP3.LUT R15, R15, R14, RZ, 0x3c, !PT ;  /* 0x0000000e0f0fc212 */ /* 0x000fca00078e3cff */
[----:B------:R0:W3:Y:S04]  /*46f80*/  @!P4 LDG.E.U8 R19, desc[UR8][R14.64] ;  /* 0x000000080e13c981 */ /* 0x0000e8000c1e1100 */
[----:B------:R-:W0:Y:S04]  /*46f90*/  LDL R14, [R1+0x3698] ;  /* 0x00369800010e7983 */ /* 0x000e280000100800 */
[----:B------:R-:W0:Y:S01]  /*46fa0*/  LDL R15, [R1+0x36bc] ;  /* 0x0036bc00010f7983 */ /* 0x000e220000100800 */
[----:B------:R-:W-:Y:S02]  /*46fb0*/  PRMT R21, RZ, 0x7610, R21 ;  /* 0x00007610ff157816 */ /* 0x000fe40000000015 */
[----:B------:R-:W-:-:S02]  /*46fc0*/  PRMT R22, RZ, 0x7610, R22 ;  /* 0x00007610ff167816 */ /* 0x000fc40000000016 */
[----:B------:R-:W-:Y:S02]  /*46fd0*/  PRMT R24, RZ, 0x7610, R24 ;  /* 0x00007610ff187816 */ /* 0x000fe40000000018 */
[----:B------:R-:W-:Y:S02]  /*46fe0*/  PRMT R23, RZ, 0x7610, R23 ;  /* 0x00007610ff177816 */ /* 0x000fe40000000017 */
[----:B0-----:R-:W-:-:S04]  /*46ff0*/  @!P5 LOP3.LUT R15, R15, R14, RZ, 0x3c, !PT ;  /* 0x0000000e0f0fd212 */ /* 0x001fc800078e3cff */
[----:B------:R-:W-:-:S04]  /*47000*/  @!P5 LOP3.LUT R14, R15, R14, RZ, 0x3c, !PT ;  /* 0x0000000e0f0ed212 */ /* 0x000fc800078e3cff */
[----:B------:R-:W-:-:S05]  /*47010*/  @!P5 LOP3.LUT R15, R15, R14, RZ, 0x3c, !PT ;  /* 0x0000000e0f0fd212 */ /* 0x000fca00078e3cff */
[----:B------:R4:W3:Y:S02]  /*47020*/  @!P5 LDG.E.U8 R21, desc[UR8][R14.64] ;  /* 0x000000080e15d981 */ /* 0x0008e4000c1e1100 */
[----:B----4-:R-:W-:Y:S02]  /*47030*/  @!P1 IMAD.MOV.U32 R14, RZ, RZ, R27 ;  /* 0x000000ffff0e9224 */ /* 0x010fe400078e001b */
[----:B--2---:R-:W-:-:S05]  /*47040*/  @!P1 IMAD.MOV.U32 R15, RZ, RZ, R17 ;  /* 0x000000ffff0f9224 */ /* 0x004fca00078e0011 */
[----:B------:R5:W2:Y:S02]  /*47050*/  @!P1 LDG.E.U8 R22, desc[UR8][R14.64] ;  /* 0x000000080e169981 */ /* 0x000aa4000c1e1100 */
[----:B-----5:R-:W-:Y:S02]  /*47060*/  @!P0 IMAD.MOV.U32 R14, RZ, RZ, R16 ;  /* 0x000000ffff0e8224 */ /* 0x020fe400078e0010 */
[----:B------:R-:W-:-:S05]  /*47070*/  @!P0 IMAD.MOV.U32 R15, RZ, RZ, R25 ;  /* 0x000000ffff0f8224 */ /* 0x000fca00078e0019 */
[----:B------:R0:W4:Y:S02]  /*47080*/  @!P0 LDG.E.U8 R24, desc[UR8][R14.64] ;  /* 0x000000080e188981 */ /* 0x000124000c1e1100 */
[----:B0-----:R-:W-:Y:S02]  /*47090*/  @!P3 IMAD.MOV.U32 R14, RZ, RZ, R0 ;  /* 0x000000ffff0eb224 */ /* 0x001fe400078e0000 */
[----:B------:R-:W-:-:S05]  /*470a0*/  @!P3 IMAD.MOV.U32 R15, RZ, RZ, R2 ;  /* 0x000000ffff0fb224 */ /* 0x000fca00078e0002 */
[----:B------:R0:W5:Y:S01]  /*470b0*/  @!P3 LDG.E.U8 R23, desc[UR8][R14.64] ;  /* 0x000000080e17b981 */ /* 0x000162000c1e1100 */
[----:B------:R-:W0:Y:S03]  /*470c0*/  S2R R27, SR_TID.X ;  /* 0x00000000001b7919 */ /* 0x000e260000002100 */
[----:B---3--:R-:W-:Y:S01]  /*470d0*/  STL [R1+0x47ac], R19 ;  /* 0x0047ac1301007387 */ /* 0x008fe20000100800 */
[----:B0-----:R-:W-:-:S04]  /*470e0*/  LOP3.LUT R14, R27, 0x3f, RZ, 0xc0, !PT ;  /* 0x0000003f1b0e7812 */ /* 0x001fc800078ec0ff */
[----:B------:R-:W-:Y:S01]  /*470f0*/  LOP3.LUT R15, R14, 0x40, RZ, 0xfc, !PT ;  /* 0x000000400e0f7812 */ /* 0x000fe200078efcff */
[----:B------:R-:W0:Y:S01]  /*47100*/  S2UR UR6, SR_CgaCtaId ;  /* 0x00000000000679c3 */ /* 0x000e220000008800 */
[----:B------:R-:W-:-:S07]  /*47110*/  UMOV UR5, 0x400 ;  /* 0x0000040000057882 */ /* 0x000fce0000000000 */
[----:B------:R-:W-:Y:S06]  /*47120*/  BAR.SYNC.DEFER_BLOCKING 0x0 ;  /* 0x0000000000007b1d */ /* 0x000fec0000010000 */
[----:B------:R-:W-:Y:S04]  /*47130*/  STL [R1+0x47b0], R21 ;  /* 0x0047b01501007387 */ /* 0x000fe80000100800 */
[----:B--2---:R-:W-:Y:S04]  /*47140*/  STL [R1+0x47b4], R22 ;  /* 0x0047b41601007387 */ /* 0x004fe80000100800 */
[----:B----4-:R-:W-:Y:S04]  /*47150*/  STL [R1+0x47b8], R24 ;  /* 0x0047b81801007387 */ /* 0x010fe80000100800 */
[----:B-----5:R-:W-:Y:S04]  /*47160*/  STL [R1+0x47bc], R23 ;  /* 0x0047bc1701007387 */ /* 0x020fe80000100800 */
[----:B------:R-:W2:Y:S04]  /*47170*/  LDL.LU R17, [R1+0x24] ;  /* 0x0000240001117983 */ /* 0x000ea80000300800 */
[----:B------:R-:W3:Y:S04]  /*47180*/  LDL.LU R16, [R1+0x20] ;  /* 0x0000200001107983 */ /* 0x000ee80000300800 */
[----:B------:R-:W4:Y:S04]  /*47190*/  LDL.LU R2, [R1+0x1c] ;  /* 0x00001c0001027983 */ /* 0x000f280000300800 */
[----:B------:R-:W5:Y:S04]  /*471a0*/  LDL.LU R0, [R1+0x18] ;  /* 0x0000180001007983 */ /* 0x000f680000300800 */
[----:B------:R-:W2:Y:S04]  /*471b0*/  LDL.LU R25, [R1+0x10] ;  /* 0x0000100001197983 */ /* 0x000ea80000300800 */
[----:B------:R-:W2:Y:S04]  /*471c0*/  LDL.LU R27, [R1+0x8] ;  /* 0x00000800011b7983 */ /* 0x000ea80000300800 */
[----:B------:R-:W-:Y:S04]  /*471d0*/  STL [R1+0x3820], R15 ;  /* 0x0038200f01007387 */ /* 0x000fe80000100800 */
        /* <DEDUP_REMOVED lines=514> */
[----:B------:R-:W-:Y:S01]  /*49200*/  STL [R1+0x4744], R15 ;  /* 0x0047440f01007387 */ /* 0x000fe20000100800 */
[----:B0-----:R-:W-:-:S03]  /*49210*/  ULEA UR5, UR6, UR5, 0x18 ;  /* 0x0000000506057291 */ /* 0x001fc6000f8ec03f */
        /* <DEDUP_REMOVED lines=13> */
[----:B------:R0:W-:Y:S04]  /*492f0*/  STS.U8 [R14+UR5], R29 ;  /* 0x0000001d0e007988 */ /* 0x0001e80008000005 */
[----:B0-----:R-:W2:Y:S04]  /*49300*/  LDL.LU R29, [R1+0x47f0] ;  /* 0x0047f000011d7983 */ /* 0x001ea80000300800 */
[----:B---3--:R0:W-:Y:S04]  /*49310*/  STS.U8 [R14+UR5+0x200], R16 ;  /* 0x000200100e007988 */ /* 0x0081e80008000005 */
[----:B------:R-:W3:Y:S04]  /*49320*/  LDL.LU R22, [R1+0x60] ;  /* 0x0000600001167983 */ /* 0x000ee80000300800 */
[----:B----4-:R1:W-:Y:S04]  /*49330*/  STS.U8 [R14+UR5+0x240], R2 ;  /* 0x000240020e007988 */ /* 0x0103e80008000005 */
[----:B0-----:R-:W4:Y:S04]  /*49340*/  LDL.LU R16, [R1+0x5c] ;  /* 0x00005c0001107983 */ /* 0x001f280000300800 */
[----:B-----5:R0:W-:Y:S04]  /*49350*/  STS.U8 [R14+UR5+0x400], R0 ;  /* 0x000400000e007988 */ /* 0x0201e80008000005 */
[----:B-1----:R-:W5:Y:S04]  /*49360*/  LDL.LU R2, [R1+0x58] ;  /* 0x0000580001027983 */ /* 0x002f680000300800 */
[----:B--2---:R1:W-:Y:S04]  /*49370*/  STS.U8 [R14+UR5+0x440], R25 ;  /* 0x000440190e007988 */ /* 0x0043e80008000005 */
[----:B0-----:R-:W2:Y:S04]  /*49380*/  LDL.LU R0, [R1+0x44] ;  /* 0x0000440001007983 */ /* 0x001ea80000300800 */
[----:B------:R0:W-:Y:S04]  /*49390*/  STS.U8 [R14+UR5+0x600], R27 ;  /* 0x0006001b0e007988 */ /* 0x0001e80008000005 */
[----:B-1----:R-:W3:Y:S04]  /*493a0*/  LDL.LU R25, [R1+0x40] ;  /* 0x0000400001197983 */ /* 0x002ee80000300800 */
[----:B------:R1:W-:Y:S04]  /*493b0*/  STS.U8 [R14+UR5+0x40], R17 ;  /* 0x000040110e007988 */ /* 0x0003e80008000005 */
[----:B0-----:R-:W3:Y:S04]  /*493c0*/  LDL.LU R27, [R1+0x3c] ;  /* 0x00003c00011b7983 */ /* 0x001ee80000300800 */
[----:B------:R-:W3:Y:S04]  /*493d0*/  LDL.LU R21, [R1+0x38] ;  /* 0x0000380001157983 */ /* 0x000ee80000300800 */
[----:B------:R-:W3:Y:S04]  /*493e0*/  LDL.LU R19, [R1+0x4] ;  /* 0x0000040001137983 */ /* 0x000ee80000300800 */
[----:B-1----:R-:W3:Y:S04]  /*493f0*/  LDL.LU R17, [R1] ;  /* 0x0000000001117983 */ /* 0x002ee80000300800 */
        /* <DEDUP_REMOVED lines=470> */
[----:B------:R0:W-:Y:S04]  /*4b160*/  STS.U8 [R14+UR5+0xa40], R12 ;  /* 0x000a400c0e007988 */ /* 0x0001e80008000005 */
[----:B------:R-:W-:Y:S04]  /*4b170*/  STL [R1+0x47e8], R11 ;  /* 0x0047e80b01007387 */ /* 0x000fe80000100800 */
[----:B------:R-:W-:Y:S01]  /*4b180*/  STS.U8 [R14+UR5+0xe00], R10 ;  /* 0x000e000a0e007988 */ /* 0x000fe20008000005 */
[----:B0-----:R-:W-:-:S03]  /*4b190*/  LOP3.LUT R12, R14, 0x8, RZ, 0x3c, !PT ;  /* 0x000000080e0c7812 */ /* 0x001fc600078e3cff */
[----:B------:R0:W-:Y:S04]  /*4b1a0*/  STL [R1+0x47ec], R10 ;  /* 0x0047ec0a01007387 */ /* 0x0001e80000100800 */
[----:B------:R1:W-:Y:S04]  /*4b1b0*/  STS.U8 [R14+UR5+0xc40], R11 ;  /* 0x000c400b0e007988 */ /* 0x0003e80008000005 */
[----:B------:R4:W-:Y:S04]  /*4b1c0*/  STS.U8 [R14+UR5+0xa00], R13 ;  /* 0x000a000d0e007988 */ /* 0x0009e80008000005 */
[----:B0-----:R-:W3:Y:S04]  /*4b1d0*/  LDL.LU R10, [R1+0x90] ;  /* 0x00009000010a7983 */ /* 0x001ee80000300800 */
[----:B-1----:R-:W3:Y:S04]  /*4b1e0*/  LDL.LU R11, [R1+0x8c] ;  /* 0x00008c00010b7983 */ /* 0x002ee80000300800 */
[----:B------:R0:W-:Y:S04]  /*4b1f0*/  STS.U8 [R14+UR5+0x840], R18 ;  /* 0x000840120e007988 */ /* 0x0001e80008000005 */
[----:B----4-:R-:W4:Y:S04]  /*4b200*/  LDL.LU R13, [R1+0x80] ;  /* 0x00008000010d7983 */ /* 0x010f280000300800 */
[----:B------:R-:W-:Y:S04]  /*4b210*/  STS.U8 [R14+UR5+0x640], R29 ;  /* 0x0006401d0e007988 */ /* 0x000fe80008000005 */
[----:B------:R1:W-:Y:S04]  /*4b220*/  STS.U8 [R14+UR5+0x800], R20 ;  /* 0x000800140e007988 */ /* 0x0003e80008000005 */
[----:B------:R-:W-:Y:S04]  /*4b230*/  STS.U8 [R14+UR5+0xc00], R4 ;  /* 0x000c00040e007988 */ /* 0x000fe80008000005 */
[----:B------:R-:W-:Y:S04]  /*4b240*/  STS.U8 [R14+UR5+0xe40], R9 ;  /* 0x000e40090e007988 */ /* 0x000fe80008000005 */
[----:B0-----:R-:W4:Y:S04]  /*4b250*/  LDL.LU R18, [R1+0x7c] ;  /* 0x00007c0001127983 */ /* 0x001f280000300800 */
[----:B------:R0:W-:Y:S04]  /*4b260*/  STS.U8 [R12+UR5+0xc0], R16 ;  /* 0x0000c0100c007988 */ /* 0x0001e80008000005 */
[----:B-1----:R-:W4:Y:S04]  /*4b270*/  LDL.LU R20, [R1+0x70] ;  /* 0x0000700001147983 */ /* 0x002f280000300800 */
[----:B-----5:R1:W-:Y:S04]  /*4b280*/  STS.U8 [R12+UR5+0x280], R2 ;  /* 0x000280020c007988 */ /* 0x0203e80008000005 */
[----:B0-----:R-:W5:Y:S04]  /*4b290*/  LDL.LU R16, [R1+0x6c] ;  /* 0x00006c0001107983 */ /* 0x001f680000300800 */
[----:B--2---:R0:W-:Y:S04]  /*4b2a0*/  STS.U8 [R12+UR5+0x2c0], R0 ;  /* 0x0002c0000c007988 */ /* 0x0041e80008000005 */
[----:B-1----:R-:W2:Y:S04]  /*4b2b0*/  LDL.LU R2, [R1+0x54] ;  /* 0x0000540001027983 */ /* 0x002ea80000300800 */
[----:B---3--:R1:W-:Y:S04]  /*4b2c0*/  STS.U8 [R12+UR5+0x480], R25 ;  /* 0x000480190c007988 */ /* 0x0083e80008000005 */
[----:B0-----:R-:W3:Y:S04]  /*4b2d0*/  LDL.LU R0, [R1+0x50] ;  /* 0x0000500001007983 */ /* 0x001ee80000300800 */
[----:B------:R0:W-:Y:S04]  /*4b2e0*/  STS.U8 [R12+UR5+0x4c0], R27 ;  /* 0x0004c01b0c007988 */ /* 0x0001e80008000005 */
[----:B-1----:R-:W3:Y:S04]  /*4b2f0*/  LDL.LU R25, [R1+0x34] ;  /* 0x0000340001197983 */ /* 0x002ee80000300800 */
[----:B0-----:R-:W3:Y:S01]  /*4b300*/  LDL.LU R27, [R1+0x30] ;  /* 0x00003000011b7983 */ /* 0x001ee20000300800 */
[----:B------:R-:W-:-:S02]  /*4b310*/  ISETP.GE.AND P1, PT, R15, UR12, PT ;  /* 0x0000000c0f007c0c */ /* 0x000fc4000bf26270 */
[----:B------:R-:W-:Y:S01]  /*4b320*/  LOP3.LUT R4, R14, 0x10, RZ, 0x3c, !PT ;  /* 0x000000100e047812 */ /* 0x000fe200078e3cff */
[----:B------:R-:W3:Y:S04]  /*4b330*/  LDL.LU R29, [R1+0x88] ;  /* 0x00008800011d7983 */ /* 0x000ee80000300800 */
[----:B------:R-:W3:Y:S04]  /*4b340*/  LDL.LU R15, [R1+0x84] ;  /* 0x00008400010f7983 */ /* 0x000ee80000300800 */
[----:B------:R-:W3:Y:S04]  /*4b350*/  LDL.LU R14, [R1+0x14] ;  /* 0x00001400010e7983 */ /* 0x000ee80000300800 */
[----:B------:R-:W3:Y:S04]  /*4b360*/  LDL.LU R23, [R1+0x74] ;  /* 0x0000740001177983 */ /* 0x000ee80000300800 */
[----:B------:R0:W-:Y:S04]  /*4b370*/  STS.U8 [R12+UR5+0x80], R22 ;  /* 0x000080160c007988 */ /* 0x0001e80008000005 */
[----:B------:R-:W3:Y:S04]  /*4b380*/  LDL.LU R24, [R1+0x68] ;  /* 0x0000680001187983 */ /* 0x000ee80000300800 */
[----:B------:R1:W-:Y:S04]  /*4b390*/  STS.U8 [R12+UR5+0x680], R21 ;  /* 0x000680150c007988 */ /* 0x0003e80008000005 */
[----:B0-----:R-:W3:Y:S04]  /*4b3a0*/  LDL.LU R22, [R1+0x4c] ;  /* 0x00004c0001167983 */ /* 0x001ee80000300800 */
[----:B------:R0:W-:Y:S04]  /*4b3b0*/  STS.U8 [R12+UR5+0xc80], R19 ;  /* 0x000c80130c007988 */ /* 0x0001e80008000005 */
[----:B-1----:R-:W3:Y:S04]  /*4b3c0*/  LDL.LU R21, [R1+0x48] ;  /* 0x0000480001157983 */ /* 0x002ee80000300800 */
[----:B------:R1:W-:Y:S04]  /*4b3d0*/  STS.U8 [R12+UR5+0xcc0], R17 ;  /* 0x000cc0110c007988 */ /* 0x0003e80008000005 */
[----:B0-----:R-:W3:Y:S04]  /*4b3e0*/  LDL.LU R19, [R1+0x2c] ;  /* 0x00002c0001137983 */ /* 0x001ee80000300800 */
[----:B------:R-:W-:Y:S04]  /*4b3f0*/  STS.U8 [R12+UR5+0x6c0], R28 ;  /* 0x0006c01c0c007988 */ /* 0x000fe80008000005 */
[----:B------:R-:W-:Y:S04]  /*4b400*/  STS.U8 [R12+UR5+0x880], R8 ;  /* 0x000880080c007988 */ /* 0x000fe80008000005 */
[----:B------:R-:W-:Y:S04]  /*4b410*/  STS.U8 [R12+UR5+0x8c0], R7 ;  /* 0x0008c0070c007988 */ /* 0x000fe80008000005 */
[----:B------:R-:W-:Y:S04]  /*4b420*/  STS.U8 [R12+UR5+0xa80], R6 ;  /* 0x000a80060c007988 */ /* 0x000fe80008000005 */
[----:B------:R-:W-:Y:S04]  /*4b430*/  STS.U8 [R12+UR5+0xac0], R5 ;  /* 0x000ac0050c007988 */ /* 0x000fe80008000005 */
[----:B-1----:R-:W3:Y:S04]  /*4b440*/  LDL.LU R17, [R1+0x28] ;  /* 0x0000280001117983 */ /* 0x002ee80000300800 */
[----:B------:R-:W-:Y:S04]  /*4b450*/  STS.U8 [R12+UR5+0xe80], R26 ;  /* 0x000e801a0c007988 */ /* 0x000fe80008000005 */
[----:B------:R0:W-:Y:S04]  /*4b460*/  STS.U8 [R12+UR5+0xec0], R3 ;  /* 0x000ec0030c007988 */ /* 0x0001e80008000005 */
[----:B0-----:R-:W3:Y:S04]  /*4b470*/  LDL.LU R3, [R1+0x78] ;  /* 0x0000780001037983 */ /* 0x001ee80000300800 */
[----:B------:R0:W-:Y:S04]  /*4b480*/  STS.U8 [R4+UR5+0x100], R10 ;  /* 0x0001000a04007988 */ /* 0x0001e80008000005 */
[----:B------:R1:W-:Y:S04]  /*4b490*/  STS.U8 [R4+UR5+0x140], R11 ;  /* 0x0001400b04007988 */ /* 0x0003e80008000005 */
[----:B0-----:R-:W3:Y:S04]  /*4b4a0*/  LDL.LU R10, [R1+0x47ec] ;  /* 0x0047ec00010a7983 */ /* 0x001ee80000300800 */
[----:B-1----:R-:W3:Y:S04]  /*4b4b0*/  LDL.LU R11, [R1+0x47e8] ;  /* 0x0047e800010b7983 */ /* 0x002ee80000300800 */
[----:B----4-:R0:W-:Y:S04]  /*4b4c0*/  STS.U8 [R4+UR5+0x300], R13 ;  /* 0x0003000d04007988 */ /* 0x0101e80008000005 */
[----:B0-----:R-:W4:Y:S04]  /*4b4d0*/  LDL.LU R13, [R1+0x47e4] ;  /* 0x0047e400010d7983 */ /* 0x001f280000300800 */
[----:B------:R0:W-:Y:S04]  /*4b4e0*/  STS.U8 [R4+UR5+0x340], R18 ;  /* 0x0003401204007988 */ /* 0x0001e80008000005 */
[----:B------:R1:W-:Y:S04]  /*4b4f0*/  STS.U8 [R4+UR5+0x500], R20 ;  /* 0x0005001404007988 */ /* 0x0003e80008000005 */
[----:B0-----:R-:W4:Y:S04]  /*4b500*/  LDL.LU R18, [R1+0x47e0] ;  /* 0x0047e00001127983 */ /* 0x001f280000300800 */
[----:B-----5:R0:W-:Y:S04]  /*4b510*/  STS.U8 [R4+UR5+0x540], R16 ;  /* 0x0005401004007988 */ /* 0x0201e80008000005 */
[----:B-1----:R-:W5:Y:S04]  /*4b520*/  LDL.LU R20, [R1+0x47dc] ;  /* 0x0047dc0001147983 */ /* 0x002f680000300800 */
[----:B--2---:R1:W-:Y:S04]  /*4b530*/  STS.U8 [R4+UR5+0x700], R2 ;  /* 0x0007000204007988 */ /* 0x0043e80008000005 */
[----:B0-----:R-:W2:Y:S04]  /*4b540*/  LDL.LU R16, [R1+0x47d8] ;  /* 0x0047d80001107983 */ /* 0x001ea80000300800 */
[----:B---3--:R0:W-:Y:S04]  /*4b550*/  STS.U8 [R4+UR5+0x740], R0 ;  /* 0x0007400004007988 */ /* 0x0081e80008000005 */
[----:B-1----:R-:W3:Y:S04]  /*4b560*/  LDL.LU R2, [R1+0x47d4] ;  /* 0x0047d40001027983 */ /* 0x002ee80000300800 */
[----:B------:R1:W-:Y:S04]  /*4b570*/  STS.U8 [R4+UR5+0x900], R25 ;  /* 0x0009001904007988 */ /* 0x0003e80008000005 */
[----:B0-----:R-:W4:Y:S04]  /*4b580*/  LDL.LU R0, [R1+0x47d0] ;  /* 0x0047d00001007983 */ /* 0x001f280000300800 */
[----:B------:R0:W-:Y:S04]  /*4b590*/  STS.U8 [R4+UR5+0x940], R27 ;  /* 0x0009401b04007988 */ /* 0x0001e80008000005 */
[----:B-1----:R-:W5:Y:S04]  /*4b5a0*/  LDL.LU R25, [R1+0x47cc] ;  /* 0x0047cc0001197983 */ /* 0x002f680000300800 */
[----:B0-----:R-:W5:Y:S04]  /*4b5b0*/  LDL.LU R27, [R1+0x47c8] ;  /* 0x0047c800011b7983 */ /* 0x001f680000300800 */
[----:B------:R0:W-:Y:S02]  /*4b5c0*/  STS.U8 [R4+UR5+0xb00], R14 ;  /* 0x000b000e04007988 */ /* 0x0001e40008000005 */
[----:B0-----:R-:W0:Y:S02]  /*4b5d0*/  S2R R14, SR_TID.X ;  /* 0x00000000000e7919 */ /* 0x001e240000002100 */
[----:B0-----:R-:W-:Y:S01]  /*4b5e0*/  LOP3.LUT R14, R14, 0x3f, RZ, 0xc0, !PT ;  /* 0x0000003f0e0e7812 */ /* 0x001fe200078ec0ff */
[----:B--2---:R-:W-:Y:S04]  /*4b5f0*/  STS.U8 [R4+UR5+0xf40], R16 ;  /* 0x000f401004007988 */ /* 0x004fe80008000005 */
[----:B---3--:R0:W-:Y:S02]  /*4b600*/  STS.U8 [R4+UR5+0xb40], R2 ;  /* 0x000b400204007988 */ /* 0x0081e40008000005 */
[----:B0-----:R-:W-:-:S02]  /*4b610*/  LOP3.LUT R2, R14, 0x18, RZ, 0x3c, !PT ;  /* 0x000000180e027812 */ /* 0x001fc400078e3cff */
[----:B----4-:R-:W-:Y:S04]  /*4b620*/  STS.U8 [R4+UR5+0xf00], R0 ;  /* 0x000f000004007988 */ /* 0x010fe80008000005 */
[----:B------:R-:W2:Y:S04]  /*4b630*/  LDL.LU R14, [R1+0x64] ;  /* 0x00006400010e7983 */ /* 0x000ea80000300800 */
[----:B-----5:R-:W-:Y:S04]  /*4b640*/  STS.U8 [R4+UR5+0xd40], R25 ;  /* 0x000d401904007988 */ /* 0x020fe80008000005 */
[----:B------:R-:W-:Y:S04]  /*4b650*/  STS.U8 [R4+UR5+0xd00], R27 ;  /* 0x000d001b04007988 */ /* 0x000fe80008000005 */
[----:B------:R0:W-:Y:S04]  /*4b660*/  STS.U8 [R2+UR5+0x180], R29 ;  /* 0x0001801d02007988 */ /* 0x0001e80008000005 */
[----:B------:R1:W-:Y:S04]  /*4b670*/  STS.U8 [R2+UR5+0x1c0], R15 ;  /* 0x0001c00f02007988 */ /* 0x0003e80008000005 */
[----:B------:R3:W-:Y:S04]  /*4b680*/  STS.U8 [R2+UR5+0x380], R3 ;  /* 0x0003800302007988 */ /* 0x0007e80008000005 */
[----:B0-----:R-:W4:Y:S04]  /*4b690*/  LDL.LU R29, [R1+0x47c4] ;  /* 0x0047c400011d7983 */ /* 0x001f280000300800 */
[----:B-1----:R-:W5:Y:S04]  /*4b6a0*/  LDL.LU R15, [R1+0x47c0] ;  /* 0x0047c000010f7983 */ /* 0x002f680000300800 */
[----:B---3--:R-:W3:Y:S04]  /*4b6b0*/  LDL R3, [R1+0x34f4] ;  /* 0x0034f40001037983 */ /* 0x008ee80000100800 */
[----:B------:R0:W-:Y:S04]  /*4b6c0*/  STS.U8 [R2+UR5+0x3c0], R23 ;  /* 0x0003c01702007988 */ /* 0x0001e80008000005 */
[----:B------:R1:W-:Y:S04]  /*4b6d0*/  STS.U8 [R2+UR5+0x580], R24 ;  /* 0x0005801802007988 */ /* 0x0003e80008000005 */
[----:B------:R1:W-:Y:S04]  /*4b6e0*/  STS.U8 [R2+UR5+0x780], R22 ;  /* 0x0007801602007988 */ /* 0x0003e80008000005 */
[----:B0-----:R-:W4:Y:S04]  /*4b6f0*/  LDL.LU R23, [R1+0x47bc] ;  /* 0x0047bc0001177983 */ /* 0x001f280000300800 */
[----:B-1----:R-:W5:Y:S04]  /*4b700*/  LDL.LU R24, [R1+0x47b8] ;  /* 0x0047b80001187983 */ /* 0x002f680000300800 */
[----:B------:R-:W3:Y:S04]  /*4b710*/  LDL.LU R22, [R1+0x47b4] ;  /* 0x0047b40001167983 */ /* 0x000ee80000300800 */
[----:B------:R0:W-:Y:S04]  /*4b720*/  STS.U8 [R2+UR5+0x7c0], R21 ;  /* 0x0007c01502007988 */ /* 0x0001e80008000005 */
[----:B------:R1:W-:Y:S04]  /*4b730*/  STS.U8 [R2+UR5+0x980], R19 ;  /* 0x0009801302007988 */ /* 0x0003e80008000005 */
[----:B------:R1:W-:Y:S04]  /*4b740*/  STS.U8 [R2+UR5+0x9c0], R17 ;  /* 0x0009c01102007988 */ /* 0x0003e80008000005 */
[----:B0-----:R-:W3:Y:S04]  /*4b750*/  LDL.LU R21, [R1+0x47b0] ;  /* 0x0047b00001157983 */ /* 0x001ee80000300800 */
[----:B-1----:R-:W3:Y:S04]  /*4b760*/  LDL.LU R19, [R1+0x47ac] ;  /* 0x0047ac0001137983 */ /* 0x002ee80000300800 */
[----:B------:R-:W3:Y:S04]  /*4b770*/  LDL.LU R17, [R1+0x47a8] ;  /* 0x0047a80001117983 */ /* 0x000ee80000300800 */
[----:B--2---:R-:W-:Y:S04]  /*4b780*/  STS.U8 [R2+UR5+0x5c0], R14 ;  /* 0x0005c00e02007988 */ /* 0x004fe80008000005 */
[----:B----4-:R-:W-:Y:S04]  /*4b790*/  STS.U8 [R2+UR5+0xfc0], R23 ;  /* 0x000fc01702007988 */ /* 0x010fe80008000005 */
[----:B-----5:R-:W-:Y:S04]  /*4b7a0*/  STS.U8 [R2+UR5+0xf80], R24 ;  /* 0x000f801802007988 */ /* 0x020fe80008000005 */
[----:B---3--:R-:W-:Y:S04]  /*4b7b0*/  STS.U8 [R2+UR5+0xdc0], R22 ;  /* 0x000dc01602007988 */ /* 0x008fe80008000005 */
[----:B------:R-:W-:Y:S04]  /*4b7c0*/  STS.U8 [R2+UR5+0xd80], R21 ;  /* 0x000d801502007988 */ /* 0x000fe80008000005 */
[----:B------:R-:W-:Y:S04]  /*4b7d0*/  STS.U8 [R2+UR5+0xbc0], R19 ;  /* 0x000bc01302007988 */ /* 0x000fe80008000005 */
[----:B------:R0:W-:Y:S04]  /*4b7e0*/  STS.U8 [R2+UR5+0xb80], R17 ;  /* 0x000b801102007988 */ /* 0x0001e80008000005 */
[----:B0-----:R-:W2:Y:S01]  /*4b7f0*/  LDL R2, [R1+0x34dc] ;  /* 0x0034dc0001027983 */ /* 0x001ea20000100800 */
[----:B------:R-:W0:Y:S01]  /*4b800*/  S2R R14, SR_TID.X ;  /* 0x00000000000e7919 */ /* 0x000e220000002100 */
[----:B------:R-:W-:-:S02]  /*4b810*/  PRMT R15, RZ, 0x7610, R15 ;  /* 0x00007610ff0f7816 */ /* 0x000fc4000000000f */
[----:B0-----:R-:W-:-:S04]  /*4b820*/  LOP3.LUT R14, R14, 0x3f, RZ, 0xc0, !PT ;  /* 0x0000003f0e0e7812 */ /* 0x001fc800078ec0ff */
[----:B------:R-:W-:Y:S01]  /*4b830*/  ISETP.GE.AND P0, PT, R14, UR12, PT ;  /* 0x0000000c0e007c0c */ /* 0x000fe2000bf06270 */
[----:B------:R-:W-:-:S12]  /*4b840*/  BAR.SYNC.DEFER_BLOCKING 0x0 ;  /* 0x0000000000007b1d */ /* 0x000fd80000010000 */
[----:B--2---:R-:W-:-:S04]  /*4b850*/  @!P0 LOP3.LUT R3, R3, R2, RZ, 0x3c, !PT ;  /* 0x0000000203038212 */ /* 0x004fc800078e3cff */
[----:B------:R-:W-:-:S04]  /*4b860*/  @!P0 LOP3.LUT R2, R3, R2, RZ, 0x3c, !PT ;  /* 0x0000000203028212 */ /* 0x000fc800078e3cff */
[----:B------:R-:W-:-:S05]  /*4b870*/  @!P0 LOP3.LUT R3, R3, R2, RZ, 0x3c, !PT ;  /* 0x0000000203038212 */ /* 0x000fca00078e3cff */
[----:B------:R-:W2:Y:S04]  /*4b880*/  @!P0 LDG.E.U8 R15, desc[UR8][R2.64] ;  /* 0x00000008020f8981 */ /* 0x000ea8000c1e1100 */
[----:B--2---:R0:W-:Y:S04]  /*4b890*/  STL [R1+0x143c], R15 ;  /* 0x00143c0f01007387 */ /* 0x0041e80000100800 */
[----:B0-----:R-:W2:Y:S04]  /*4b8a0*/  LDL.LU R15, [R1+0x47a4] ;  /* 0x0047a400010f7983 */ /* 0x001ea80000300800 */
[----:B------:R-:W3:Y:S04]  /*4b8b0*/  LDL R2, [R1+0x34e0] ;  /* 0x0034e00001027983 */ /* 0x000ee80000100800 */
[----:B------:R-:W3:Y:S01]  /*4b8c0*/  LDL R3, [R1+0x34fc] ;  /* 0x0034fc0001037983 */ /* 0x000ee20000100800 */
[----:B------:R-:W-:-:S02]  /*4b8d0*/  PRMT R29, RZ, 0x7610, R29 ;  /* 0x00007610ff1d7816 */ /* 0x000fc4000000001d */
[----:B---3--:R-:W-:-:S04]  /*4b8e0*/  @!P1 LOP3.LUT R3, R3, R2, RZ, 0x3c, !PT ;  /* 0x0000000203039212 */ /* 0x008fc800078e3cff */
[----:B------:R-:W-:-:S04]  /*4b8f0*/  @!P1 LOP3.LUT R2, R3, R2, RZ, 0x3c, !PT ;  /* 0x0000000203029212 */ /* 0x000fc800078e3cff */
[----:B------:R-:W-:-:S05]  /*4b900*/  @!P1 LOP3.LUT R3, R3, R2, RZ, 0x3c, !PT ;  /* 0x0000000203039212 */ /* 0x000fca00078e3cff */
[----:B------:R-:W3:Y:S04]  /*4b910*/  @!P1 LDG.E.U8 R29, desc[UR8][R2.64] ;  /* 0x00000008021d9981 */ /* 0x000ee8000c1e1100 */
[----:B---3--:R0:W-:Y:S04]  /*4b920*/  STL [R1+0x1438], R29 ;  /* 0x0014381d01007387 */ /* 0x0081e80000100800 */
[----:B0-----:R-:W3:Y:S04]  /*4b930*/  LDL.LU R29, [R1+0x47a0] ;  /* 0x0047a000011d7983 */ /* 0x001ee80000300800 */
[----:B------:R-:W4:Y:S04]  /*4b940*/  LDL R2, [R1+0x1518] ;  /* 0x0015180001027983 */ /* 0x000f280000100800 */
[----:B------:R-:W4:Y:S01]  /*4b950*/  LDL R3, [R1+0x3288] ;  /* 0x0032880001037983 */ /* 0x000f220000100800 */
[----:B--2---:R-:W-:-:S02]  /*4b960*/  PRMT R15, RZ, 0x7610, R15 ;  /* 0x00007610ff0f7816 */ /* 0x004fc4000000000f */
[----:B----4-:R-:W-:-:S04]  /*4b970*/  @!P0 LOP3.LUT R3, R3, R2, RZ, 0x3c, !PT ;  /* 0x0000000203038212 */ /* 0x010fc800078e3cff */
[----:B------:R-:W-:-:S04]  /*4b980*/  @!P0 LOP3.LUT R2, R3, R2, RZ, 0x3c, !PT ;  /* 0x0000000203028212 */ /* 0x000fc800078e3cff */
[----:B------:R-:W-:-:S05]  /*4b990*/  @!P0 LOP3.LUT R3, R3, R2, RZ, 0x3c, !PT ;  /* 0x0000000203038212 */ /* 0x000fca00078e3cff */
[----:B------:R-:W2:Y:S04]  /*4b9a0*/  @!P0 LDG.E.U8 R15, desc[UR8][R2.64] ;  /* 0x00000008020f8981 */ /* 0x000ea8000c1e1100 */
[----:B--2---:R0:W-:Y:S04]  /*4b9b0*/  STL [R1+0x1434], R15 ;  /* 0x0014340f01007387 */ /* 0x0041e80000100800 */
[----:B0-----:R-:W2:Y:S04]  /*4b9c0*/  LDL.LU R15, [R1+0x479c] ;  /* 0x00479c00010f7983 */ /* 0x001ea80000300800 */
[----:B------:R-:W4:Y:S04]  /*4b9d0*/  LDL R2, [R1+0x1514] ;  /* 0x0015140001027983 */ /* 0x000f280000100800 */
[----:B------:R-:W4:Y:S01]  /*4b9e0*/  LDL R3, [R1+0x3284] ;  /* 0x0032840001037983 */ /* 0x000f220000100800 */
[----:B---3--:R-:W-:-:S02]  /*4b9f0*/  PRMT R29, RZ, 0x7610, R29 ;  /* 0x00007610ff1d7816 */ /* 0x008fc4000000001d */
[----:B----4-:R-:W-:-:S04]  /*4ba00*/  @!P1 LOP3.LUT R3, R3, R2, RZ, 0x3c, !PT ;  /* 0x0000000203039212 */ /* 0x010fc800078e3cff */
        /* <DEDUP_REMOVED lines=8367> */
[----:B------:R-:W4:Y:S02]  /*6c500*/  LDL R3, [R1+0x15a8] ;  /* 0x0015a80001037983 */ /* 0x000f240000100800 */
[----:B----4-:R-:W-:-:S02]  /*6c510*/  @!P1 LOP3.LUT R3, R3, R2, RZ, 0x3c, !PT ;  /* 0x0000000203039212 */ /* 0x010fc400078e3cff */
[----:B--2---:R-:W-:Y:S02]  /*6c520*/  PRMT R15, RZ, 0x7610, R15 ;  /* 0x00007610ff0f7816 */ /* 0x004fe4000000000f */
        /* <DEDUP_REMOVED lines=474> */
[----:B------:R-:W4:Y:S01]  /*6e2d0*/  LDL R3, [R1+0x33d4] ;  /* 0x0033d40001037983 */ /* 0x000f220000100800 */
[----:B------:R-:W-:-:S02]  /*6e2e0*/  PRMT R24, RZ, 0x7610, R24 ;  /* 0x00007610ff187816 */ /* 0x000fc40000000018 */
[----:B----4-:R-:W-:-:S04]  /*6e2f0*/  @!P0 LOP3.LUT R3, R3, R2, RZ, 0x3c, !PT ;  /* 0x0000000203038212 */ /* 0x010fc800078e3cff */
[----:B------:R-:W-:-:S04]  /*6e300*/  @!P0 LOP3.LUT R2, R3, R2, RZ, 0x3c, !PT ;  /* 0x0000000203028212 */ /* 0x000fc800078e3cff */
[----:B------:R-:W-:-:S05]  /*6e310*/  @!P0 LOP3.LUT R3, R3, R2, RZ, 0x3c, !PT ;  /* 0x0000000203038212 */ /* 0x000fca00078e3cff */
[----:B------:R0:W4:Y:S04]  /*6e320*/  @!P0 LDG.E.U8 R24, desc[UR8][R2.64] ;  /* 0x0000000802188981 */ /* 0x000128000c1e1100 */
[----:B------:R-:W0:Y:S04]  /*6e330*/  LDL R2, [R1+0x33b0] ;  /* 0x0033b00001027983 */ /* 0x000e280000100800 */
[----:B------:R-:W0:Y:S01]  /*6e340*/  LDL R3, [R1+0x33e8] ;  /* 0x0033e80001037983 */ /* 0x000e220000100800 */
[----:B--2---:R-:W-:Y:S02]  /*6e350*/  PRMT R15, RZ, 0x7610, R15 ;  /* 0x00007610ff0f7816 */ /* 0x004fe4000000000f */
[----:B0-----:R-:W-:-:S04]  /*6e360*/  @!P1 LOP3.LUT R3, R3, R2, RZ, 0x3c, !PT ;  /* 0x0000000203039212 */ /* 0x001fc800078e3cff */
[----:B------:R-:W-:-:S04]  /*6e370*/  @!P1 LOP3.LUT R2, R3, R2, RZ, 0x3c, !PT ;  /* 0x0000000203029212 */ /* 0x000fc800078e3cff */
[----:B------:R-:W-:-:S05]  /*6e380*/  @!P1 LOP3.LUT R3, R3, R2, RZ, 0x3c, !PT ;  /* 0x0000000203039212 */ /* 0x000fca00078e3cff */
[----:B------:R-:W2:Y:S04]  /*6e390*/  @!P1 LDG.E.U8 R15, desc[UR8][R2.64] ;  /* 0x00000008020f9981 */ /* 0x000ea8000c1e1100 */
[----:B----4-:R0:W-:Y:S04]  /*6e3a0*/  STL [R1+0x44], R24 ;  /* 0x0000441801007387 */ /* 0x0101e80000100800 */
[----:B0-----:R-:W4:Y:S04]  /*6e3b0*/  LDL R24, [R1+0x3404] ;  /* 0x0034040001187983 */ /* 0x001f280000100800 */
[----:B--2---:R0:W-:Y:S04]  /*6e3c0*/  STL [R1+0x40], R15 ;  /* 0x0000400f01007387 */ /* 0x0041e80000100800 */
[----:B0-----:R-:W2:Y:S04]  /*6e3d0*/  LDL.LU R15, [R1+0x383c] ;  /* 0x00383c00010f7983 */ /* 0x001ea80000300800 */
[----:B------:R-:W5:Y:S04]  /*6e3e0*/  LDL R2, [R1+0x33bc] ;  /* 0x0033bc0001027983 */ /* 0x000f680000100800 */
[----:B------:R-:W5:Y:S02]  /*6e3f0*/  LDL R3, [R1+0x33e4] ;  /* 0x0033e40001037983 */ /* 0x000f640000100800 */
[----:B-----5:R-:W-:-:S02]  /*6e400*/  @!P0 LOP3.LUT R3, R3, R2, RZ, 0x3c, !PT ;  /* 0x0000000203038212 */ /* 0x020fc400078e3cff */
[----:B--2---:R-:W-:Y:S02]  /*6e410*/  PRMT R15, RZ, 0x7610, R15 ;  /* 0x00007610ff0f7816 */ /* 0x004fe4000000000f */
[----:B------:R-:W-:-:S04]  /*6e420*/  @!P0 LOP3.LUT R2, R3, R2, RZ, 0x3c, !PT ;  /* 0x0000000203028212 */ /* 0x000fc800078e3cff */
[----:B------:R-:W-:-:S05]  /*6e430*/  @!P0 LOP3.LUT R3, R3, R2, RZ, 0x3c, !PT ;  /* 0x0000000203038212 */ /* 0x000fca00078e3cff */
[----:B------:R-:W2:Y:S04]  /*6e440*/  @!P0 LDG.E.U8 R15, desc[UR8][R2.64] ;  /* 0x00000008020f8981 */ /* 0x000ea8000c1e1100 */
        /* <DEDUP_REMOVED lines=29> */
[----:B------:R-:W5:Y:S01]  /*6e620*/  LDL R3, [R1+0x33dc] ;  /* 0x0033dc0001037983 */ /* 0x000f620000100800 */
[----:B----4-:R-:W-:-:S03]  /*6e630*/  @!P0 IMAD.MOV.U32 R2, RZ, RZ, R24 ;  /* 0x000000ffff028224 */ /* 0x010fc600078e0018 */
[----:B------:R-:W4:Y:S01]  /*6e640*/  LDL R24, [R1+0x3438] ;  /* 0x0034380001187983 */ /* 0x000f220000100800 */
[----:B--2---:R-:W-:-:S06]  /*6e650*/  PRMT R15, RZ, 0x7610, R15 ;  /* 0x00007610ff0f7816 */ /* 0x004fcc000000000f */
[----:B-----5:R-:W2:Y:S04]  /*6e660*/  @!P0 LDG.E.U8 R15, desc[UR8][R2.64] ;  /* 0x00000008020f8981 */ /* 0x020ea8000c1e1100 */
        /* <DEDUP_REMOVED lines=12> */
[----:B------:R-:W5:Y:S01]  /*6e730*/  LDL R3, [R1+0x3414] ;  /* 0x0034140001037983 */ /* 0x000f620000100800 */
[----:B------:R-:W-:-:S02]  /*6e740*/  PRMT R27, RZ, 0x7610, R27 ;  /* 0x00007610ff1b7816 */ /* 0x000fc4000000001b */
[----:B-----5:R-:W-:-:S04]  /*6e750*/  @!P0 LOP3.LUT R3, R3, R2, RZ, 0x3c, !PT ;  /* 0x0000000203038212 */ /* 0x020fc800078e3cff */
[----:B------:R-:W-:-:S04]  /*6e760*/  @!P0 LOP3.LUT R2, R3, R2, RZ, 0x3c, !PT ;  /* 0x0000000203028212 */ /* 0x000fc800078e3cff */
[----:B------:R-:W-:-:S05]  /*6e770*/  @!P0 LOP3.LUT R3, R3, R2, RZ, 0x3c, !PT ;  /* 0x0000000203038212 */ /* 0x000fca00078e3cff */
[----:B------:R0:W5:Y:S04]  /*6e780*/  @!P0 LDG.E.U8 R27, desc[UR8][R2.64] ;  /* 0x00000008021b8981 */ /* 0x000168000c1e1100 */
[----:B------:R-:W0:Y:S04]  /*6e790*/  LDL R2, [R1+0x33f0] ;  /* 0x0033f00001027983 */ /* 0x000e280000100800 */
[----:B------:R-:W0:Y:S01]  /*6e7a0*/  LDL R3, [R1+0x3428] ;  /* 0x0034280001037983 */ /* 0x000e220000100800 */
[----:B---3--:R-:W-:Y:S02]  /*6e7b0*/  PRMT R29, RZ, 0x7610, R29 ;  /* 0x00007610ff1d7816 */ /* 0x008fe4000000001d */
[----:B0-----:R-:W-:-:S04]  /*6e7c0*/  @!P1 LOP3.LUT R3, R3, R2, RZ, 0x3c, !PT ;  /* 0x0000000203039212 */ /* 0x001fc800078e3cff */
[----:B------:R-:W-:-:S04]  /*6e7d0*/  @!P1 LOP3.LUT R2, R3, R2, RZ, 0x3c, !PT ;  /* 0x0000000203029212 */ /* 0x000fc800078e3cff */
[----:B------:R-:W-:Y:S01]  /*6e7e0*/  @!P1 LOP3.LUT R3, R3, R2, RZ, 0x3c, !PT ;  /* 0x0000000203039212 */ /* 0x000fe200078e3cff */
[----:B-----5:R0:W-:Y:S04]  /*6e7f0*/  STL [R1+0x34], R27 ;  /* 0x0000341b01007387 */ /* 0x0201e80000100800 */
[----:B------:R1:W3:Y:S01]  /*6e800*/  @!P1 LDG.E.U8 R29, desc[UR8][R2.64] ;  /* 0x00000008021d9981 */ /* 0x0002e2000c1e1100 */
[----:B--2---:R-:W-:-:S03]  /*6e810*/  PRMT R15, RZ, 0x7610, R15 ;  /* 0x00007610ff0f7816 */ /* 0x004fc6000000000f */
[----:B0-----:R-:W2:Y:S04]  /*6e820*/  LDL R27, [R1+0x3448] ;  /* 0x00344800011b7983 */ /* 0x001ea80000100800 */
[----:B------:R-:W1:Y:S04]  /*6e830*/  LDL R2, [R1+0x33fc] ;  /* 0x0033fc0001027983 */ /* 0x000e680000100800 */
[----:B------:R-:W1:Y:S02]  /*6e840*/  LDL R3, [R1+0x3424] ;  /* 0x0034240001037983 */ /* 0x000e640000100800 */
[----:B-1----:R-:W-:-:S04]  /*6e850*/  @!P0 LOP3.LUT R3, R3, R2, RZ, 0x3c, !PT ;  /* 0x0000000203038212 */ /* 0x002fc800078e3cff */
[----:B------:R-:W-:-:S04]  /*6e860*/  @!P0 LOP3.LUT R2, R3, R2, RZ, 0x3c, !PT ;  /* 0x0000000203028212 */ /* 0x000fc800078e3cff */
[----:B------:R-:W-:-:S05]  /*6e870*/  @!P0 LOP3.LUT R3, R3, R2, RZ, 0x3c, !PT ;  /* 0x0000000203038212 */ /* 0x000fca00078e3cff */
[----:B------:R-:W5:Y:S04]  /*6e880*/  @!P0 LDG.E.U8 R15, desc[UR8][R2.64] ;  /* 0x00000008020f8981 */ /* 0x000f68000c1e1100 */
[----:B---3--:R0:W-:Y:S04]  /*6e890*/  STL [R1+0x30], R29 ;  /* 0x0000301d01007387 */ /* 0x0081e80000100800 */
[----:B0-----:R-:W3:Y:S04]  /*6e8a0*/  LDL R29, [R1+0x3444] ;  /* 0x00344400011d7983 */ /* 0x001ee80000100800 */
[----:B-----5:R0:W-:Y:S04]  /*6e8b0*/  STL [R1+0x2c], R15 ;  /* 0x00002c0f01007387 */ /* 0x0201e80000100800 */
[----:B0-----:R-:W5:Y:S04]  /*6e8c0*/  LDL.LU R15, [R1+0x3820] ;  /* 0x00382000010f7983 */ /* 0x001f680000300800 */
[----:B------:R-:W2:Y:S01]  /*6e8d0*/  LDL R3, [R1+0x3400] ;  /* 0x0034000001037983 */ /* 0x000ea20000100800 */
[----:B------:R-:W-:Y:S01]  /*6e8e0*/  PRMT R14, RZ, 0x7610, R14 ;  /* 0x00007610ff0e7816 */ /* 0x000fe2000000000e */
[----:B----4-:R-:W-:-:S02]  /*6e8f0*/  @!P1 IMAD.MOV.U32 R2, RZ, RZ, R24 ;  /* 0x000000ffff029224 */ /* 0x010fc400078e0018 */
[----:B------:R-:W4:Y:S04]  /*6e900*/  LDL R24, [R1+0x3458] ;  /* 0x0034580001187983 */ /* 0x000f280000100800 */
[----:B--2---:R-:W2:Y:S04]  /*6e910*/  @!P1 LDG.E.U8 R14, desc[UR8][R2.64] ;  /* 0x00000008020e9981 */ /* 0x004ea8000c1e1100 */
[----:B--2---:R-:W-:Y:S04]  /*6e920*/  STL [R1+0x28], R14 ;  /* 0x0000280e01007387 */ /* 0x004fe80000100800 */
[----:B------:R-:W2:Y:S04]  /*6e930*/  LDL R2, [R1+0x340c] ;  /* 0x00340c0001027983 */ /* 0x000ea80000100800 */
[----:B------:R-:W2:Y:S01]  /*6e940*/  LDL R3, [R1+0x3434] ;  /* 0x0034340001037983 */ /* 0x000ea20000100800 */
[----:B------:R-:W-:-:S02]  /*6e950*/  PRMT R28, RZ, 0x7610, R28 ;  /* 0x00007610ff1c7816 */ /* 0x000fc4000000001c */
[----:B--2---:R-:W-:-:S04]  /*6e960*/  @!P0 LOP3.LUT R3, R3, R2, RZ, 0x3c, !PT ;  /* 0x0000000203038212 */ /* 0x004fc800078e3cff */
[----:B------:R-:W-:-:S04]  /*6e970*/  @!P0 LOP3.LUT R2, R3, R2, RZ, 0x3c, !PT ;  /* 0x0000000203028212 */ /* 0x000fc800078e3cff */
[----:B------:R-:W-:-:S05]  /*6e980*/  @!P0 LOP3.LUT R3, R3, R2, RZ, 0x3c, !PT ;  /* 0x0000000203038212 */ /* 0x000fca00078e3cff */
[----:B------:R0:W2:Y:S04]  /*6e990*/  @!P0 LDG.E.U8 R28, desc[UR8][R2.64] ;  /* 0x00000008021c8981 */ /* 0x0000a8000c1e1100 */
[----:B------:R-:W3:Y:S01]  /*6e9a0*/  LDL R3, [R1+0x3410] ;  /* 0x0034100001037983 */ /* 0x000ee20000100800 */
[----:B------:R-:W-:Y:S01]  /*6e9b0*/  PRMT R26, RZ, 0x7610, R26 ;  /* 0x00007610ff1a7816 */ /* 0x000fe2000000001a */
[----:B0-----:R-:W-:Y:S02]  /*6e9c0*/  @!P1 IMAD.MOV.U32 R2, RZ, RZ, R27 ;  /* 0x000000ffff029224 */ /* 0x001fe400078e001b */
[----:B--2---:R0:W-:Y:S01]  /*6e9d0*/  STL [R1+0x54], R28 ;  /* 0x0000541c01007387 */ /* 0x0041e20000100800 */
[----:B------:R-:W-:-:S03]  /*6e9e0*/  PRMT R25, RZ, 0x7610, R25 ;  /* 0x00007610ff197816 */ /* 0x000fc60000000019 */
[----:B------:R-:W2:Y:S04]  /*6e9f0*/  LDL R27, [R1+0x3430] ;  /* 0x00343000011b7983 */ /* 0x000ea80000100800 */
[----:B---3--:R1:W3:Y:S04]  /*6ea00*/  @!P1 LDG.E.U8 R26, desc[UR8][R2.64] ;  /* 0x00000008021a9981 */ /* 0x0082e8000c1e1100 */
[----:B0-----:R-:W5:Y:S04]  /*6ea10*/  LDL R28, [R1+0x3454] ;  /* 0x00345400011c7983 */ /* 0x001f680000100800 */
[----:B------:R-:W4:Y:S01]  /*6ea20*/  LDL R3, [R1+0x341c] ;  /* 0x00341c0001037983 */ /* 0x000f220000100800 */
[----:B-1----:R-:W-:-:S03]  /*6ea30*/  @!P0 IMAD.MOV.U32 R2, RZ, RZ, R29 ;  /* 0x000000ffff028224 */ /* 0x002fc600078e001d */
[----:B---3--:R0:W-:Y:S01]  /*6ea40*/  STL [R1+0x24], R26 ;  /* 0x0000241a01007387 */ /* 0x0081e20000100800 */
[----:B------:R-:W-:-:S03]  /*6ea50*/  PRMT R17, RZ, 0x7610, R17 ;  /* 0x00007610ff117816 */ /* 0x000fc60000000011 */
[----:B------:R-:W3:Y:S04]  /*6ea60*/  LDL R29, [R1+0x343c] ;  /* 0x00343c00011d7983 */ /* 0x000ee80000100800 */
[----:B----4-:R1:W4:Y:S04]  /*6ea70*/  @!P0 LDG.E.U8 R25, desc[UR8][R2.64] ;  /* 0x0000000802198981 */ /* 0x010328000c1e1100 */
[----:B0-----:R-:W2:Y:S04]  /*6ea80*/  LDL R26, [R1+0x3468] ;  /* 0x00346800011a7983 */ /* 0x001ea80000100800 */
[----:B------:R-:W5:Y:S01]  /*6ea90*/  LDL R3, [R1+0x3420] ;  /* 0x0034200001037983 */ /* 0x000f620000100800 */
[----:B-1----:R-:W-:-:S03]  /*6eaa0*/  @!P1 IMAD.MOV.U32 R2, RZ, RZ, R24 ;  /* 0x000000ffff029224 */ /* 0x002fc600078e0018 */
[----:B----4-:R0:W-:Y:S01]  /*6eab0*/  STL [R1+0x20], R25 ;  /* 0x0000201901007387 */ /* 0x0101e20000100800 */
[----:B------:R-:W-:Y:S02]  /*6eac0*/  PRMT R16, RZ, 0x7610, R16 ;  /* 0x00007610ff107816 */ /* 0x000fe40000000010 */
[----:B------:R-:W-:Y:S02]  /*6ead0*/  PRMT R4, RZ, 0x7610, R4 ;  /* 0x00007610ff047816 */ /* 0x000fe40000000004 */
[----:B------:R-:W-:Y:S01]  /*6eae0*/  PRMT R0, RZ, 0x7610, R0 ;  /* 0x00007610ff007816 */ /* 0x000fe20000000000 */
[----:B------:R-:W4:Y:S04]  /*6eaf0*/  LDL R24, [R1+0x3440] ;  /* 0x0034400001187983 */ /* 0x000f280000100800 */
[----:B-----5:R1:W5:Y:S04]  /*6eb00*/  @!P1 LDG.E.U8 R17, desc[UR8][R2.64] ;  /* 0x0000000802119981 */ /* 0x020368000c1e1100 */
[----:B0-----:R-:W3:Y:S04]  /*6eb10*/  LDL R25, [R1+0x3464] ;  /* 0x0034640001197983 */ /* 0x001ee80000100800 */
[----:B------:R-:W2:Y:S01]  /*6eb20*/  LDL R3, [R1+0x342c] ;  /* 0x00342c0001037983 */ /* 0x000ea20000100800 */
[----:B-1----:R-:W-:-:S05]  /*6eb30*/  @!P0 IMAD.MOV.U32 R2, RZ, RZ, R28 ;  /* 0x000000ffff028224 */ /* 0x002fca00078e001c */
[----:B--2---:R0:W2:Y:S02]  /*6eb40*/  @!P0 LDG.E.U8 R16, desc[UR8][R2.64] ;  /* 0x0000000802108981 */ /* 0x0040a4000c1e1100 */
[----:B0-----:R-:W-:Y:S02]  /*6eb50*/  @!P1 IMAD.MOV.U32 R2, RZ, RZ, R26 ;  /* 0x000000ffff029224 */ /* 0x001fe400078e001a */
[----:B------:R-:W-:-:S05]  /*6eb60*/  @!P1 IMAD.MOV.U32 R3, RZ, RZ, R27 ;  /* 0x000000ffff039224 */ /* 0x000fca00078e001b */
[----:B------:R3:W2:Y:S02]  /*6eb70*/  @!P1 LDG.E.U8 R4, desc[UR8][R2.64] ;  /* 0x0000000802049981 */ /* 0x0006a4000c1e1100 */
[----:B---3--:R-:W-:Y:S02]  /*6eb80*/  @!P0 IMAD.MOV.U32 R2, RZ, RZ, R25 ;  /* 0x000000ffff028224 */ /* 0x008fe400078e0019 */
[----:B------:R-:W-:-:S05]  /*6eb90*/  @!P0 IMAD.MOV.U32 R3, RZ, RZ, R29 ;  /* 0x000000ffff038224 */ /* 0x000fca00078e001d */
[----:B------:R4:W3:Y:S04]  /*6eba0*/  @!P0 LDG.E.U8 R0, desc[UR8][R2.64] ;  /* 0x0000000802008981 */ /* 0x0008e8000c1e1100 */
[----:B-----5:R0:W-:Y:S04]  /*6ebb0*/  STL [R1+0x1c], R17 ;  /* 0x00001c1101007387 */ /* 0x0201e80000100800 */
[----:B------:R-:W5:Y:S04]  /*6ebc0*/  LDL R28, [R1+0x344c] ;  /* 0x00344c00011c7983 */ /* 0x000f680000100800 */
[----:B0-----:R-:W5:Y:S01]  /*6ebd0*/  LDL R17, [R1+0x3478] ;  /* 0x0034780001117983 */ /* 0x001f620000100800 */
[----:B----4-:R-:W-:-:S03]  /*6ebe0*/  @!P1 IMAD.MOV.U32 R3, RZ, RZ, R24 ;  /* 0x000000ffff039224 */ /* 0x010fc600078e0018 */
[----:B--2---:R0:W-:Y:S04]  /*6ebf0*/  STL [R1+0x18], R16 ;  /* 0x0000181001007387 */ /* 0x0041e80000100800 */
[----:B------:R-:W2:Y:S04]  /*6ec00*/  LDL R27, [R1+0x3450] ;  /* 0x00345000011b7983 */ /* 0x000ea80000100800 */
[----:B------:R-:W4:Y:S04]  /*6ec10*/  LDL R26, [R1+0x3488] ;  /* 0x00348800011a7983 */ /* 0x000f280000100800 */
[----:B0-----:R-:W2:Y:S04]  /*6ec20*/  LDL R16, [R1+0x3474] ;  /* 0x0034740001107983 */ /* 0x001ea80000100800 */
[----:B------:R-:W-:Y:S04]  /*6ec30*/  STL [R1+0x3818], R4 ;  /* 0x0038180401007387 */ /* 0x000fe80000100800 */
[----:B------:R-:W4:Y:S04]  /*6ec40*/  LDL R25, [R1+0x345c] ;  /* 0x00345c0001197983 */ /* 0x000f280000100800 */
[----:B---3--:R0:W-:Y:S04]  /*6ec50*/  STL [R1+0x10], R0 ;  /* 0x0000100001007387 */ /* 0x0081e80000100800 */
[----:B------:R-:W3:Y:S04]  /*6ec60*/  LDL R24, [R1+0x3460] ;  /* 0x0034600001187983 */ /* 0x000ee80000100800 */
[----:B0-----:R-:W3:Y:S01]  /*6ec70*/  LDL R0, [R1+0x3484] ;  /* 0x0034840001007983 */ /* 0x001ee20000100800 */
[----:B-----5:R-:W-:-:S03]  /*6ec80*/  @!P1 IMAD.MOV.U32 R2, RZ, RZ, R17 ;  /* 0x000000ffff029224 */ /* 0x020fc600078e0011 */
[----:B------:R-:W5:Y:S01]  /*6ec90*/  LDL R17, [R1+0x3498] ;  /* 0x0034980001117983 */ /* 0x000f620000100800 */
[----:B------:R-:W-:-:S06]  /*6eca0*/  PRMT R4, RZ, 0x7610, R4 ;  /* 0x00007610ff047816 */ /* 0x000fcc0000000004 */
[----:B------:R0:W5:Y:S01]  /*6ecb0*/  @!P1 LDG.E.U8 R4, desc[UR8][R2.64] ;  /* 0x0000000802049981 */ /* 0x000162000c1e1100 */
[----:B------:R-:W-:Y:S02]  /*6ecc0*/  PRMT R11, RZ, 0x7610, R11 ;  /* 0x00007610ff0b7816 */ /* 0x000fe4000000000b */
[----:B------:R-:W-:Y:S01]  /*6ecd0*/  PRMT R10, RZ, 0x7610, R10 ;  /* 0x00007610ff0a7816 */ /* 0x000fe2000000000a */
[----:B0-----:R-:W-:Y:S01]  /*6ece0*/  @!P0 IMAD.MOV.U32 R3, RZ, RZ, R28 ;  /* 0x000000ffff038224 */ /* 0x001fe200078e001c */
[----:B------:R-:W-:Y:S02]  /*6ecf0*/  PRMT R7, RZ, 0x7610, R7 ;  /* 0x00007610ff077816 */ /* 0x000fe40000000007 */
[----:B------:R-:W-:Y:S01]  /*6ed00*/  PRMT R6, RZ, 0x7610, R6 ;  /* 0x00007610ff067816 */ /* 0x000fe20000000006 */
[----:B--2---:R-:W-:Y:S02]  /*6ed10*/  @!P0 IMAD.MOV.U32 R2, RZ, RZ, R16 ;  /* 0x000000ffff028224 */ /* 0x004fe400078e0010 */
[----:B------:R-:W2:Y:S04]  /*6ed20*/  LDL R16, [R1+0x346c] ;  /* 0x00346c0001107983 */ /* 0x000ea80000100800 */
[----:B------:R4:W2:Y:S02]  /*6ed30*/  @!P0 LDG.E.U8 R11, desc[UR8][R2.64] ;  /* 0x00000008020b8981 */ /* 0x0008a4000c1e1100 */
[----:B----4-:R-:W-:-:S02]  /*6ed40*/  @!P1 IMAD.MOV.U32 R2, RZ, RZ, R26 ;  /* 0x000000ffff029224 */ /* 0x010fc400078e001a */
[----:B------:R-:W-:-:S05]  /*6ed50*/  @!P1 IMAD.MOV.U32 R3, RZ, RZ, R27 ;  /* 0x000000ffff039224 */ /* 0x000fca00078e001b */
[----:B------:R0:W4:Y:S02]  /*6ed60*/  @!P1 LDG.E.U8 R10, desc[UR8][R2.64] ;  /* 0x00000008020a9981 */ /* 0x000124000c1e1100 */
[----:B0-----:R-:W-:Y:S02]  /*6ed70*/  @!P0 IMAD.MOV.U32 R3, RZ, RZ, R25 ;  /* 0x000000ffff038224 */ /* 0x001fe400078e0019 */
[----:B---3--:R-:W-:-:S05]  /*6ed80*/  @!P0 IMAD.MOV.U32 R2, RZ, RZ, R0 ;  /* 0x000000ffff028224 */ /* 0x008fca00078e0000 */
[----:B------:R5:W3:Y:S02]  /*6ed90*/  @!P0 LDG.E.U8 R7, desc[UR8][R2.64] ;  /* 0x0000000802078981 */ /* 0x000ae4000c1e1100 */
[----:B-----5:R-:W-:Y:S02]  /*6eda0*/  @!P1 IMAD.MOV.U32 R2, RZ, RZ, R17 ;  /* 0x000000ffff029224 */ /* 0x020fe400078e0011 */
[----:B------:R-:W-:-:S05]  /*6edb0*/  @!P1 IMAD.MOV.U32 R3, RZ, RZ, R24 ;  /* 0x000000ffff039224 */ /* 0x000fca00078e0018 */
[----:B------:R0:W5:Y:S04]  /*6edc0*/  @!P1 LDG.E.U8 R6, desc[UR8][R2.64] ;  /* 0x0000000802069981 */ /* 0x000168000c1e1100 */
[----:B------:R1:W-:Y:S04]  /*6edd0*/  STL [R1+0x4], R4 ;  /* 0x0000040401007387 */ /* 0x0003e80000100800 */
[----:B-1----:R-:W5:Y:S01]  /*6ede0*/  LDL R4, [R1+0x3494] ;  /* 0x0034940001047983 */ /* 0x002f620000100800 */
[----:B------:R-:W-:-:S03]  /*6edf0*/  PRMT R15, RZ, 0x7610, R15 ;  /* 0x00007610ff0f7816 */ /* 0x000fc6000000000f */
[----:B--2---:R1:W-:Y:S01]  /*6ee00*/  STL [R1+0x37f8], R11 ;  /* 0x0037f80b01007387 */ /* 0x0043e20000100800 */
[----:B0-----:R-:W-:-:S03]  /*6ee10*/  @!P0 IMAD.MOV.U32 R3, RZ, RZ, R16 ;  /* 0x000000ffff038224 */ /* 0x001fc600078e0010 */
[----:B----4-:R0:W-:Y:S04]  /*6ee20*/  STL [R1+0x37fc], R10 ;  /* 0x0037fc0a01007387 */ /* 0x0101e80000100800 */
[----:B-1----:R-:W2:Y:S04]  /*6ee30*/  LDL R11, [R1+0x3470] ;  /* 0x00347000010b7983 */ /* 0x002ea80000100800 */
[----:B------:R-:W4:Y:S04]  /*6ee40*/  LDL R0, [R1+0x34a8] ;  /* 0x0034a80001007983 */ /* 0x000f280000100800 */
[----:B---3--:R1:W-:Y:S04]  /*6ee50*/  STL [R1+0x37a8], R7 ;  /* 0x0037a80701007387 */ /* 0x0083e80000100800 */
[----:B0-----:R-:W3:Y:S04]  /*6ee60*/  LDL R10, [R1+0x347c] ;  /* 0x00347c00010a7983 */ /* 0x001ee80000100800 */
[----:B-1----:R-:W3:Y:S04]  /*6ee70*/  LDL R7, [R1+0x34a4] ;  /* 0x0034a40001077983 */ /* 0x002ee80000100800 */
[----:B-----5:R0:W-:Y:S04]  /*6ee80*/  STL [R1+0x37ac], R6 ;  /* 0x0037ac0601007387 */ /* 0x0201e80000100800 */
[----:B------:R-:W5:Y:S04]  /*6ee90*/  LDL R17, [R1+0x3480] ;  /* 0x0034800001117983 */ /* 0x000f680000100800 */
[----:B------:R-:W5:Y:S01]  /*6eea0*/  LDL R16, [R1+0x34b8] ;  /* 0x0034b80001107983 */ /* 0x000f620000100800 */
[----:B------:R-:W-:-:S02]  /*6eeb0*/  PRMT R13, RZ, 0x7610, R13 ;  /* 0x00007610ff0d7816 */ /* 0x000fc4000000000d */
[----:B------:R-:W-:Y:S02]  /*6eec0*/  PRMT R8, RZ, 0x7610, R8 ;  /* 0x00007610ff087816 */ /* 0x000fe40000000008 */
[----:B------:R-:W-:Y:S01]  /*6eed0*/  PRMT R12, RZ, 0x7610, R12 ;  /* 0x00007610ff0c7816 */ /* 0x000fe2000000000c */
[----:B0-----:R-:W5:Y:S01]  /*6eee0*/  LDL R6, [R1+0x348c] ;  /* 0x00348c0001067983 */ /* 0x001f620000100800 */
[----:B------:R-:W-:-:S03]  /*6eef0*/  @!P0 IMAD.MOV.U32 R2, RZ, RZ, R4 ;  /* 0x000000ffff028224 */ /* 0x000fc600078e0004 */
[----:B------:R-:W5:Y:S04]  /*6ef00*/  LDL R4, [R1+0x34b4] ;  /* 0x0034b40001047983 */ /* 0x000f680000100800 */
[----:B------:R2:W5:Y:S02]  /*6ef10*/  @!P0 LDG.E.U8 R15, desc[UR8][R2.64] ;  /* 0x00000008020f8981 */ /* 0x000564000c1e1100 */
[----:B--2---:R-:W-:Y:S02]  /*6ef20*/  @!P1 IMAD.MOV.U32 R3, RZ, RZ, R11 ;  /* 0x000000ffff039224 */ /* 0x004fe400078e000b */
[----:B----4-:R-:W-:-:S05]  /*6ef30*/  @!P1 IMAD.MOV.U32 R2, RZ, RZ, R0 ;  /* 0x000000ffff029224 */ /* 0x010fca00078e0000 */
[----:B------:R3:W2:Y:S02]  /*6ef40*/  @!P1 LDG.E.U8 R13, desc[UR8][R2.64] ;  /* 0x00000008020d9981 */ /* 0x0006a4000c1e1100 */
[----:B---3--:R-:W-:Y:S02]  /*6ef50*/  @!P0 IMAD.MOV.U32 R3, RZ, RZ, R10 ;  /* 0x000000ffff038224 */ /* 0x008fe400078e000a */
[----:B------:R-:W-:-:S05]  /*6ef60*/  @!P0 IMAD.MOV.U32 R2, RZ, RZ, R7 ;  /* 0x000000ffff028224 */ /* 0x000fca00078e0007 */
[----:B------:R5:W3:Y:S02]  /*6ef70*/  @!P0 LDG.E.U8 R8, desc[UR8][R2.64] ;  /* 0x0000000802088981 */ /* 0x000ae4000c1e1100 */
[----:B-----5:R-:W-:Y:S02]  /*6ef80*/  @!P1 IMAD.MOV.U32 R2, RZ, RZ, R16 ;  /* 0x000000ffff029224 */ /* 0x020fe400078e0010 */
[----:B------:R-:W-:-:S05]  /*6ef90*/  @!P1 IMAD.MOV.U32 R3, RZ, RZ, R17 ;  /* 0x000000ffff039224 */ /* 0x000fca00078e0011 */
[----:B------:R0:W4:Y:S04]  /*6efa0*/  @!P1 LDG.E.U8 R12, desc[UR8][R2.64] ;  /* 0x00000008020c9981 */ /* 0x000128000c1e1100 */
[----:B------:R-:W-:Y:S04]  /*6efb0*/  STL [R1+0x381c], R15 ;  /* 0x00381c0f01007387 */ /* 0x000fe80000100800 */
[----:B------:R-:W5:Y:S04]  /*6efc0*/  LDL R11, [R1+0x3490] ;  /* 0x00349000010b7983 */ /* 0x000f680000100800 */
[----:B------:R-:W2:Y:S04]  /*6efd0*/  LDL R0, [R1+0x34c8] ;  /* 0x0034c80001007983 */ /* 0x000ea80000100800 */
[----:B------:R-:W5:Y:S04]  /*6efe0*/  LDL R10, [R1+0x349c] ;  /* 0x00349c00010a7983 */ /* 0x000f680000100800 */
[----:B------:R-:W5:Y:S01]  /*6eff0*/  LDL R7, [R1+0x34c4] ;  /* 0x0034c40001077983 */ /* 0x000f620000100800 */
[----:B------:R-:W-:-:S02]  /*6f000*/  @!P0 IMAD.MOV.U32 R16, RZ, RZ, R4 ;  /* 0x000000ffff108224 */ /* 0x000fc400078e0004 */
[----:B------:R-:W-:Y:S01]  /*6f010*/  @!P0 IMAD.MOV.U32 R17, RZ, RZ, R6 ;  /* 0x000000ffff118224 */ /* 0x000fe200078e0006 */
[----:B0-----:R-:W-:Y:S02]  /*6f020*/  PRMT R2, RZ, 0x7610, R2 ;  /* 0x00007610ff027816 */ /* 0x001fe40000000002 */
[----:B------:R-:W-:-:S04]  /*6f030*/  PRMT R9, RZ, 0x7610, R9 ;  /* 0x00007610ff097816 */ /* 0x000fc80000000009 */
[----:B------:R2:W5:Y:S01]  /*6f040*/  @!P0 LDG.E.U8 R2, desc[UR8][R16.64] ;  /* 0x0000000810028981 */ /* 0x000562000c1e1100 */
[----:B------:R-:W-:-:S03]  /*6f050*/  PRMT R5, RZ, 0x7610, R5 ;  /* 0x00007610ff057816 */ /* 0x000fc60000000005 */
[----:B---3--:R-:W-:Y:S04]  /*6f060*/  STL [R1+0x380c], R8 ;  /* 0x00380c0801007387 */ /* 0x008fe80000100800 */
[----:B----4-:R-:W-:Y:S04]  /*6f070*/  STL [R1+0x3810], R12 ;  /* 0x0038100c01007387 */ /* 0x010fe80000100800 */
[----:B------:R-:W3:Y:S04]  /*6f080*/  LDL R6, [R1+0x34a0] ;  /* 0x0034a00001067983 */ /* 0x000ee80000100800 */
[----:B------:R-:W4:Y:S01]  /*6f090*/  LDL R4, [R1+0x34d8] ;  /* 0x0034d80001047983 */ /* 0x000f220000100800 */
[----:B--2---:R-:W-:-:S02]  /*6f0a0*/  @!P1 IMAD.MOV.U32 R16, RZ, RZ, R0 ;  /* 0x000000ffff109224 */ /* 0x004fc400078e0000 */
[----:B-----5:R-:W-:-:S05]  /*6f0b0*/  @!P1 IMAD.MOV.U32 R17, RZ, RZ, R11 ;  /* 0x000000ffff119224 */ /* 0x020fca00078e000b */
[----:B------:R0:W2:Y:S02]  /*6f0c0*/  @!P1 LDG.E.U8 R9, desc[UR8][R16.64] ;  /* 0x0000000810099981 */ /* 0x0000a4000c1e1100 */
[----:B0-----:R-:W-:Y:S02]  /*6f0d0*/  @!P0 IMAD.MOV.U32 R16, RZ, RZ, R7 ;  /* 0x000000ffff108224 */ /* 0x001fe400078e0007 */
[----:B------:R-:W-:-:S05]  /*6f0e0*/  @!P0 IMAD.MOV.U32 R17, RZ, RZ, R10 ;  /* 0x000000ffff118224 */ /* 0x000fca00078e000a */
[----:B------:R3:W5:Y:S01]  /*6f0f0*/  @!P0 LDG.E.U8 R5, desc[UR8][R16.64] ;  /* 0x0000000810058981 */ /* 0x000762000c1e1100 */
[----:B------:R-:W-:-:S03]  /*6f100*/  PRMT R3, RZ, 0x7610, R3 ;  /* 0x00007610ff037816 */ /* 0x000fc60000000003 */
[----:B------:R0:W-:Y:S04]  /*6f110*/  STL [R1+0x3800], R2 ;  /* 0x0038000201007387 */ /* 0x0001e80000100800 */
[----:B------:R-:W5:Y:S04]  /*6f120*/  LDL R0, [R1+0x34d4] ;  /* 0x0034d40001007983 */ /* 0x000f680000100800 */
[----:B0-----:R-:W5:Y:S01]  /*6f130*/  LDL R2, [R1+0x34ac] ;  /* 0x0034ac0001027983 */ /* 0x001f620000100800 */
[----:B---3--:R-:W-:Y:S02]  /*6f140*/  @!P1 IMAD.MOV.U32 R17, RZ, RZ, R6 ;  /* 0x000000ffff119224 */ /* 0x008fe400078e0006 */
[----:B----4-:R-:W-:-:S05]  /*6f150*/  @!P1 IMAD.MOV.U32 R16, RZ, RZ, R4 ;  /* 0x000000ffff109224 */ /* 0x010fca00078e0004 */
[----:B------:R0:W3:Y:S04]  /*6f160*/  @!P1 LDG.E.U8 R3, desc[UR8][R16.64] ;  /* 0x0000000810039981 */ /* 0x0000e8000c1e1100 */
[----:B--2---:R1:W-:Y:S04]  /*6f170*/  STL [R1+0x3804], R9 ;  /* 0x0038040901007387 */ /* 0x0043e80000100800 */
[----:B------:R-:W2:Y:S04]  /*6f180*/  LDL R11, [R1+0x34b0] ;  /* 0x0034b000010b7983 */ /* 0x000ea80000100800 */
[----:B------:R-:W4:Y:S04]  /*6f190*/  LDL R10, [R1+0x34e8] ;  /* 0x0034e800010a7983 */ /* 0x000f280000100800 */
[----:B------:R-:W2:Y:S04]  /*6f1a0*/  LDL R8, [R1+0x34e4] ;  /* 0x0034e40001087983 */ /* 0x000ea80000100800 */
[----:B-1----:R-:W2:Y:S04]  /*6f1b0*/  LDL R9, [R1+0x34bc] ;  /* 0x0034bc0001097983 */ /* 0x002ea80000100800 */
[----:B-----5:R1:W-:Y:S04]  /*6f1c0*/  STL [R1+0x37b0], R5 ;  /* 0x0037b00501007387 */ /* 0x0203e80000100800 */
[----:B------:R-:W5:Y:S04]  /*6f1d0*/  LDL R7, [R1+0x34c0] ;  /* 0x0034c00001077983 */ /* 0x000f680000100800 */
[----:B------:R-:W5:Y:S04]  /*6f1e0*/  LDL R6, [R1+0x34f0] ;  /* 0x0034f00001067983 */ /* 0x000f680000100800 */
[----:B------:R-:W5:Y:S04]  /*6f1f0*/  LDL R4, [R1+0x34ec] ;  /* 0x0034ec0001047983 */ /* 0x000f680000100800 */
[----:B-1----:R-:W5:Y:S01]  /*6f200*/  LDL R5, [R1+0x34cc] ;  /* 0x0034cc0001057983 */ /* 0x002f620000100800 */
[----:B0-----:R-:W-:Y:S01]  /*6f210*/  @!P0 IMAD.MOV.U32 R16, RZ, RZ, R0 ;  /* 0x000000ffff108224 */ /* 0x001fe200078e0000 */
[----:B------:R-:W-:Y:S01]  /*6f220*/  PRMT R18, RZ, 0x7610, R18 ;  /* 0x00007610ff127816 */ /* 0x000fe20000000012 */
[----:B------:R-:W-:Y:S01]  /*6f230*/  @!P0 IMAD.MOV.U32 R17, RZ, RZ, R2 ;  /* 0x000000ffff118224 */ /* 0x000fe200078e0002 */
[----:B------:R-:W-:-:S04]  /*6f240*/  PRMT R19, RZ, 0x7610, R19 ;  /* 0x00007610ff137816 */ /* 0x000fc80000000013 */
[----:B------:R4:W5:Y:S01]  /*6f250*/  @!P0 LDG.E.U8 R18, desc[UR8][R16.64] ;  /* 0x0000000810128981 */ /* 0x000962000c1e1100 */
[----:B------:R-:W-:Y:S02]  /*6f260*/  PRMT R20, RZ, 0x7610, R20 ;  /* 0x00007610ff147816 */ /* 0x000fe40000000014 */
[----:B------:R-:W-:Y:S02]  /*6f270*/  PRMT R21, RZ, 0x7610, R21 ;  /* 0x00007610ff157816 */ /* 0x000fe40000000015 */
[----:B------:R-:W-:Y:S01]  /*6f280*/  PRMT R22, RZ, 0x7610, R22 ;  /* 0x00007610ff167816 */ /* 0x000fe20000000016 */
[----:B---3--:R-:W-:Y:S04]  /*6f290*/  STL [R1+0x37b4], R3 ;  /* 0x0037b40301007387 */ /* 0x008fe80000100800 */
[----:B------:R-:W3:Y:S01]  /*6f2a0*/  LDL R0, [R1+0x34f8] ;  /* 0x0034f80001007983 */ /* 0x000ee20000100800 */
[----:B----4-:R-:W-:-:S02]  /*6f2b0*/  @!P1 IMAD.MOV.U32 R16, RZ, RZ, R10 ;  /* 0x000000ffff109224 */ /* 0x010fc400078e000a */
[----:B--2---:R-:W-:Y:S01]  /*6f2c0*/  @!P1 IMAD.MOV.U32 R17, RZ, RZ, R11 ;  /* 0x000000ffff119224 */ /* 0x004fe200078e000b */
[----:B------:R-:W2:Y:S04]  /*6f2d0*/  LDL R2, [R1+0x34d0] ;  /* 0x0034d00001027983 */ /* 0x000ea80000100800 */
[----:B------:R0:W4:Y:S02]  /*6f2e0*/  @!P1 LDG.E.U8 R19, desc[UR8][R16.64] ;  /* 0x0000000810139981 */ /* 0x000124000c1e1100 */
[----:B0-----:R-:W-:Y:S02]  /*6f2f0*/  @!P0 IMAD.MOV.U32 R16, RZ, RZ, R8 ;  /* 0x000000ffff108224 */ /* 0x001fe400078e0008 */
[----:B------:R-:W-:-:S05]  /*6f300*/  @!P0 IMAD.MOV.U32 R17, RZ, RZ, R9 ;  /* 0x000000ffff118224 */ /* 0x000fca00078e0009 */
[----:B------:R5:W4:Y:S02]  /*6f310*/  @!P0 LDG.E.U8 R20, desc[UR8][R16.64] ;  /* 0x0000000810148981 */ /* 0x000b24000c1e1100 */
[----:B-----5:R-:W-:Y:S02]  /*6f320*/  @!P1 IMAD.MOV.U32 R16, RZ, RZ, R6 ;  /* 0x000000ffff109224 */ /* 0x020fe400078e0006 */
[----:B------:R-:W-:-:S05]  /*6f330*/  @!P1 IMAD.MOV.U32 R17, RZ, RZ, R7 ;  /* 0x000000ffff119224 */ /* 0x000fca00078e0007 */
[----:B------:R0:W5:Y:S02]  /*6f340*/  @!P1 LDG.E.U8 R21, desc[UR8][R16.64] ;  /* 0x0000000810159981 */ /* 0x000164000c1e1100 */
[----:B0-----:R-:W-:Y:S02]  /*6f350*/  @!P0 IMAD.MOV.U32 R16, RZ, RZ, R4 ;  /* 0x000000ffff108224 */ /* 0x001fe400078e0004 */
[----:B------:R-:W-:-:S05]  /*6f360*/  @!P0 IMAD.MOV.U32 R17, RZ, RZ, R5 ;  /* 0x000000ffff118224 */ /* 0x000fca00078e0005 */
[----:B------:R3:W5:Y:S01]  /*6f370*/  @!P0 LDG.E.U8 R22, desc[UR8][R16.64] ;  /* 0x0000000810168981 */ /* 0x000762000c1e1100 */
[----:B------:R-:W0:Y:S01]  /*6f380*/  S2R R29, SR_TID.X ;  /* 0x00000000001d7919 */ /* 0x000e220000002100 */
[----:B------:R-:W-:Y:S02]  /*6f390*/  PRMT R23, RZ, 0x7610, R23 ;  /* 0x00007610ff177816 */ /* 0x000fe40000000017 */
[----:B0-----:R-:W-:-:S04]  /*6f3a0*/  SHF.R.U32.HI R26, RZ, 0x2, R29 ;  /* 0x00000002ff1a7819 */ /* 0x001fc8000001161d */
[----:B------:R-:W-:Y:S01]  /*6f3b0*/  SGXT.U32 R26, R26, 0x3 ;  /* 0x000000031a1a781a */ /* 0x000fe20000000000 */
[----:B---3--:R-:W-:Y:S01]  /*6f3c0*/  @!P1 IMAD.MOV.U32 R16, RZ, RZ, R0 ;  /* 0x000000ffff109224 */ /* 0x008fe200078e0000 */
[----:B------:R-:W-:-:S05]  /*6f3d0*/  LOP3.LUT R0, R29, 0x3, RZ, 0xc0, !PT ;  /* 0x000000031d007812 */ /* 0x000fca00078ec0ff */
[----:B------:R-:W-:Y:S02]  /*6f3e0*/  IMAD R0, R0, 0x88, RZ ;  /* 0x0000008800007824 */ /* 0x000fe400078e02ff */
[----:B--2---:R-:W-:-:S03]  /*6f3f0*/  @!P1 IMAD.MOV.U32 R17, RZ, RZ, R2 ;  /* 0x000000ffff119224 */ /* 0x004fc600078e0002 */
[----:B------:R-:W-:Y:S02]  /*6f400*/  LOP3.LUT R26, R0, R26, RZ, 0xfc, !PT ;  /* 0x0000001a001a7212 */ /* 0x000fe400078efcff */
[----:B------:R-:W-:Y:S01]  /*6f410*/  LOP3.LUT R0, R29, 0x7, RZ, 0xc0, !PT ;  /* 0x000000071d007812 */ /* 0x000fe200078ec0ff */
[----:B------:R0:W2:Y:S04]  /*6f420*/  @!P1 LDG.E.U8 R23, desc[UR8][R16.64] ;  /* 0x0000000810179981 */ /* 0x0000a8000c1e1100 */
[----:B------:R-:W1:Y:S04]  /*6f430*/  LDS.U8 R2, [R26+UR5] ;  /* 0x000000051a027984 */ /* 0x000e680008000000 */
[----:B------:R-:W-:Y:S01]  /*6f440*/  LDS.U8 R3, [R26+UR5+0x40] ;  /* 0x000040051a037984 */ /* 0x000fe20008000000 */
[----:B------:R-:W-:-:S02]  /*6f450*/  IMAD R0, R0, 0x90, RZ ;  /* 0x0000009000007824 */ /* 0x000fc400078e02ff */
[C---:B0-----:R-:W-:Y:S01]  /*6f460*/  IMAD.SHL.U32 R16, R29.reuse, 0x2, RZ ;  /* 0x000000021d107824 */ /* 0x041fe200078e00ff */
[----:B------:R-:W-:-:S04]  /*6f470*/  LOP3.LUT R17, R29, 0x20, RZ, 0xc0, !PT ;  /* 0x000000201d117812 */ /* 0x000fc800078ec0ff */
[----:B------:R-:W-:Y:S01]  /*6f480*/  LOP3.LUT R0, R0, 0x30, R16, 0x78, !PT ;  /* 0x0000003000007812 */ /* 0x000fe200078e7810 */
[----:B------:R-:W-:Y:S01]  /*6f490*/  IMAD.SHL.U32 R16, R17, 0x20, RZ ;  /* 0x0000002011107824 */ /* 0x000fe200078e00ff */
[----:B----4-:R-:W-:Y:S04]  /*6f4a0*/  STL [R1+0x3814], R20 ;  /* 0x0038141401007387 */ /* 0x010fe80000100800 */
[----:B------:R-:W-:Y:S02]  /*6f4b0*/  LOP3.LUT R0, R0, R16, RZ, 0xfc, !PT ;  /* 0x0000001000007212 */ /* 0x000fe400078efcff */
[----:B------:R-:W-:Y:S04]  /*6f4c0*/  LDS.U8 R16, [R26+UR5+0x220] ;  /* 0x000220051a107984 */ /* 0x000fe80008000000 */
[----:B-----5:R-:W-:Y:S04]  /*6f4d0*/  STL [R1+0x3808], R22 ;  /* 0x0038081601007387 */ /* 0x020fe80000100800 */
[----:B------:R-:W-:Y:S04]  /*6f4e0*/  STL [R1+0x37b8], R0 ;  /* 0x0037b80001007387 */ /* 0x000fe80000100800 */
[----:B------:R-:W0:Y:S04]  /*6f4f0*/  LDS.U8 R0, [R26+UR5+0x20] ;  /* 0x000020051a007984 */ /* 0x000e280008000000 */
[----:B-1----:R-:W-:Y:S04]  /*6f500*/  STL [R1+0xc], R2 ;  /* 0x00000c0201007387 */ /* 0x002fe80000100800 */
[----:B------:R-:W1:Y:S04]  /*6f510*/  LDS.U8 R2, [R26+UR5+0x60] ;  /* 0x000060051a027984 */ /* 0x000e680008000000 */
[----:B0-----:R-:W-:Y:S04]  /*6f520*/  STL [R1+0x8], R0 ;  /* 0x0000080001007387 */ /* 0x001fe80000100800 */
[----:B------:R-:W0:Y:S04]  /*6f530*/  LDS.U8 R0, [R26+UR5+0x200] ;  /* 0x000200051a007984 */ /* 0x000e280008000000 */
[----:B------:R-:W-:Y:S04]  /*6f540*/  STL [R1+0xc7c], R3 ;  /* 0x000c7c0301007387 */ /* 0x000fe80000100800 */
[----:B-1----:R-:W-:Y:S04]  /*6f550*/  STL [R1+0xc74], R2 ;  /* 0x000c740201007387 */ /* 0x002fe80000100800 */
[----:B------:R-:W-:Y:S04]  /*6f560*/  STL [R1+0x37bc], R16 ;  /* 0x0037bc1001007387 */ /* 0x000fe80000100800 */
[----:B------:R-:W1:Y:S04]  /*6f570*/  LDS.U8 R2, [R26+UR5+0x240] ;  /* 0x000240051a027984 */ /* 0x000e680008000000 */
[----:B------:R-:W-:Y:S04]  /*6f580*/  LDS.U8 R3, [R26+UR5+0x400] ;  /* 0x000400051a037984 */ /* 0x000fe80008000000 */
[----:B0-----:R-:W-:Y:S04]  /*6f590*/  STL [R1], R0 ;  /* 0x0000000001007387 */ /* 0x001fe80000100800 */
[----:B------:R-:W0:Y:S04]  /*6f5a0*/  LDS.U8 R0, [R26+UR5+0x260] ;  /* 0x000260051a007984 */ /* 0x000e280008000000 */
[----:B-1----:R-:W-:Y:S04]  /*6f5b0*/  STL [R1+0xc90], R2 ;  /* 0x000c900201007387 */ /* 0x002fe80000100800 */
[----:B------:R-:W1:Y:S04]  /*6f5c0*/  LDS.U8 R2, [R26+UR5+0x420] ;  /* 0x000420051a027984 */ /* 0x000e680008000000 */
[----:B0-----:R-:W-:Y:S04]  /*6f5d0*/  STL [R1+0xc88], R0 ;  /* 0x000c880001007387 */ /* 0x001fe80000100800 */
[----:B------:R-:W0:Y:S04]  /*6f5e0*/  LDS.U8 R0, [R26+UR5+0x440] ;  /* 0x000440051a007984 */ /* 0x000e280008000000 */
[----:B------:R-:W-:Y:S04]  /*6f5f0*/  STL [R1+0x1210], R3 ;  /* 0x0012100301007387 */ /* 0x000fe80000100800 */
[----:B------:R-:W3:Y:S04]  /*6f600*/  LDS.U8 R3, [R26+UR5+0x460] ;  /* 0x000460051a037984 */ /* 0x000ee80008000000 */
[----:B-1----:R-:W-:Y:S04]  /*6f610*/  STL [R1+0x120c], R2 ;  /* 0x00120c0201007387 */ /* 0x002fe80000100800 */
[----:B------:R-:W1:Y:S04]  /*6f620*/  LDS.U8 R2, [R26+UR5+0x600] ;  /* 0x000600051a027984 */ /* 0x000e680008000000 */
[----:B0-----:R-:W-:Y:S04]  /*6f630*/  STL [R1+0x1464], R0 ;  /* 0x0014640001007387 */ /* 0x001fe80000100800 */
[----:B------:R-:W0:Y:S04]  /*6f640*/  LDS.U8 R0, [R26+UR5+0x620] ;  /* 0x000620051a007984 */ /* 0x000e280008000000 */
[----:B---3--:R-:W-:Y:S04]  /*6f650*/  STL [R1+0x1460], R3 ;  /* 0x0014600301007387 */ /* 0x008fe80000100800 */
        /* <DEDUP_REMOVED lines=28> */
[----:B------:R-:W0:Y:S01]  /*6f820*/  LDS.U8 R0, [R26+UR5+0xe00] ;  /* 0x000e00051a007984 */ /* 0x000e220008000000 */
[----:B------:R-:W-:-:S03]  /*6f830*/  LOP3.LUT R27, R26, 0x8, RZ, 0x3c, !PT ;  /* 0x000000081a1b7812 */ /* 0x000fc600078e3cff */
[----:B---3--:R-:W-:Y:S04]  /*6f840*/  STL [R1+0x3764], R3 ;  /* 0x0037640301007387 */ /* 0x008fe80000100800 */
[----:B------:R-:W3:Y:S04]  /*6f850*/  LDS.U8 R3, [R26+UR5+0xe20] ;  /* 0x000e20051a037984 */ /* 0x000ee80008000000 */
[----:B-1----:R-:W-:Y:S04]  /*6f860*/  STL [R1+0x3760], R2 ;  /* 0x0037600201007387 */ /* 0x002fe80000100800 */
[----:B------:R-:W1:Y:S04]  /*6f870*/  LDS.U8 R2, [R26+UR5+0xe40] ;  /* 0x000e40051a027984 */ /* 0x000e680008000000 */
[----:B------:R-:W4:Y:S04]  /*6f880*/  LDS.U8 R17, [R27+UR5] ;  /* 0x000000051b117984 */ /* 0x000f280008000000 */
[----:B------:R-:W-:Y:S04]  /*6f890*/  LDS.U8 R24, [R27+UR5+0x20] ;  /* 0x000020051b187984 */ /* 0x000fe80008000000 */
[----:B------:R-:W-:Y:S04]  /*6f8a0*/  LDS.U8 R25, [R27+UR5+0x200] ;  /* 0x000200051b197984 */ /* 0x000fe80008000000 */
[----:B0-----:R-:W-:Y:S04]  /*6f8b0*/  STL [R1+0x3734], R0 ;  /* 0x0037340001007387 */ /* 0x001fe80000100800 */
[----:B------:R-:W0:Y:S04]  /*6f8c0*/  LDS.U8 R0, [R26+UR5+0xe60] ;  /* 0x000e60051a007984 */ /* 0x000e280008000000 */
[----:B---3--:R-:W-:Y:S01]  /*6f8d0*/  STL [R1+0x3730], R3 ;  /* 0x0037300301007387 */ /* 0x008fe20000100800 */
[----:B------:R-:W-:-:S02]  /*6f8e0*/  LOP3.LUT R28, R26, 0x10, RZ, 0x3c, !PT ;  /* 0x000000101a1c7812 */ /* 0x000fc400078e3cff */
[----:B------:R-:W-:Y:S01]  /*6f8f0*/  LOP3.LUT R29, R26, 0x18, RZ, 0x3c, !PT ;  /* 0x000000181a1d7812 */ /* 0x000fe200078e3cff */
[----:B-1----:R-:W-:Y:S04]  /*6f900*/  STL [R1+0x3778], R2 ;  /* 0x0037780201007387 */ /* 0x002fe80000100800 */
[----:B----4-:R-:W-:Y:S04]  /*6f910*/  STL [R1+0x37c0], R17 ;  /* 0x0037c01101007387 */ /* 0x010fe80000100800 */
[----:B------:R-:W1:Y:S04]  /*6f920*/  LDS.U8 R2, [R27+UR5+0x40] ;  /* 0x000040051b027984 */ /* 0x000e680008000000 */
[----:B------:R-:W-:Y:S04]  /*6f930*/  LDS.U8 R26, [R27+UR5+0x220] ;  /* 0x000220051b1a7984 */ /* 0x000fe80008000000 */
[----:B------:R-:W-:Y:S04]  /*6f940*/  LDS.U8 R3, [R27+UR5+0x240] ;  /* 0x000240051b037984 */ /* 0x000fe80008000000 */
[----:B0-----:R-:W-:Y:S04]  /*6f950*/  STL [R1+0x3768], R0 ;  /* 0x0037680001007387 */ /* 0x001fe80000100800 */
[----:B------:R-:W0:Y:S04]  /*6f960*/  LDS.U8 R0, [R27+UR5+0x60] ;  /* 0x000060051b007984 */ /* 0x000e280008000000 */
[----:B------:R-:W-:Y:S04]  /*6f970*/  STL [R1+0x37c4], R24 ;  /* 0x0037c41801007387 */ /* 0x000fe80000100800 */
[----:B-1----:R-:W-:Y:S04]  /*6f980*/  STL [R1+0xc84], R2 ;  /* 0x000c840201007387 */ /* 0x002fe80000100800 */
[----:B------:R-:W-:Y:S04]  /*6f990*/  STL [R1+0x37c8], R25 ;  /* 0x0037c81901007387 */ /* 0x000fe80000100800 */
[----:B------:R-:W1:Y:S04]  /*6f9a0*/  LDS.U8 R2, [R27+UR5+0x260] ;  /* 0x000260051b027984 */ /* 0x000e680008000000 */
[----:B0-----:R-:W-:Y:S04]  /*6f9b0*/  STL [R1+0xc80], R0 ;  /* 0x000c800001007387 */ /* 0x001fe80000100800 */
[----:B------:R-:W0:Y:S04]  /*6f9c0*/  LDS.U8 R0, [R27+UR5+0x400] ;  /* 0x000400051b007984 */ /* 0x000e280008000000 */
[----:B------:R-:W-:Y:S04]  /*6f9d0*/  STL [R1+0x37cc], R26 ;  /* 0x0037cc1a01007387 */ /* 0x000fe80000100800 */
        /* <DEDUP_REMOVED lines=46> */
[----:B------:R-:W4:Y:S04]  /*6fcc0*/  LDS.U8 R27, [R28+UR5+0x20] ;  /* 0x000020051c1b7984 */ /* 0x000f280008000000 */
[----:B0-----:R-:W-:Y:S04]  /*6fcd0*/  STL [R1+0x3738], R0 ;  /* 0x0037380001007387 */ /* 0x001fe80000100800 */
[----:B------:R-:W0:Y:S04]  /*6fce0*/  LDS.U8 R0, [R28+UR5] ;  /* 0x000000051c007984 */ /* 0x000e280008000000 */
[----:B---3--:R-:W-:Y:S04]  /*6fcf0*/  STL [R1+0x377c], R3 ;  /* 0x00377c0301007387 */ /* 0x008fe80000100800 */
[----:B------:R-:W-:Y:S04]  /*6fd00*/  LDS.U8 R3, [R28+UR5+0x60] ;  /* 0x000060051c037984 */ /* 0x000fe80008000000 */
[----:B-1----:R-:W-:Y:S04]  /*6fd10*/  STL [R1+0x376c], R2 ;  /* 0x00376c0201007387 */ /* 0x002fe80000100800 */
[----:B----4-:R-:W-:Y:S04]  /*6fd20*/  STL [R1+0x37d0], R27 ;  /* 0x0037d01b01007387 */ /* 0x010fe80000100800 */
[----:B------:R-:W-:Y:S04]  /*6fd30*/  LDS.U8 R2, [R28+UR5+0x200] ;  /* 0x000200051c027984 */ /* 0x000fe80008000000 */
[----:B0-----:R-:W-:Y:S04]  /*6fd40*/  STL [R1+0xa20], R0 ;  /* 0x000a200001007387 */ /* 0x001fe80000100800 */
[----:B------:R-:W0:Y:S04]  /*6fd50*/  LDS.U8 R0, [R28+UR5+0x40] ;  /* 0x000040051c007984 */ /* 0x000e280008000000 */
[----:B0-----:R-:W-:Y:S04]  /*6fd60*/  STL [R1+0xf6c], R0 ;  /* 0x000f6c0001007387 */ /* 0x001fe80000100800 */
[----:B------:R-:W0:Y:S04]  /*6fd70*/  LDS.U8 R0, [R28+UR5+0x220] ;  /* 0x000220051c007984 */ /* 0x000e280008000000 */
[----:B------:R-:W-:Y:S04]  /*6fd80*/  STL [R1+0xf64], R3 ;  /* 0x000f640301007387 */ /* 0x000fe80000100800 */
[----:B------:R-:W1:Y:S04]  /*6fd90*/  LDS.U8 R3, [R28+UR5+0x240] ;  /* 0x000240051c037984 */ /* 0x000e680008000000 */
[----:B------:R-:W-:Y:S04]  /*6fda0*/  STL [R1+0xa2c], R2 ;  /* 0x000a2c0201007387 */ /* 0x000fe80000100800 */
[----:B------:R-:W3:Y:S04]  /*6fdb0*/  LDS.U8 R2, [R28+UR5+0x260] ;  /* 0x000260051c027984 */ /* 0x000ee80008000000 */
[----:B0-----:R-:W-:Y:S04]  /*6fdc0*/  STL [R1+0xa28], R0 ;  /* 0x000a280001007387 */ /* 0x001fe80000100800 */
[----:B------:R-:W0:Y:S04]  /*6fdd0*/  LDS.U8 R0, [R28+UR5+0x400] ;  /* 0x000400051c007984 */ /* 0x000e280008000000 */
[----:B-1----:R-:W-:Y:S04]  /*6fde0*/  STL [R1+0xf88], R3 ;  /* 0x000f880301007387 */ /* 0x002fe80000100800 */
[----:B------:R-:W1:Y:S04]  /*6fdf0*/  LDS.U8 R3, [R28+UR5+0x420] ;  /* 0x000420051c037984 */ /* 0x000e680008000000 */
[----:B---3--:R-:W-:Y:S04]  /*6fe00*/  STL [R1+0xf80], R2 ;  /* 0x000f800201007387 */ /* 0x008fe80000100800 */
        /* <DEDUP_REMOVED lines=43> */
[----:B------:R-:W4:Y:S04]  /*700c0*/  LDS.U8 R28, [R29+UR5+0x20] ;  /* 0x000020051d1c7984 */ /* 0x000f280008000000 */
[----:B0-----:R-:W-:Y:S04]  /*700d0*/  STL [R1+0x3750], R0 ;  /* 0x0037500001007387 */ /* 0x001fe80000100800 */
[----:B------:R-:W0:Y:S04]  /*700e0*/  LDS.U8 R0, [R29+UR5] ;  /* 0x000000051d007984 */ /* 0x000e280008000000 */
[----:B-1----:R-:W-:Y:S04]  /*700f0*/  STL [R1+0x3794], R3 ;  /* 0x0037940301007387 */ /* 0x002fe80000100800 */
[----:B------:R-:W-:Y:S04]  /*70100*/  LDS.U8 R3, [R29+UR5+0x200] ;  /* 0x000200051d037984 */ /* 0x000fe80008000000 */
[----:B---3--:R-:W-:Y:S04]  /*70110*/  STL [R1+0x3780], R2 ;  /* 0x0037800201007387 */ /* 0x008fe80000100800 */
[----:B------:R-:W1:Y:S04]  /*70120*/  LDS.U8 R2, [R29+UR5+0x40] ;  /* 0x000040051d027984 */ /* 0x000e680008000000 */
[----:B----4-:R-:W-:Y:S04]  /*70130*/  STL [R1+0x37d4], R28 ;  /* 0x0037d41c01007387 */ /* 0x010fe80000100800 */
[----:B0-----:R-:W-:Y:S04]  /*70140*/  STL [R1+0xa24], R0 ;  /* 0x000a240001007387 */ /* 0x001fe80000100800 */
        /* <DEDUP_REMOVED lines=18> */
[----:B------:R-:W3:Y:S04]  /*70270*/  LDL.LU R5, [R1+0x1434] ;  /* 0x0014340001057983 */ /* 0x000ee80000300800 */
[----:B-1----:R-:W-:Y:S04]  /*70280*/  STL [R1+0x1488], R2 ;  /* 0x0014880201007387 */ /* 0x002fe80000100800 */
[----:B------:R-:W1:Y:S04]  /*70290*/  LDS.U8 R2, [R29+UR5+0x620] ;  /* 0x000620051d027984 */ /* 0x000e680008000000 */
[----:B------:R-:W4:Y:S04]  /*702a0*/  LDL.LU R12, [R1+0x1430] ;  /* 0x00143000010c7983 */ /* 0x000f280000300800 */
[----:B------:R-:W-:Y:S04]  /*702b0*/  LDS.U8 R3, [R29+UR5+0x660] ;  /* 0x000660051d037984 */ /* 0x000fe80008000000 */
[----:B0-----:R-:W-:Y:S04]  /*702c0*/  STL [R1+0x145c], R0 ;  /* 0x00145c0001007387 */ /* 0x001fe80000100800 */
[----:B------:R-:W0:Y:S04]  /*702d0*/  LDS.U8 R0, [R29+UR5+0x640] ;  /* 0x000640051d007984 */ /* 0x000e280008000000 */
[----:B------:R-:W5:Y:S04]  /*702e0*/  LDL.LU R7, [R1+0x1414] ;  /* 0x0014140001077983 */ /* 0x000f680000300800 */
[----:B-1----:R-:W-:Y:S04]  /*702f0*/  STL [R1+0x1458], R2 ;  /* 0x0014580201007387 */ /* 0x002fe80000100800 */
[----:B------:R-:W1:Y:S04]  /*70300*/  LDS.U8 R2, [R29+UR5+0x800] ;  /* 0x000800051d027984 */ /* 0x000e680008000000 */
[----:B0-----:R-:W-:Y:S04]  /*70310*/  STL [R1+0x149c], R0 ;  /* 0x00149c0001007387 */ /* 0x001fe80000100800 */
[----:B------:R-:W0:Y:S04]  /*70320*/  LDS.U8 R0, [R29+UR5+0x820] ;  /* 0x000820051d007984 */ /* 0x000e280008000000 */
[----:B------:R-:W-:Y:S04]  /*70330*/  STL [R1+0x1498], R3 ;  /* 0x0014980301007387 */ /* 0x000fe80000100800 */
[----:B------:R-:W2:Y:S04]  /*70340*/  LDL.LU R9, [R1+0x1410] ;  /* 0x0014100001097983 */ /* 0x000ea80000300800 */
[----:B-1----:R-:W-:Y:S04]  /*70350*/  STL [R1+0x14cc], R2 ;  /* 0x0014cc0201007387 */ /* 0x002fe80000100800 */
[----:B------:R-:W1:Y:S04]  /*70360*/  LDS.U8 R2, [R29+UR5+0x840] ;  /* 0x000840051d027984 */ /* 0x000e680008000000 */
[----:B------:R-:W2:Y:S04]  /*70370*/  LDL.LU R15, [R1+0x13f4] ;  /* 0x0013f400010f7983 */ /* 0x000ea80000300800 */
[----:B------:R-:W-:Y:S04]  /*70380*/  LDS.U8 R3, [R29+UR5+0xa40] ;  /* 0x000a40051d037984 */ /* 0x000fe80008000000 */
[----:B0-----:R-:W-:Y:S04]  /*70390*/  STL [R1+0x14c8], R0 ;  /* 0x0014c80001007387 */ /* 0x001fe80000100800 */
[----:B------:R-:W2:Y:S04]  /*703a0*/  LDL.LU R10, [R1+0x13f0] ;  /* 0x0013f000010a7983 */ /* 0x000ea80000300800 */
[----:B------:R-:W0:Y:S04]  /*703b0*/  LDS.U8 R0, [R29+UR5+0x860] ;  /* 0x000860051d007984 */ /* 0x000e280008000000 */
[----:B------:R-:W2:Y:S04]  /*703c0*/  LDL.LU R11, [R1+0x13d4] ;  /* 0x0013d400010b7983 */ /* 0x000ea80000300800 */
[----:B-1----:R-:W-:Y:S04]  /*703d0*/  STL [R1+0x370c], R2 ;  /* 0x00370c0201007387 */ /* 0x002fe80000100800 */
[----:B------:R-:W1:Y:S04]  /*703e0*/  LDS.U8 R2, [R29+UR5+0xa00] ;  /* 0x000a00051d027984 */ /* 0x000e680008000000 */
[----:B0-----:R-:W-:Y:S04]  /*703f0*/  STL [R1+0x3708], R0 ;  /* 0x0037080001007387 */ /* 0x001fe80000100800 */
[----:B------:R-:W0:Y:S04]  /*70400*/  LDS.U8 R0, [R29+UR5+0xa20] ;  /* 0x000a20051d007984 */ /* 0x000e280008000000 */
[----:B-1----:R-:W-:Y:S04]  /*70410*/  STL [R1+0x14dc], R2 ;  /* 0x0014dc0201007387 */ /* 0x002fe80000100800 */
[----:B------:R-:W1:Y:S04]  /*70420*/  LDS.U8 R2, [R29+UR5+0xa60] ;  /* 0x000a60051d027984 */ /* 0x000e680008000000 */
[----:B0-----:R-:W-:Y:S04]  /*70430*/  STL [R1+0x14d8], R0 ;  /* 0x0014d80001007387 */ /* 0x001fe80000100800 */
[----:B------:R-:W-:Y:S04]  /*70440*/  STL [R1+0x371c], R3 ;  /* 0x00371c0301007387 */ /* 0x000fe80000100800 */
[----:B------:R-:W2:Y:S04]  /*70450*/  LDL.LU R8, [R1+0x13d0] ;  /* 0x0013d00001087983 */ /* 0x000ea80000300800 */
[----:B-1----:R-:W-:Y:S04]  /*70460*/  STL [R1+0x3718], R2 ;  /* 0x0037180201007387 */ /* 0x002fe80000100800 */
[----:B------:R-:W2:Y:S04]  /*70470*/  LDL.LU R4, [R1+0x13b4] ;  /* 0x0013b40001047983 */ /* 0x000ea80000300800 */
[----:B------:R-:W0:Y:S04]  /*70480*/  LDS.U8 R0, [R29+UR5+0xc00] ;  /* 0x000c00051d007984 */ /* 0x000e280008000000 */
[----:B------:R-:W-:Y:S04]  /*70490*/  LDS.U8 R2, [R29+UR5+0xc40] ;  /* 0x000c40051d027984 */ /* 0x000fe80008000000 */
        /* <DEDUP_REMOVED lines=8> */
[----:B------:R-:W3:Y:S01]  /*70520*/  LDS.U8 R3, [R29+UR5+0xe40] ;  /* 0x000e40051d037984 */ /* 0x000ee20008000000 */
[----:B------:R-:W4:Y:S03]  /*70530*/  S2R R14, SR_TID.X ;  /* 0x00000000000e7919 */ /* 0x000f260000002100 */
[----:B0-----:R-:W-:Y:S04]  /*70540*/  STL [R1+0x375c], R0 ;  /* 0x00375c0001007387 */ /* 0x001fe80000100800 */
[----:B------:R-:W0:Y:S01]  /*70550*/  LDS.U8 R0, [R29+UR5+0xe60] ;  /* 0x000e60051d007984 */ /* 0x000e220008000000 */
[----:B------:R-:W-:Y:S06]  /*70560*/  BAR.SYNC.DEFER_BLOCKING 0x0 ;  /* 0x0000000000007b1d */ /* 0x000fec0000010000 */
[----:B-1----:R1:W-:Y:S01]  /*70570*/  STL [R1+0x3758], R2 ;  /* 0x0037580201007387 */ /* 0x0023e20000100800 */
[----:B----4-:R-:W-:-:S03]  /*70580*/  LOP3.LUT R14, R14, 0x3f, RZ, 0xc0, !PT ;  /* 0x0000003f0e0e7812 */ /* 0x010fc600078ec0ff */
[----:B-1----:R-:W4:Y:S04]  /*70590*/  LDL.LU R2, [R1+0x13b0] ;  /* 0x0013b00001027983 */ /* 0x002f280000300800 */
[----:B---3--:R-:W-:Y:S04]  /*705a0*/  STL [R1+0x379c], R3 ;  /* 0x00379c0301007387 */ /* 0x008fe80000100800 */
[----:B------:R-:W3:Y:S04]  /*705b0*/  LDL.LU R6, [R1+0x1394] ;  /* 0x0013940001067983 */ /* 0x000ee80000300800 */
[----:B------:R1:W-:Y:S04]  /*705c0*/  STS.U8 [R14+UR5], R5 ;  /* 0x000000050e007988 */ /* 0x0003e80008000005 */
[----:B------:R1:W-:Y:S04]  /*705d0*/  STS.U8 [R14+UR5+0x40], R12 ;  /* 0x0000400c0e007988 */ /* 0x0003e80008000005 */
[----:B-----5:R5:W-:Y:S04]  /*705e0*/  STS.U8 [R14+UR5+0x240], R7 ;  /* 0x000240070e007988 */ /* 0x020be80008000005 */
[----:B0-----:R-:W-:Y:S04]  /*705f0*/  STL [R1+0x3798], R0 ;  /* 0x0037980001007387 */ /* 0x001fe80000100800 */
[----:B------:R-:W3:Y:S04]  /*70600*/  LDL.LU R29, [R1+0x1390] ;  /* 0x00139000011d7983 */ /* 0x000ee80000300800 */
[----:B------:R-:W3:Y:S04]  /*70610*/  LDL.LU R28, [R1+0x1374] ;  /* 0x00137400011c7983 */ /* 0x000ee80000300800 */
[----:B-1----:R-:W3:Y:S04]  /*70620*/  LDL.LU R5, [R1+0x1370] ;  /* 0x0013700001057983 */ /* 0x002ee80000300800 */
[----:B------:R-:W3:Y:S04]  /*70630*/  LDL.LU R12, [R1+0x1354] ;  /* 0x00135400010c7983 */ /* 0x000ee80000300800 */
[----:B-----5:R-:W5:Y:S04]  /*70640*/  LDL.LU R7, [R1+0x1350] ;  /* 0x0013500001077983 */ /* 0x020f680000300800 */
[----:B------:R-:W5:Y:S04]  /*70650*/  LDL.LU R27, [R1+0x1334] ;  /* 0x00133400011b7983 */ /* 0x000f680000300800 */
[----:B--2---:R-:W-:Y:S04]  /*70660*/  STS.U8 [R14+UR5+0x400], R15 ;  /* 0x0004000f0e007988 */ /* 0x004fe80008000005 */
[----:B------:R0:W-:Y:S04]  /*70670*/  STS.U8 [R14+UR5+0x440], R10 ;  /* 0x0004400a0e007988 */ /* 0x0001e80008000005 */
[----:B------:R1:W-:Y:S04]  /*70680*/  STS.U8 [R14+UR5+0x640], R11 ;  /* 0x0006400b0e007988 */ /* 0x0003e80008000005 */
[----:B0-----:R-:W2:Y:S04]  /*70690*/  LDL.LU R10, [R1+0x1330] ;  /* 0x00133000010a7983 */ /* 0x001ea80000300800 */
[----:B------:R-:W2:Y:S04]  /*706a0*/  LDL.LU R26, [R1+0x1314] ;  /* 0x00131400011a7983 */ /* 0x000ea80000300800 */
[----:B------:R-:W2:Y:S04]  /*706b0*/  LDL.LU R25, [R1+0x1310] ;  /* 0x0013100001197983 */ /* 0x000ea80000300800 */
[----:B------:R-:W2:Y:S04]  /*706c0*/  LDL.LU R24, [R1+0x12f4] ;  /* 0x0012f40001187983 */ /* 0x000ea80000300800 */
[----:B------:R-:W2:Y:S04]  /*706d0*/  LDL.LU R15, [R1+0x12f0] ;  /* 0x0012f000010f7983 */ /* 0x000ea80000300800 */
[----:B-1----:R-:W2:Y:S04]  /*706e0*/  LDL.LU R11, [R1+0x12d4] ;  /* 0x0012d400010b7983 */ /* 0x002ea80000300800 */
[----:B------:R-:W2:Y:S04]  /*706f0*/  LDL.LU R17, [R1+0x12d0] ;  /* 0x0012d00001117983 */ /* 0x000ea80000300800 */
[----:B------:R-:W2:Y:S04]  /*70700*/  LDL.LU R16, [R1+0x12b4] ;  /* 0x0012b40001107983 */ /* 0x000ea80000300800 */
[----:B------:R-:W2:Y:S04]  /*70710*/  LDL.LU R0, [R1+0x12b0] ;  /* 0x0012b00001007983 */ /* 0x000ea80000300800 */
[----:B------:R-:W2:Y:S04]  /*70720*/  LDL.LU R22, [R1+0x1294] ;  /* 0x0012940001167983 */ /* 0x000ea80000300800 */
[----:B------:R-:W2:Y:S04]  /*70730*/  LDL.LU R20, [R1+0x1290] ;  /* 0x0012900001147983 */ /* 0x000ea80000300800 */
[----:B------:R0:W-:Y:S04]  /*70740*/  STS.U8 [R14+UR5+0x600], R8 ;  /* 0x000600080e007988 */ /* 0x0001e80008000005 */
[----:B------:R1:W-:Y:S04]  /*70750*/  STS.U8 [R14+UR5+0x800], R4 ;  /* 0x000800040e007988 */ /* 0x0003e80008000005 */
[----:B0-----:R-:W2:Y:S04]  /*70760*/  LDL.LU R8, [R1+0x1274] ;  /* 0x0012740001087983 */ /* 0x001ea80000300800 */
[----:B-1----:R-:W2:Y:S04]  /*70770*/  LDL.LU R4, [R1+0x1270] ;  /* 0x0012700001047983 */ /* 0x002ea80000300800 */
[----:B------:R0:W-:Y:S04]  /*70780*/  STS.U8 [R14+UR5+0x200], R9 ;  /* 0x000200090e007988 */ /* 0x0001e80008000005 */
[----:B------:R-:W2:Y:S04]  /*70790*/  LDL.LU R3, [R1+0x1254] ;  /* 0x0012540001037983 */ /* 0x000ea80000300800 */
[----:B0-----:R-:W2:Y:S04]  /*707a0*/  LDL.LU R9, [R1+0x1250] ;  /* 0x0012500001097983 */ /* 0x001ea80000300800 */
[----:B----4-:R0:W-:Y:S04]  /*707b0*/  STS.U8 [R14+UR5+0x840], R2 ;  /* 0x000840020e007988 */ /* 0x0101e80008000005 */
[----:B---3--:R1:W-:Y:S04]  /*707c0*/  STS.U8 [R14+UR5+0xa40], R6 ;  /* 0x000a40060e007988 */ /* 0x0083e80008000005 */
[----:B0-----:R-:W3:Y:S04]  /*707d0*/  LDL.LU R2, [R1+0x122c] ;  /* 0x00122c0001027983 */ /* 0x001ee80000300800 */
[----:B-1----:R-:W4:Y:S04]  /*707e0*/  LDL.LU R6, [R1+0x121c] ;  /* 0x00121c0001067983 */ /* 0x002f280000300800 */
[----:B------:R0:W-:Y:S04]  /*707f0*/  STS.U8 [R14+UR5+0xc40], R5 ;  /* 0x000c40050e007988 */ /* 0x0001e80008000005 */
[----:B------:R1:W-:Y:S04]  /*70800*/  STS.U8 [R14+UR5+0xe40], R12 ;  /* 0x000e400c0e007988 */ /* 0x0003e80008000005 */
[----:B-----5:R5:W-:Y:S04]  /*70810*/  STS.U8 [R14+UR5+0xe00], R7 ;  /* 0x000e00070e007988 */ /* 0x020be80008000005 */
[----:B0-----:R-:W4:Y:S04]  /*70820*/  LDL.LU R5, [R1+0x11f4] ;  /* 0x0011f40001057983 */ /* 0x001f280000300800 */
[----:B-1----:R-:W4:Y:S04]  /*70830*/  LDL.LU R12, [R1+0x11f0] ;  /* 0x0011f000010c7983 */ /* 0x002f280000300800 */
[----:B-----5:R-:W5:Y:S04]  /*70840*/  LDL.LU R7, [R1+0x11d4] ;  /* 0x0011d40001077983 */ /* 0x020f680000300800 */
[----:B--2---:R0:W-:Y:S04]  /*70850*/  STS.U8 [R14+UR5+0x1040], R10 ;  /* 0x0010400a0e007988 */ /* 0x0041e80008000005 */
[----:B------:R1:W-:Y:S04]  /*70860*/  STS.U8 [R14+UR5+0x1440], R15 ;  /* 0x0014400f0e007988 */ /* 0x0003e80008000005 */
[----:B0-----:R-:W2:Y:S04]  /*70870*/  LDL.LU R10, [R1+0x11d0] ;  /* 0x0011d000010a7983 */ /* 0x001ea80000300800 */
[----:B------:R0:W-:Y:S04]  /*70880*/  STS.U8 [R14+UR5+0x1640], R11 ;  /* 0x0016400b0e007988 */ /* 0x0001e80008000005 */
[----:B-1----:R-:W2:Y:S04]  /*70890*/  LDL.LU R15, [R1+0x11b4] ;  /* 0x0011b400010f7983 */ /* 0x002ea80000300800 */
[----:B0-----:R-:W2:Y:S04]  /*708a0*/  LDL.LU R11, [R1+0x11b0] ;  /* 0x0011b000010b7983 */ /* 0x001ea80000300800 */
[----:B------:R0:W-:Y:S04]  /*708b0*/  STS.U8 [R14+UR5+0x1c00], R8 ;  /* 0x001c00080e007988 */ /* 0x0001e80008000005 */
[----:B------:R1:W-:Y:S04]  /*708c0*/  STS.U8 [R14+UR5+0x1c40], R4 ;  /* 0x001c40040e007988 */ /* 0x0003e80008000005 */
[----:B0-----:R-:W2:Y:S04]  /*708d0*/  LDL.LU R8, [R1+0x1194] ;  /* 0x0011940001087983 */ /* 0x001ea80000300800 */
[----:B-1----:R-:W2:Y:S04]  /*708e0*/  LDL.LU R4, [R1+0x1190] ;  /* 0x0011900001047983 */ /* 0x002ea80000300800 */
[----:B------:R0:W-:Y:S04]  /*708f0*/  STS.U8 [R14+UR5+0xa00], R29 ;  /* 0x000a001d0e007988 */ /* 0x0001e80008000005 */
[----:B------:R1:W-:Y:S04]  /*70900*/  STS.U8 [R14+UR5+0xc00], R28 ;  /* 0x000c001c0e007988 */ /* 0x0003e80008000005 */
[----:B------:R1:W-:Y:S04]  /*70910*/  STS.U8 [R14+UR5+0x1e00], R9 ;  /* 0x001e00090e007988 */ /* 0x0003e80008000005 */
[----:B0-----:R-:W2:Y:S04]  /*70920*/  LDL.LU R29, [R1+0x1174] ;  /* 0x00117400011d7983 */ /* 0x001ea80000300800 */
[----:B-1----:R-:W2:Y:S04]  /*70930*/  LDL.LU R28, [R1+0x1170] ;  /* 0x00117000011c7983 */ /* 0x002ea80000300800 */
[----:B------:R-:W2:Y:S04]  /*70940*/  LDL.LU R9, [R1+0x1154] ;  /* 0x0011540001097983 */ /* 0x000ea80000300800 */
[----:B------:R-:W-:Y:S04]  /*70950*/  STS.U8 [R14+UR5+0x1000], R27 ;  /* 0x0010001b0e007988 */ /* 0x000fe80008000005 */
        /* <DEDUP_REMOVED lines=9> */
[----:B---3--:R0:W-:Y:S04]  /*709f0*/  STS.U8 [R14+UR5+0x2000], R2 ;  /* 0x002000020e007988 */ /* 0x0081e80008000005 */
[----:B----4-:R1:W-:Y:S04]  /*70a00*/  STS.U8 [R14+UR5+0x2040], R6 ;  /* 0x002040060e007988 */ /* 0x0103e80008000005 */
[----:B0-----:R-:W3:Y:S04]  /*70a10*/  LDL.LU R2, [R1+0x1150] ;  /* 0x0011500001027983 */ /* 0x001ee80000300800 */
[----:B-1----:R-:W4:Y:S04]  /*70a20*/  LDL.LU R6, [R1+0x1134] ;  /* 0x0011340001067983 */ /* 0x002f280000300800 */
[----:B------:R-:W4:Y:S04]  /*70a30*/  LDL.LU R27, [R1+0x1130] ;  /* 0x00113000011b7983 */ /* 0x000f280000300800 */
[----:B-----5:R0:W-:Y:S04]  /*70a40*/  STS.U8 [R14+UR5+0x2400], R7 ;  /* 0x002400070e007988 */ /* 0x0201e80008000005 */
[----:B------:R1:W-:Y:S04]  /*70a50*/  STS.U8 [R14+UR5+0x2200], R12 ;  /* 0x0022000c0e007988 */ /* 0x0003e80008000005 */
[----:B0-----:R-:W5:Y:S04]  /*70a60*/  LDL.LU R7, [R1+0x1114] ;  /* 0x0011140001077983 */ /* 0x001f680000300800 */
[----:B------:R-:W5:Y:S04]  /*70a70*/  LDL.LU R26, [R1+0x1110] ;  /* 0x00111000011a7983 */ /* 0x000f680000300800 */
[----:B------:R-:W5:Y:S04]  /*70a80*/  LDL.LU R25, [R1+0x10f4] ;  /* 0x0010f40001197983 */ /* 0x000f680000300800 */
[----:B------:R-:W5:Y:S04]  /*70a90*/  LDL.LU R24, [R1+0x10f0] ;  /* 0x0010f00001187983 */ /* 0x000f680000300800 */
[----:B-1----:R-:W5:Y:S04]  /*70aa0*/  LDL.LU R12, [R1+0x10d4] ;  /* 0x0010d400010c7983 */ /* 0x002f680000300800 */
[----:B------:R-:W-:Y:S04]  /*70ab0*/  STS.U8 [R14+UR5+0x2240], R5 ;  /* 0x002240050e007988 */ /* 0x000fe80008000005 */
[----:B--2---:R0:W-:Y:S04]  /*70ac0*/  STS.U8 [R14+UR5+0x2440], R10 ;  /* 0x0024400a0e007988 */ /* 0x0041e80008000005 */
[----:B------:R1:W-:Y:S04]  /*70ad0*/  STS.U8 [R14+UR5+0x2640], R15 ;  /* 0x0026400f0e007988 */ /* 0x0003e80008000005 */
[----:B0-----:R-:W2:Y:S04]  /*70ae0*/  LDL.LU R10, [R1+0x10d0] ;  /* 0x0010d000010a7983 */ /* 0x001ea80000300800 */
[----:B------:R-:W2:Y:S04]  /*70af0*/  LDL.LU R17, [R1+0x10b4] ;  /* 0x0010b40001117983 */ /* 0x000ea80000300800 */
[----:B------:R-:W2:Y:S04]  /*70b00*/  LDL.LU R16, [R1+0x10b0] ;  /* 0x0010b00001107983 */ /* 0x000ea80000300800 */
[----:B------:R-:W2:Y:S04]  /*70b10*/  LDL.LU R0, [R1+0x1094] ;  /* 0x0010940001007983 */ /* 0x000ea80000300800 */
[----:B------:R-:W2:Y:S04]  /*70b20*/  LDL.LU R22, [R1+0x1090] ;  /* 0x0010900001167983 */ /* 0x000ea80000300800 */
[----:B------:R-:W2:Y:S04]  /*70b30*/  LDL.LU R20, [R1+0x1074] ;  /* 0x0010740001147983 */ /* 0x000ea80000300800 */
[----:B-1----:R-:W2:Y:S04]  /*70b40*/  LDL.LU R15, [R1+0x1070] ;  /* 0x00107000010f7983 */ /* 0x002ea80000300800 */
[----:B------:R0:W-:Y:S04]  /*70b50*/  STS.U8 [R14+UR5+0x2600], R11 ;  /* 0x0026000b0e007988 */ /* 0x0001e80008000005 */
[----:B0-----:R-:W2:Y:S04]  /*70b60*/  LDL.LU R11, [R1+0x1054] ;  /* 0x00105400010b7983 */ /* 0x001ea80000300800 */
[----:B------:R-:W2:Y:S04]  /*70b70*/  LDL.LU R3, [R1+0x1050] ;  /* 0x0010500001037983 */ /* 0x000ea80000300800 */
[----:B------:R-:W2:Y:S04]  /*70b80*/  LDL.LU R5, [R1+0x1034] ;  /* 0x0010340001057983 */ /* 0x000ea80000300800 */
[----:B------:R0:W-:Y:S04]  /*70b90*/  STS.U8 [R14+UR5+0x2800], R8 ;  /* 0x002800080e007988 */ /* 0x0001e80008000005 */
[----:B------:R1:W-:Y:S04]  /*70ba0*/  STS.U8 [R14+UR5+0x2840], R4 ;  /* 0x002840040e007988 */ /* 0x0003e80008000005 */
[----:B0-----:R-:W2:Y:S04]  /*70bb0*/  LDL.LU R8, [R1+0x1030] ;  /* 0x0010300001087983 */ /* 0x001ea80000300800 */
[----:B-1----:R-:W2:Y:S04]  /*70bc0*/  LDL.LU R4, [R1+0x1014] ;  /* 0x0010140001047983 */ /* 0x002ea80000300800 */
[----:B------:R0:W-:Y:S04]  /*70bd0*/  STS.U8 [R14+UR5+0x2c00], R9 ;  /* 0x002c00090e007988 */ /* 0x0001e80008000005 */
[----:B0-----:R-:W2:Y:S04]  /*70be0*/  LDL.LU R9, [R1+0x1010] ;  /* 0x0010100001097983 */ /* 0x001ea80000300800 */
[----:B------:R-:W-:Y:S04]  /*70bf0*/  STS.U8 [R14+UR5+0x2a40], R29 ;  /* 0x002a401d0e007988 */ /* 0x000fe80008000005 */
[----:B------:R-:W-:Y:S04]  /*70c00*/  STS.U8 [R14+UR5+0x2a00], R28 ;  /* 0x002a001c0e007988 */ /* 0x000fe80008000005 */
[----:B---3--:R0:W-:Y:S04]  /*70c10*/  STS.U8 [R14+UR5+0x2c40], R2 ;  /* 0x002c40020e007988 */ /* 0x0081e80008000005 */
[----:B----4-:R1:W-:Y:S04]  /*70c20*/  STS.U8 [R14+UR5+0x2e40], R6 ;  /* 0x002e40060e007988 */ /* 0x0103e80008000005 */
[----:B0-----:R-:W3:Y:S04]  /*70c30*/  LDL.LU R2, [R1+0xff4] ;  /* 0x000ff40001027983 */ /* 0x001ee80000300800 */
[----:B-1----:R-:W4:Y:S04]  /*70c40*/  LDL.LU R6, [R1+0xff0] ;  /* 0x000ff00001067983 */ /* 0x002f280000300800 */
[----:B-----5:R0:W-:Y:S04]  /*70c50*/  STS.U8 [R14+UR5+0x3000], R7 ;  /* 0x003000070e007988 */ /* 0x0201e80008000005 */
[----:B------:R1:W-:Y:S04]  /*70c60*/  STS.U8 [R14+UR5+0x3400], R12 ;  /* 0x0034000c0e007988 */ /* 0x0003e80008000005 */
[----:B0-----:R-:W5:Y:S04]  /*70c70*/  LDL.LU R7, [R1+0xfd4] ;  /* 0x000fd40001077983 */ /* 0x001f680000300800 */
[----:B-1----:R-:W5:Y:S04]  /*70c80*/  LDL.LU R12, [R1+0xfd0] ;  /* 0x000fd000010c7983 */ /* 0x002f680000300800 */
[----:B--2---:R0:W-:Y:S04]  /*70c90*/  STS.U8 [R14+UR5+0x3440], R10 ;  /* 0x0034400a0e007988 */ /* 0x0041e80008000005 */
[----:B------:R1:W-:Y:S04]  /*70ca0*/  STS.U8 [R14+UR5+0x3a00], R15 ;  /* 0x003a000f0e007988 */ /* 0x0003e80008000005 */
[----:B0-----:R-:W2:Y:S04]  /*70cb0*/  LDL.LU R10, [R1+0xfb4] ;  /* 0x000fb400010a7983 */ /* 0x001ea80000300800 */
[----:B-1----:R-:W2:Y:S04]  /*70cc0*/  LDL.LU R15, [R1+0xfb0] ;  /* 0x000fb000010f7983 */ /* 0x002ea80000300800 */
[----:B------:R0:W-:Y:S04]  /*70cd0*/  STS.U8 [R14+UR5+0x3c00], R11 ;  /* 0x003c000b0e007988 */ /* 0x0001e80008000005 */
[----:B------:R1:W-:Y:S04]  /*70ce0*/  STS.U8 [R14+UR5+0x3e40], R5 ;  /* 0x003e40050e007988 */ /* 0x0003e80008000005 */
[----:B0-----:R-:W2:Y:S04]  /*70cf0*/  LDL.LU R11, [R1+0xf8c] ;  /* 0x000f8c00010b7983 */ /* 0x001ea80000300800 */
[----:B------:R-:W2:Y:S04]  /*70d00*/  LDL.LU R29, [R1+0xf84] ;  /* 0x000f8400011d7983 */ /* 0x000ea80000300800 */
[----:B------:R-:W2:Y:S04]  /*70d10*/  LDL.LU R28, [R1+0xf54] ;  /* 0x000f5400011c7983 */ /* 0x000ea80000300800 */
[----:B-1----:R-:W2:Y:S04]  /*70d20*/  LDL.LU R5, [R1+0xf50] ;  /* 0x000f500001057983 */ /* 0x002ea80000300800 */
[----:B------:R0:W-:Y:S04]  /*70d30*/  STS.U8 [R14+UR5+0x3e00], R8 ;  /* 0x003e00080e007988 */ /* 0x0001e80008000005 */
[----:B------:R1:W-:Y:S04]  /*70d40*/  STS.U8 [R14+UR5+0x4000], R4 ;  /* 0x004000040e007988 */ /* 0x0003e80008000005 */
[----:B0-----:R-:W2:Y:S04]  /*70d50*/  LDL.LU R8, [R1+0xf34] ;  /* 0x000f340001087983 */ /* 0x001ea80000300800 */
[----:B-1----:R-:W2:Y:S04]  /*70d60*/  LDL.LU R4, [R1+0xf30] ;  /* 0x000f300001047983 */ /* 0x002ea80000300800 */
[----:B------:R0:W-:Y:S04]  /*70d70*/  STS.U8 [R14+UR5+0x2e00], R27 ;  /* 0x002e001b0e007988 */ /* 0x0001e80008000005 */
[----:B------:R-:W-:Y:S04]  /*70d80*/  STS.U8 [R14+UR5+0x3040], R26 ;  /* 0x0030401a0e007988 */ /* 0x000fe80008000005 */
[----:B------:R-:W-:Y:S04]  /*70d90*/  STS.U8 [R14+UR5+0x3240], R25 ;  /* 0x003240190e007988 */ /* 0x000fe80008000005 */
[----:B------:R-:W-:Y:S04]  /*70da0*/  STS.U8 [R14+UR5+0x3200], R24 ;  /* 0x003200180e007988 */ /* 0x000fe80008000005 */
[----:B0-----:R-:W2:Y:S04]  /*70db0*/  LDL.LU R27, [R1+0xf14] ;  /* 0x000f1400011b7983 */ /* 0x001ea80000300800 */
[----:B------:R-:W-:Y:S04]  /*70dc0*/  STS.U8 [R14+UR5+0x3640], R17 ;  /* 0x003640110e007988 */ /* 0x000fe80008000005 */
[----:B------:R-:W-:Y:S04]  /*70dd0*/  STS.U8 [R14+UR5+0x3600], R16 ;  /* 0x003600100e007988 */ /* 0x000fe80008000005 */
[----:B------:R-:W-:Y:S04]  /*70de0*/  STS.U8 [R14+UR5+0x3800], R0 ;  /* 0x003800000e007988 */ /* 0x000fe80008000005 */
[----:B------:R-:W-:Y:S04]  /*70df0*/  STS.U8 [R14+UR5+0x3840], R22 ;  /* 0x003840160e007988 */ /* 0x000fe80008000005 */
[----:B------:R-:W-:Y:S04]  /*70e00*/  STS.U8 [R14+UR5+0x3a40], R20 ;  /* 0x003a40140e007988 */ /* 0x000fe80008000005 */
[----:B------:R-:W-:Y:S04]  /*70e10*/  STS.U8 [R14+UR5+0x3c40], R3 ;  /* 0x003c40030e007988 */ /* 0x000fe80008000005 */
[----:B------:R-:W-:Y:S04]  /*70e20*/  STS.U8 [R14+UR5+0x4040], R9 ;  /* 0x004040090e007988 */ /* 0x000fe80008000005 */
[----:B----4-:R0:W-:Y:S04]  /*70e30*/  STS.U8 [R14+UR5+0x4200], R6 ;  /* 0x004200060e007988 */ /* 0x0101e80008000005 */
[----:B---3--:R1:W-:Y:S04]  /*70e40*/  STS.U8 [R14+UR5+0x4240], R2 ;  /* 0x004240020e007988 */ /* 0x0083e80008000005 */
[----:B0-----:R-:W3:Y:S04]  /*70e50*/  LDL.LU R6, [R1+0xf10] ;  /* 0x000f100001067983 */ /* 0x001ee80000300800 */
[----:B------:R-:W4:Y:S04]  /*70e60*/  LDL.LU R26, [R1+0xef4] ;  /* 0x000ef400011a7983 */ /* 0x000f280000300800 */
[----:B------:R-:W4:Y:S04]  /*70e70*/  LDL.LU R25, [R1+0xef0] ;  /* 0x000ef00001197983 */ /* 0x000f280000300800 */
[----:B------:R-:W4:Y:S04]  /*70e80*/  LDL.LU R24, [R1+0xed4] ;  /* 0x000ed40001187983 */ /* 0x000f280000300800 */
[----:B-1----:R-:W4:Y:S04]  /*70e90*/  LDL.LU R2, [R1+0xed0] ;  /* 0x000ed00001027983 */ /* 0x002f280000300800 */
[----:B-----5:R0:W-:Y:S04]  /*70ea0*/  STS.U8 [R14+UR5+0x4400], R7 ;  /* 0x004400070e007988 */ /* 0x0201e80008000005 */
[----:B------:R1:W-:Y:S04]  /*70eb0*/  STS.U8 [R14+UR5+0x4440], R12 ;  /* 0x0044400c0e007988 */ /* 0x0003e80008000005 */
[----:B0-----:R-:W5:Y:S04]  /*70ec0*/  LDL.LU R7, [R1+0xeb4] ;  /* 0x000eb40001077983 */ /* 0x001f680000300800 */
[----:B------:R-:W5:Y:S04]  /*70ed0*/  LDL.LU R17, [R1+0xeb0] ;  /* 0x000eb00001117983 */ /* 0x000f680000300800 */
[----:B------:R-:W5:Y:S04]  /*70ee0*/  LDL.LU R16, [R1+0xe94] ;  /* 0x000e940001107983 */ /* 0x000f680000300800 */
[----:B------:R-:W5:Y:S04]  /*70ef0*/  LDL.LU R0, [R1+0xe90] ;  /* 0x000e900001007983 */ /* 0x000f680000300800 */
[----:B------:R-:W5:Y:S04]  /*70f00*/  LDL.LU R22, [R1+0xe74] ;  /* 0x000e740001167983 */ /* 0x000f680000300800 */
[----:B------:R-:W5:Y:S04]  /*70f10*/  LDL.LU R20, [R1+0xe70] ;  /* 0x000e700001147983 */ /* 0x000f680000300800 */
[----:B-1----:R-:W5:Y:S04]  /*70f20*/  LDL.LU R12, [R1+0xe54] ;  /* 0x000e5400010c7983 */ /* 0x002f680000300800 */
[----:B--2---:R0:W-:Y:S04]  /*70f30*/  STS.U8 [R14+UR5+0x4640], R10 ;  /* 0x0046400a0e007988 */ /* 0x0041e80008000005 */
        /* <DEDUP_REMOVED lines=10> */
[----:B------:R1:W-:Y:S04]  /*70fe0*/  STS.U8 [R14+UR5+0x4c40], R4 ;  /* 0x004c40040e007988 */ /* 0x0003e80008000005 */
[----:B0-----:R-:W2:Y:S04]  /*70ff0*/  LDL.LU R8, [R1+0xdf0] ;  /* 0x000df00001087983 */ /* 0x001ea80000300800 */
[----:B-1----:R-:W2:Y:S04]  /*71000*/  LDL.LU R4, [R1+0xdd4] ;  /* 0x000dd40001047983 */ /* 0x002ea80000300800 */
[----:B------:R-:W-:Y:S04]  /*71010*/  STS.U8 [R14+UR5+0x4840], R29 ;  /* 0x0048401d0e007988 */ /* 0x000fe80008000005 */
        /* <DEDUP_REMOVED lines=12> */
[----:B------:R2:W-:Y:S04]  /*710e0*/  STS.U8 [R14+UR5+0x5e40], R15 ;  /* 0x005e400f0e007988 */ /* 0x0005e80008000005 */
[----:B0-----:R-:W5:Y:S04]  /*710f0*/  LDL.LU R10, [R1+0xd90] ;  /* 0x000d9000010a7983 */ /* 0x001f680000300800 */
[----:B------:R-:W5:Y:S04]  /*71100*/  LDL.LU R29, [R1+0xd74] ;  /* 0x000d7400011d7983 */ /* 0x000f680000300800 */
[----:B------:R-:W5:Y:S04]  /*71110*/  LDL.LU R28, [R1+0xd70] ;  /* 0x000d7000011c7983 */ /* 0x000f680000300800 */
[----:B-1----:R-:W5:Y:S04]  /*71120*/  LDL.LU R9, [R1+0xd54] ;  /* 0x000d540001097983 */ /* 0x002f680000300800 */
[----:B--2---:R-:W2:Y:S04]  /*71130*/  LDL.LU R15, [R1+0xd50] ;  /* 0x000d5000010f7983 */ /* 0x004ea80000300800 */
[----:B------:R0:W-:Y:S04]  /*71140*/  STS.U8 [R14+UR5+0x5e00], R11 ;  /* 0x005e000b0e007988 */ /* 0x0001e80008000005 */
[----:B0-----:R-:W2:Y:S04]  /*71150*/  LDL.LU R11, [R1+0xd34] ;  /* 0x000d3400010b7983 */ /* 0x001ea80000300800 */
[----:B------:R-:W2:Y:S04]  /*71160*/  LDL.LU R27, [R1+0xd30] ;  /* 0x000d3000011b7983 */ /* 0x000ea80000300800 */
[----:B------:R0:W-:Y:S04]  /*71170*/  STS.U8 [R14+UR5+0x6240], R4 ;  /* 0x006240040e007988 */ /* 0x0001e80008000005 */
[----:B0-----:R-:W2:Y:S04]  /*71180*/  LDL.LU R4, [R1+0xd14] ;  /* 0x000d140001047983 */ /* 0x001ea80000300800 */
[----:B------:R0:W-:Y:S04]  /*71190*/  STS.U8 [R14+UR5+0x5000], R26 ;  /* 0x0050001a0e007988 */ /* 0x0001e80008000005 */
[----:B------:R1:W-:Y:S04]  /*711a0*/  STS.U8 [R14+UR5+0x5040], R25 ;  /* 0x005040190e007988 */ /* 0x0003e80008000005 */
[----:B------:R1:W-:Y:S04]  /*711b0*/  STS.U8 [R14+UR5+0x5240], R24 ;  /* 0x005240180e007988 */ /* 0x0003e80008000005 */
[----:B------:R1:W-:Y:S04]  /*711c0*/  STS.U8 [R14+UR5+0x6040], R8 ;  /* 0x006040080e007988 */ /* 0x0003e80008000005 */
[----:B------:R-:W-:Y:S04]  /*711d0*/  STS.U8 [R14+UR5+0x5440], R17 ;  /* 0x005440110e007988 */ /* 0x000fe80008000005 */
[----:B0-----:R-:W2:Y:S04]  /*711e0*/  LDL.LU R26, [R1+0xd10] ;  /* 0x000d1000011a7983 */ /* 0x001ea80000300800 */
[----:B-1----:R-:W2:Y:S04]  /*711f0*/  LDL.LU R25, [R1+0xcf4] ;  /* 0x000cf40001197983 */ /* 0x002ea80000300800 */
[----:B------:R-:W2:Y:S04]  /*71200*/  LDL.LU R24, [R1+0xcf0] ;  /* 0x000cf00001187983 */ /* 0x000ea80000300800 */
[----:B------:R-:W2:Y:S04]  /*71210*/  LDL.LU R8, [R1+0xcd4] ;  /* 0x000cd40001087983 */ /* 0x000ea80000300800 */
        /* <DEDUP_REMOVED lines=9> */
[----:B------:R-:W4:Y:S04]  /*712b0*/  LDL.LU R17, [R1+0xcb4] ;  /* 0x000cb40001117983 */ /* 0x000f280000300800 */
[----:B------:R-:W4:Y:S04]  /*712c0*/  LDL.LU R16, [R1+0xcb0] ;  /* 0x000cb00001107983 */ /* 0x000f280000300800 */
        /* <DEDUP_REMOVED lines=9> */
[----:B-1----:R-:W5:Y:S04]  /*71360*/  LDL.LU R12, [R1+0xc10] ;  /* 0x000c1000010c7983 */ /* 0x002f680000300800 */
[----:B------:R0:W-:Y:S04]  /*71370*/  STS.U8 [R14+UR5+0x6600], R10 ;  /* 0x0066000a0e007988 */ /* 0x0001e80008000005 */
[----:B------:R1:W-:Y:S04]  /*71380*/  STS.U8 [R14+UR5+0x6a40], R9 ;  /* 0x006a40090e007988 */ /* 0x0003e80008000005 */
[----:B--2---:R2:W-:Y:S04]  /*71390*/  STS.U8 [R14+UR5+0x6a00], R15 ;  /* 0x006a000f0e007988 */ /* 0x0045e80008000005 */
[----:B0-----:R-:W5:Y:S04]  /*713a0*/  LDL.LU R10, [R1+0xbf4] ;  /* 0x000bf400010a7983 */ /* 0x001f680000300800 */
[----:B-1----:R-:W5:Y:S04]  /*713b0*/  LDL.LU R9, [R1+0xbf0] ;  /* 0x000bf00001097983 */ /* 0x002f680000300800 */
[----:B--2---:R-:W2:Y:S04]  /*713c0*/  LDL.LU R15, [R1+0xbd4] ;  /* 0x000bd400010f7983 */ /* 0x004ea80000300800 */
[----:B------:R0:W-:Y:S04]  /*713d0*/  STS.U8 [R14+UR5+0x6c00], R11 ;  /* 0x006c000b0e007988 */ /* 0x0001e80008000005 */
[----:B0-----:R-:W2:Y:S04]  /*713e0*/  LDL.LU R11, [R1+0xbd0] ;  /* 0x000bd000010b7983 */ /* 0x001ea80000300800 */
[----:B------:R0:W-:Y:S04]  /*713f0*/  STS.U8 [R14+UR5+0x6e40], R4 ;  /* 0x006e40040e007988 */ /* 0x0001e80008000005 */
[----:B0-----:R-:W2:Y:S04]  /*71400*/  LDL.LU R4, [R1+0xbb4] ;  /* 0x000bb40001047983 */ /* 0x001ea80000300800 */
[----:B------:R0:W-:Y:S04]  /*71410*/  STS.U8 [R14+UR5+0x7240], R8 ;  /* 0x007240080e007988 */ /* 0x0001e80008000005 */
[----:B0-----:R-:W2:Y:S04]  /*71420*/  LDL.LU R8, [R1+0xbb0] ;  /* 0x000bb00001087983 */ /* 0x001ea80000300800 */
        /* <DEDUP_REMOVED lines=12> */
[----:B------:R5:W-:Y:S04]  /*714f0*/  STS.U8 [R14+UR5+0x7c40], R12 ;  /* 0x007c400c0e007988 */ /* 0x000be80008000005 */
[----:B0-----:R-:W4:Y:S04]  /*71500*/  LDL.LU R7, [R1+0xb74] ;  /* 0x000b740001077983 */ /* 0x001f280000300800 */
[----:B------:R-:W4:Y:S04]  /*71510*/  LDL.LU R29, [R1+0xb70] ;  /* 0x000b7000011d7983 */ /* 0x000f280000300800 */
[----:B------:R-:W4:Y:S04]  /*71520*/  LDL.LU R28, [R1+0xb54] ;  /* 0x000b5400011c7983 */ /* 0x000f280000300800 */
[----:B-1----:R-:W4:Y:S04]  /*71530*/  LDL.LU R5, [R1+0xb50] ;  /* 0x000b500001057983 */ /* 0x002f280000300800 */
[----:B-----5:R-:W5:Y:S04]  /*71540*/  LDL.LU R12, [R1+0xb34] ;  /* 0x000b3400010c7983 */ /* 0x020f680000300800 */
[----:B------:R0:W-:Y:S04]  /*71550*/  STS.U8 [R14+UR5+0x7e40], R10 ;  /* 0x007e400a0e007988 */ /* 0x0001e80008000005 */
[----:B--2---:R1:W-:Y:S04]  /*71560*/  STS.U8 [R14+UR5+0x8000], R15 ;  /* 0x0080000f0e007988 */ /* 0x0043e80008000005 */
[----:B0-----:R-:W2:Y:S04]  /*71570*/  LDL.LU R10, [R1+0xb30] ;  /* 0x000b3000010a7983 */ /* 0x001ea80000300800 */
[----:B------:R-:W2:Y:S04]  /*71580*/  LDL.LU R27, [R1+0xb14] ;  /* 0x000b1400011b7983 */ /* 0x000ea80000300800 */
[----:B-1----:R-:W2:Y:S04]  /*71590*/  LDL.LU R15, [R1+0xb10] ;  /* 0x000b1000010f7983 */ /* 0x002ea80000300800 */
[----:B------:R-:W2:Y:S04]  /*715a0*/  LDL.LU R26, [R1+0xaf4] ;  /* 0x000af400011a7983 */ /* 0x000ea80000300800 */
[----:B------:R-:W2:Y:S04]  /*715b0*/  LDL.LU R25, [R1+0xaf0] ;  /* 0x000af00001197983 */ /* 0x000ea80000300800 */
[----:B------:R0:W-:Y:S04]  /*715c0*/  STS.U8 [R14+UR5+0x8040], R11 ;  /* 0x0080400b0e007988 */ /* 0x0001e80008000005 */
[----:B------:R-:W2:Y:S04]  /*715d0*/  LDL.LU R24, [R1+0xad4] ;  /* 0x000ad40001187983 */ /* 0x000ea80000300800 */
[----:B0-----:R-:W2:Y:S04]  /*715e0*/  LDL.LU R11, [R1+0xad0] ;  /* 0x000ad000010b7983 */ /* 0x001ea80000300800 */
[----:B------:R0:W-:Y:S04]  /*715f0*/  STS.U8 [R14+UR5+0x8240], R4 ;  /* 0x008240040e007988 */ /* 0x0001e80008000005 */
[----:B0-----:R-:W2:Y:S04]  /*71600*/  LDL.LU R4, [R1+0xab4] ;  /* 0x000ab40001047983 */ /* 0x001ea80000300800 */
[----:B------:R0:W-:Y:S04]  /*71610*/  STS.U8 [R14+UR5+0x7400], R17 ;  /* 0x007400110e007988 */ /* 0x0001e80008000005 */
[----:B------:R1:W-:Y:S04]  /*71620*/  STS.U8 [R14+UR5+0x7440], R16 ;  /* 0x007440100e007988 */ /* 0x0003e80008000005 */
[----:B------:R1:W-:Y:S04]  /*71630*/  STS.U8 [R14+UR5+0x7640], R0 ;  /* 0x007640000e007988 */ /* 0x0003e80008000005 */
[----:B------:R1:W-:Y:S04]  /*71640*/  STS.U8 [R14+UR5+0x7600], R22 ;  /* 0x007600160e007988 */ /* 0x0003e80008000005 */
[----:B------:R1:W-:Y:S04]  /*71650*/  STS.U8 [R14+UR5+0x7800], R20 ;  /* 0x007800140e007988 */ /* 0x0003e80008000005 */
[----:B------:R1:W-:Y:S04]  /*71660*/  STS.U8 [R14+UR5+0x8200], R8 ;  /* 0x008200080e007988 */ /* 0x0003e80008000005 */
[----:B0-----:R-:W2:Y:S04]  /*71670*/  LDL.LU R17, [R1+0xab0] ;  /* 0x000ab00001117983 */ /* 0x001ea80000300800 */
[----:B-1----:R-:W2:Y:S04]  /*71680*/  LDL.LU R16, [R1+0xa94] ;  /* 0x000a940001107983 */ /* 0x002ea80000300800 */
[----:B------:R-:W2:Y:S04]  /*71690*/  LDL.LU R0, [R1+0xa90] ;  /* 0x000a900001007983 */ /* 0x000ea80000300800 */
[----:B------:R-:W2:Y:S04]  /*716a0*/  LDL.LU R22, [R1+0xa74] ;  /* 0x000a740001167983 */ /* 0x000ea80000300800 */
[----:B------:R-:W2:Y:S04]  /*716b0*/  LDL.LU R20, [R1+0xa70] ;  /* 0x000a700001147983 */ /* 0x000ea80000300800 */
[----:B------:R-:W2:Y:S04]  /*716c0*/  LDL.LU R8, [R1+0xa54] ;  /* 0x000a540001087983 */ /* 0x000ea80000300800 */
[----:B------:R-:W-:Y:S04]  /*716d0*/  STS.U8 [R14+UR5+0x7a00], R3 ;  /* 0x007a00030e007988 */ /* 0x000fe80008000005 */
[----:B------:R-:W-:Y:S04]  /*716e0*/  STS.U8 [R14+UR5+0x7e00], R9 ;  /* 0x007e00090e007988 */ /* 0x000fe80008000005 */
[----:B---3--:R0:W-:Y:S04]  /*716f0*/  STS.U8 [R14+UR5+0x8400], R6 ;  /* 0x008400060e007988 */ /* 0x0081e80008000005 */
[----:B----4-:R1:W-:Y:S04]  /*71700*/  STS.U8 [R14+UR5+0x8440], R2 ;  /* 0x008440020e007988 */ /* 0x0103e80008000005 */
[----:B0-----:R-:W3:Y:S04]  /*71710*/  LDL.LU R6, [R1+0xa50] ;  /* 0x000a500001067983 */ /* 0x001ee80000300800 */
[----:B------:R-:W4:Y:S04]  /*71720*/  LDL.LU R3, [R1+0x81c] ;  /* 0x00081c0001037983 */ /* 0x000f280000300800 */
[----:B------:R-:W4:Y:S04]  /*71730*/  LDL.LU R9, [R1+0x818] ;  /* 0x0008180001097983 */ /* 0x000f280000300800 */
        /* <DEDUP_REMOVED lines=10> */
[----:B-1----:R-:W2:Y:S04]  /*717e0*/  LDL.LU R15, [R1+0x798] ;  /* 0x00079800010f7983 */ /* 0x002ea80000300800 */
[----:B------:R0:W-:Y:S04]  /*717f0*/  STS.U8 [R14+UR5+0x9040], R11 ;  /* 0x0090400b0e007988 */ /* 0x0001e80008000005 */
[----:B0-----:R-:W2:Y:S04]  /*71800*/  LDL.LU R11, [R1+0x77c] ;  /* 0x00077c00010b7983 */ /* 0x001ea80000300800 */
[----:B------:R0:W-:Y:S04]  /*71810*/  STS.U8 [R14+UR5+0x9240], R4 ;  /* 0x009240040e007988 */ /* 0x0001e80008000005 */
[----:B0-----:R-:W2:Y:S04]  /*71820*/  LDL.LU R4, [R1+0x778] ;  /* 0x0007780001047983 */ /* 0x001ea80000300800 */
[----:B------:R0:W-:Y:S04]  /*71830*/  STS.U8 [R14+UR5+0x9800], R8 ;  /* 0x009800080e007988 */ /* 0x0001e80008000005 */
        /* <DEDUP_REMOVED lines=14> */
[----:B------:R3:W-:Y:S04]  /*71920*/  STS.U8 [R14+UR5+0x9c00], R2 ;  /* 0x009c00020e007988 */ /* 0x0007e80008000005 */
[----:B0-----:R-:W4:Y:S04]  /*71930*/  LDL.LU R6, [R1+0x758] ;  /* 0x0007580001067983 */ /* 0x001f280000300800 */
[----:B------:R-:W4:Y:S04]  /*71940*/  LDL.LU R29, [R1+0x73c] ;  /* 0x00073c00011d7983 */ /* 0x000f280000300800 */
[----:B------:R-:W4:Y:S04]  /*71950*/  LDL.LU R28, [R1+0x738] ;  /* 0x00073800011c7983 */ /* 0x000f280000300800 */
[----:B-1----:R-:W4:Y:S04]  /*71960*/  LDL.LU R9, [R1+0x71c] ;  /* 0x00071c0001097983 */ /* 0x002f280000300800 */
[----:B---3--:R-:W3:Y:S04]  /*71970*/  LDL.LU R2, [R1+0x718] ;  /* 0x0007180001027983 */ /* 0x008ee80000300800 */
[----:B------:R0:W-:Y:S04]  /*71980*/  STS.U8 [R14+UR5+0x9c40], R7 ;  /* 0x009c40070e007988 */ /* 0x0001e80008000005 */
[----:B0-----:R-:W3:Y:S04]  /*71990*/  LDL.LU R7, [R1+0x6f8] ;  /* 0x0006f80001077983 */ /* 0x001ee80000300800 */
[----:B------:R-:W3:Y:S04]  /*719a0*/  LDL.LU R27, [R1+0x6f4] ;  /* 0x0006f400011b7983 */ /* 0x000ee80000300800 */
[----:B-----5:R-:W-:Y:S04]  /*719b0*/  STS.U8 [R14+UR5+0x9e00], R12 ;  /* 0x009e000c0e007988 */ /* 0x020fe80008000005 */
[----:B--2---:R0:W-:Y:S04]  /*719c0*/  STS.U8 [R14+UR5+0xa000], R10 ;  /* 0x00a0000a0e007988 */ /* 0x0041e80008000005 */
[----:B------:R1:W-:Y:S04]  /*719d0*/  STS.U8 [R14+UR5+0xa040], R15 ;  /* 0x00a0400f0e007988 */ /* 0x0003e80008000005 */
[----:B0-----:R-:W2:Y:S04]  /*719e0*/  LDL.LU R10, [R1+0x6d8] ;  /* 0x0006d800010a7983 */ /* 0x001ea80000300800 */
[----:B------:R-:W5:Y:S04]  /*719f0*/  LDL.LU R26, [R1+0x6d4] ;  /* 0x0006d400011a7983 */ /* 0x000f680000300800 */
[----:B------:R-:W5:Y:S04]  /*71a00*/  LDL.LU R25, [R1+0x6b8] ;  /* 0x0006b80001197983 */ /* 0x000f680000300800 */
[----:B------:R-:W5:Y:S04]  /*71a10*/  LDL.LU R24, [R1+0x6b4] ;  /* 0x0006b40001187983 */ /* 0x000f680000300800 */
[----:B------:R-:W5:Y:S04]  /*71a20*/  LDL.LU R12, [R1+0x4f8] ;  /* 0x0004f800010c7983 */ /* 0x000f680000300800 */
[----:B-1----:R-:W5:Y:S04]  /*71a30*/  LDL.LU R15, [R1+0x4f4] ;  /* 0x0004f400010f7983 */ /* 0x002f680000300800 */
[----:B------:R-:W5:Y:S04]  /*71a40*/  LDL.LU R17, [R1+0x4c8] ;  /* 0x0004c80001117983 */ /* 0x000f680000300800 */
[----:B------:R-:W5:Y:S04]  /*71a50*/  LDL.LU R16, [R1+0x4c4] ;  /* 0x0004c40001107983 */ /* 0x000f680000300800 */
[----:B------:R-:W5:Y:S04]  /*71a60*/  LDL.LU R0, [R1+0x4a8] ;  /* 0x0004a80001007983 */ /* 0x000f680000300800 */
[----:B------:R-:W5:Y:S04]  /*71a70*/  LDL.LU R22, [R1+0x4a4] ;  /* 0x0004a40001167983 */ /* 0x000f680000300800 */
[----:B------:R0:W-:Y:S04]  /*71a80*/  STS.U8 [R14+UR5+0xa240], R11 ;  /* 0x00a2400b0e007988 */ /* 0x0001e80008000005 */
[----:B------:R-:W5:Y:S04]  /*71a90*/  LDL.LU R20, [R1+0x488] ;  /* 0x0004880001147983 */ /* 0x000f680000300800 */
[----:B0-----:R-:W5:Y:S04]  /*71aa0*/  LDL.LU R11, [R1+0x484] ;  /* 0x00048400010b7983 */ /* 0x001f680000300800 */
[----:B------:R0:W-:Y:S04]  /*71ab0*/  STS.U8 [R14+UR5+0xa200], R4 ;  /* 0x00a200040e007988 */ /* 0x0001e80008000005 */
[----:B0-----:R-:W5:Y:S04]  /*71ac0*/  LDL.LU R4, [R1+0x458] ;  /* 0x0004580001047983 */ /* 0x001f680000300800 */
[----:B------:R0:W-:Y:S04]  /*71ad0*/  STS.U8 [R14+UR5+0x9a40], R3 ;  /* 0x009a40030e007988 */ /* 0x0001e80008000005 */
[----:B------:R1:W-:Y:S04]  /*71ae0*/  STS.U8 [R14+UR5+0x9e40], R5 ;  /* 0x009e40050e007988 */ /* 0x0003e80008000005 */
[----:B------:R1:W-:Y:S04]  /*71af0*/  STS.U8 [R14+UR5+0xa400], R8 ;  /* 0x00a400080e007988 */ /* 0x0003e80008000005 */
[----:B0-----:R-:W5:Y:S04]  /*71b00*/  LDL.LU R3, [R1+0x454] ;  /* 0x0004540001037983 */ /* 0x001f680000300800 */
[----:B-1----:R-:W5:Y:S04]  /*71b10*/  LDL.LU R5, [R1+0x438] ;  /* 0x0004380001057983 */ /* 0x002f680000300800 */
[----:B------:R-:W5:Y:S04]  /*71b20*/  LDL.LU R8, [R1+0x434] ;  /* 0x0004340001087983 */ /* 0x000f680000300800 */
[----:B----4-:R0:W-:Y:S04]  /*71b30*/  STS.U8 [R14+UR5+0xa440], R6 ;  /* 0x00a440060e007988 */ /* 0x0101e80008000005 */
[----:B------:R1:W-:Y:S04]  /*71b40*/  STS.U8 [R14+UR5+0xa800], R9 ;  /* 0x00a800090e007988 */ /* 0x0003e80008000005 */
[----:B---3--:R3:W-:Y:S04]  /*71b50*/  STS.U8 [R14+UR5+0xa840], R2 ;  /* 0x00a840020e007988 */ /* 0x0087e80008000005 */
[----:B0-----:R-:W4:Y:S04]  /*71b60*/  LDL.LU R6, [R1+0x418] ;  /* 0x0004180001067983 */ /* 0x001f280000300800 */
[----:B-1----:R-:W4:Y:S04]  /*71b70*/  LDL.LU R9, [R1+0x414] ;  /* 0x0004140001097983 */ /* 0x002f280000300800 */
[----:B---3--:R-:W3:Y:S04]  /*71b80*/  LDL.LU R2, [R1+0x3f8] ;  /* 0x0003f80001027983 */ /* 0x008ee80000300800 */
[----:B------:R0:W-:Y:S04]  /*71b90*/  STS.U8 [R14+UR5+0xaa40], R7 ;  /* 0x00aa40070e007988 */ /* 0x0001e80008000005 */
[----:B0-----:R-:W3:Y:S04]  /*71ba0*/  LDL.LU R7, [R1+0x3f4] ;  /* 0x0003f40001077983 */ /* 0x001ee80000300800 */
[----:B--2---:R0:W-:Y:S04]  /*71bb0*/  STS.U8 [R14+UR5+0xac00], R10 ;  /* 0x00ac000a0e007988 */ /* 0x0041e80008000005 */
[----:B0-----:R-:W2:Y:S04]  /*71bc0*/  LDL.LU R10, [R1+0x3d8] ;  /* 0x0003d800010a7983 */ /* 0x001ea80000300800 */
[----:B-----5:R0:W-:Y:S04]  /*71bd0*/  STS.U8 [R14+UR5+0xb000], R12 ;  /* 0x00b0000c0e007988 */ /* 0x0201e80008000005 */
[----:B------:R1:W-:Y:S04]  /*71be0*/  STS.U8 [R14+UR5+0xb040], R15 ;  /* 0x00b0400f0e007988 */ /* 0x0003e80008000005 */
[----:B------:R5:W-:Y:S04]  /*71bf0*/  STS.U8 [R14+UR5+0xb600], R11 ;  /* 0x00b6000b0e007988 */ /* 0x000be80008000005 */
[----:B0-----:R-:W2:Y:S04]  /*71c00*/  LDL.LU R12, [R1+0x3d4] ;  /* 0x0003d400010c7983 */ /* 0x001ea80000300800 */
[----:B-1----:R-:W2:Y:S04]  /*71c10*/  LDL.LU R15, [R1+0x3a8] ;  /* 0x0003a800010f7983 */ /* 0x002ea80000300800 */
[----:B-----5:R-:W5:Y:S04]  /*71c20*/  LDL.LU R11, [R1+0x3a4] ;  /* 0x0003a400010b7983 */ /* 0x020f680000300800 */
[----:B------:R0:W-:Y:S04]  /*71c30*/  STS.U8 [R14+UR5+0xb800], R4 ;  /* 0x00b800040e007988 */ /* 0x0001e80008000005 */
[----:B0-----:R-:W5:Y:S04]  /*71c40*/  LDL.LU R4, [R1+0x388] ;  /* 0x0003880001047983 */ /* 0x001f680000300800 */
[----:B------:R0:W-:Y:S04]  /*71c50*/  STS.U8 [R14+UR5+0xa640], R29 ;  /* 0x00a6401d0e007988 */ /* 0x0001e80008000005 */
[----:B------:R1:W-:Y:S04]  /*71c60*/  STS.U8 [R14+UR5+0xa600], R28 ;  /* 0x00a6001c0e007988 */ /* 0x0003e80008000005 */
[----:B------:R1:W-:Y:S04]  /*71c70*/  STS.U8 [R14+UR5+0xb640], R20 ;  /* 0x00b640140e007988 */ /* 0x0003e80008000005 */
[----:B------:R1:W-:Y:S04]  /*71c80*/  STS.U8 [R14+UR5+0xba00], R8 ;  /* 0x00ba00080e007988 */ /* 0x0003e80008000005 */
[----:B0-----:R-:W5:Y:S04]  /*71c90*/  LDL.LU R29, [R1+0x384] ;  /* 0x00038400011d7983 */ /* 0x001f680000300800 */
[----:B-1----:R-:W5:Y:S04]  /*71ca0*/  LDL.LU R28, [R1+0x368] ;  /* 0x00036800011c7983 */ /* 0x002f680000300800 */
[----:B------:R-:W5:Y:S04]  /*71cb0*/  LDL.LU R20, [R1+0x364] ;  /* 0x0003640001147983 */ /* 0x000f680000300800 */
[----:B------:R-:W5:Y:S04]  /*71cc0*/  LDL.LU R8, [R1+0x348] ;  /* 0x0003480001087983 */ /* 0x000f680000300800 */
        /* <DEDUP_REMOVED lines=11> */
[----:B0-----:R-:W4:Y:S04]  /*71d80*/  LDL.LU R6, [R1+0x344] ;  /* 0x0003440001067983 */ /* 0x001f280000300800 */
[----:B------:R-:W4:Y:S04]  /*71d90*/  LDL.LU R27, [R1+0x328] ;  /* 0x00032800011b7983 */ /* 0x000f280000300800 */
[----:B---3--:R-:W-:Y:S04]  /*71da0*/  STS.U8 [R14+UR5+0xbe40], R2 ;  /* 0x00be40020e007988 */ /* 0x008fe80008000005 */
[----:B------:R-:W-:Y:S04]  /*71db0*/  STS.U8 [R14+UR5+0xbc40], R9 ;  /* 0x00bc40090e007988 */ /* 0x000fe80008000005 */
[----:B------:R0:W-:Y:S04]  /*71dc0*/  STS.U8 [R14+UR5+0xbe00], R7 ;  /* 0x00be00070e007988 */ /* 0x0001e80008000005 */
[----:B0-----:R-:W3:Y:S04]  /*71dd0*/  LDL.LU R7, [R1+0x324] ;  /* 0x0003240001077983 */ /* 0x001ee80000300800 */
[----:B------:R-:W3:Y:S04]  /*71de0*/  LDL.LU R26, [R1+0x308] ;  /* 0x00030800011a7983 */ /* 0x000ee80000300800 */
[----:B------:R-:W3:Y:S04]  /*71df0*/  LDL.LU R25, [R1+0x304] ;  /* 0x0003040001197983 */ /* 0x000ee80000300800 */
[----:B------:R-:W3:Y:S04]  /*71e00*/  LDL.LU R24, [R1+0x2d8] ;  /* 0x0002d80001187983 */ /* 0x000ee80000300800 */
[----:B------:R-:W3:Y:S04]  /*71e10*/  LDL.LU R2, [R1+0x2d4] ;  /* 0x0002d40001027983 */ /* 0x000ee80000300800 */
[----:B--2---:R0:W-:Y:S04]  /*71e20*/  STS.U8 [R14+UR5+0xc000], R10 ;  /* 0x00c0000a0e007988 */ /* 0x0041e80008000005 */
[----:B0-----:R-:W2:Y:S04]  /*71e30*/  LDL.LU R10, [R1+0x2b8] ;  /* 0x0002b800010a7983 */ /* 0x001ea80000300800 */
[----:B------:R-:W2:Y:S04]  /*71e40*/  LDL.LU R17, [R1+0x2b4] ;  /* 0x0002b40001117983 */ /* 0x000ea80000300800 */
[----:B------:R-:W2:Y:S04]  /*71e50*/  LDL.LU R16, [R1+0x298] ;  /* 0x0002980001107983 */ /* 0x000ea80000300800 */
[----:B------:R-:W2:Y:S04]  /*71e60*/  LDL.LU R0, [R1+0x294] ;  /* 0x0002940001007983 */ /* 0x000ea80000300800 */
[----:B------:R-:W2:Y:S04]  /*71e70*/  LDL.LU R22, [R1+0x278] ;  /* 0x0002780001167983 */ /* 0x000ea80000300800 */
[----:B------:R-:W2:Y:S04]  /*71e80*/  LDL.LU R3, [R1+0x274] ;  /* 0x0002740001037983 */ /* 0x000ea80000300800 */
[----:B------:R-:W2:Y:S04]  /*71e90*/  LDL.LU R5, [R1+0x258] ;  /* 0x0002580001057983 */ /* 0x000ea80000300800 */
[----:B------:R0:W-:Y:S04]  /*71ea0*/  STS.U8 [R14+UR5+0xc040], R12 ;  /* 0x00c0400c0e007988 */ /* 0x0001e80008000005 */
[----:B------:R-:W2:Y:S04]  /*71eb0*/  LDL.LU R9, [R1+0x254] ;  /* 0x0002540001097983 */ /* 0x000ea80000300800 */
[----:B------:R1:W-:Y:S04]  /*71ec0*/  STS.U8 [R14+UR5+0xc240], R15 ;  /* 0x00c2400f0e007988 */ /* 0x0003e80008000005 */
[----:B-----5:R5:W-:Y:S04]  /*71ed0*/  STS.U8 [R14+UR5+0xc200], R11 ;  /* 0x00c2000b0e007988 */ /* 0x020be80008000005 */
[----:B0-----:R-:W2:Y:S04]  /*71ee0*/  LDL.LU R12, [R1+0x238] ;  /* 0x00023800010c7983 */ /* 0x001ea80000300800 */
[----:B-1----:R-:W2:Y:S04]  /*71ef0*/  LDL.LU R15, [R1+0x234] ;  /* 0x00023400010f7983 */ /* 0x002ea80000300800 */
[----:B-----5:R-:W5:Y:S04]  /*71f00*/  LDL.LU R11, [R1+0x218] ;  /* 0x00021800010b7983 */ /* 0x020f680000300800 */
[----:B------:R0:W-:Y:S04]  /*71f10*/  STS.U8 [R14+UR5+0xc400], R4 ;  /* 0x00c400040e007988 */ /* 0x0001e80008000005 */
[----:B0-----:R-:W5:Y:S04]  /*71f20*/  LDL.LU R4, [R1+0x214] ;  /* 0x0002140001047983 */ /* 0x001f680000300800 */
[----:B------:R-:W-:Y:S04]  /*71f30*/  STS.U8 [R14+UR5+0xc440], R29 ;  /* 0x00c4401d0e007988 */ /* 0x000fe80008000005 */
[----:B------:R-:W-:Y:S04]  /*71f40*/  STS.U8 [R14+UR5+0xc640], R28 ;  /* 0x00c6401c0e007988 */ /* 0x000fe80008000005 */
[----:B------:R0:W-:Y:S04]  /*71f50*/  STS.U8 [R14+UR5+0xc600], R20 ;  /* 0x00c600140e007988 */ /* 0x0001e80008000005 */
[----:B------:R1:W-:Y:S04]  /*71f60*/  STS.U8 [R14+UR5+0xc800], R8 ;  /* 0x00c800080e007988 */ /* 0x0003e80008000005 */
[----:B0-----:R-:W5:Y:S04]  /*71f70*/  LDL.LU R20, [R1+0x1f8] ;  /* 0x0001f80001147983 */ /* 0x001f680000300800 */
[----:B-1----:R-:W5:Y:S04]  /*71f80*/  LDL.LU R8, [R1+0x1f4] ;  /* 0x0001f40001087983 */ /* 0x002f680000300800 */
[----:B----4-:R0:W-:Y:S04]  /*71f90*/  STS.U8 [R14+UR5+0xc840], R6 ;  /* 0x00c840060e007988 */ /* 0x0101e80008000005 */
[----:B0-----:R-:W4:Y:S04]  /*71fa0*/  LDL.LU R6, [R1+0x1d8] ;  /* 0x0001d80001067983 */ /* 0x001f280000300800 */
[----:B---3--:R0:W-:Y:S04]  /*71fb0*/  STS.U8 [R14+UR5+0xca00], R7 ;  /* 0x00ca00070e007988 */ /* 0x0081e80008000005 */
[----:B0-----:R-:W3:Y:S04]  /*71fc0*/  LDL.LU R7, [R1+0x1d4] ;  /* 0x0001d40001077983 */ /* 0x001ee80000300800 */
[----:B------:R0:W-:Y:S04]  /*71fd0*/  STS.U8 [R14+UR5+0xce00], R2 ;  /* 0x00ce00020e007988 */ /* 0x0001e80008000005 */
[----:B0-----:R-:W3:Y:S04]  /*71fe0*/  LDL.LU R2, [R1+0x1b8] ;  /* 0x0001b80001027983 */ /* 0x001ee80000300800 */
[----:B--2---:R0:W-:Y:S04]  /*71ff0*/  STS.U8 [R14+UR5+0xd000], R10 ;  /* 0x00d0000a0e007988 */ /* 0x0041e80008000005 */
[----:B------:R1:W-:Y:S04]  /*72000*/  STS.U8 [R14+UR5+0xd440], R3 ;  /* 0x00d440030e007988 */ /* 0x0003e80008000005 */
[----:B------:R2:W-:Y:S04]  /*72010*/  STS.U8 [R14+UR5+0xd640], R5 ;  /* 0x00d640050e007988 */ /* 0x0005e80008000005 */
[----:B0-----:R-:W3:Y:S04]  /*72020*/  LDL.LU R10, [R1+0x1b4] ;  /* 0x0001b400010a7983 */ /* 0x001ee80000300800 */
[----:B-1----:R-:W3:Y:S04]  /*72030*/  LDL.LU R3, [R1+0x178] ;  /* 0x0001780001037983 */ /* 0x002ee80000300800 */
[----:B--2---:R-:W2:Y:S04]  /*72040*/  LDL.LU R5, [R1+0x174] ;  /* 0x0001740001057983 */ /* 0x004ea80000300800 */
[----:B------:R0:W-:Y:S04]  /*72050*/  STS.U8 [R14+UR5+0xd840], R15 ;  /* 0x00d8400f0e007988 */ /* 0x0001e80008000005 */
[----:B------:R-:W-:Y:S04]  /*72060*/  STS.U8 [R14+UR5+0xd600], R9 ;  /* 0x00d600090e007988 */ /* 0x000fe80008000005 */
[----:B------:R-:W-:Y:S04]  /*72070*/  STS.U8 [R14+UR5+0xd800], R12 ;  /* 0x00d8000c0e007988 */ /* 0x000fe80008000005 */
[----:B-----5:R-:W-:Y:S04]  /*72080*/  STS.U8 [R14+UR5+0xda40], R11 ;  /* 0x00da400b0e007988 */ /* 0x020fe80008000005 */
[----:B0-----:R-:W5:Y:S04]  /*72090*/  LDL.LU R15, [R1+0x158] ;  /* 0x00015800010f7983 */ /* 0x001f680000300800 */
[----:B------:R0:W-:Y:S04]  /*720a0*/  STS.U8 [R14+UR5+0xda00], R4 ;  /* 0x00da00040e007988 */ /* 0x0001e80008000005 */
[----:B0-----:R-:W5:Y:S04]  /*720b0*/  LDL.LU R4, [R1+0x154] ;  /* 0x0001540001047983 */ /* 0x001f680000300800 */
[----:B------:R-:W5:Y:S04]  /*720c0*/  LDL.LU R9, [R1+0x138] ;  /* 0x0001380001097983 */ /* 0x000f680000300800 */
[----:B------:R-:W5:Y:S04]  /*720d0*/  LDL.LU R12, [R1+0x134] ;  /* 0x00013400010c7983 */ /* 0x000f680000300800 */
[----:B------:R-:W5:Y:S04]  /*720e0*/  LDL.LU R11, [R1+0x118] ;  /* 0x00011800010b7983 */ /* 0x000f680000300800 */
[----:B------:R0:W-:Y:S04]  /*720f0*/  STS.U8 [R14+UR5+0xdc40], R8 ;  /* 0x00dc40080e007988 */ /* 0x0001e80008000005 */
[----:B------:R-:W5:Y:S04]  /*72100*/  LDL.LU R29, [R1+0x114] ;  /* 0x00011400011d7983 */ /* 0x000f680000300800 */
[----:B------:R1:W-:Y:S04]  /*72110*/  STS.U8 [R14+UR5+0xca40], R27 ;  /* 0x00ca401b0e007988 */ /* 0x0003e80008000005 */
[----:B------:R1:W-:Y:S04]  /*72120*/  STS.U8 [R14+UR5+0xcc00], R26 ;  /* 0x00cc001a0e007988 */ /* 0x0003e80008000005 */
[----:B0-----:R-:W5:Y:S04]  /*72130*/  LDL.LU R8, [R1+0xf8] ;  /* 0x0000f80001087983 */ /* 0x001f680000300800 */
[----:B------:R-:W5:Y:S04]  /*72140*/  LDL.LU R28, [R1+0xf4] ;  /* 0x0000f400011c7983 */ /* 0x000f680000300800 */
[----:B-1----:R-:W5:Y:S04]  /*72150*/  LDL.LU R27, [R1+0xd8] ;  /* 0x0000d800011b7983 */ /* 0x002f680000300800 */
        /* <DEDUP_REMOVED lines=10> */
[----:B---3--:R0:W-:Y:S04]  /*72200*/  STS.U8 [R14+UR5+0xde00], R7 ;  /* 0x00de00070e007988 */ /* 0x0081e80008000005 */
[----:B0-----:R-:W3:Y:S04]  /*72210*/  LDL.LU R7, [R1+0xb4] ;  /* 0x0000b40001077983 */ /* 0x001ee80000300800 */
[----:B------:R-:W3:Y:S04]  /*72220*/  LDL.LU R25, [R1+0x98] ;  /* 0x0000980001197983 */ /* 0x000ee80000300800 */
[----:B------:R-:W3:Y:S04]  /*72230*/  LDL.LU R24, [R1+0x84] ;  /* 0x0000840001187983 */ /* 0x000ee80000300800 */
[----:B------:R-:W3:Y:S04]  /*72240*/  LDL.LU R17, [R1+0x78] ;  /* 0x0000780001117983 */ /* 0x000ee80000300800 */
[----:B------:R-:W3:Y:S04]  /*72250*/  LDL.LU R16, [R1+0x64] ;  /* 0x0000640001107983 */ /* 0x000ee80000300800 */
[----:B------:R0:W-:Y:S04]  /*72260*/  STS.U8 [R14+UR5+0xe000], R2 ;  /* 0x00e000020e007988 */ /* 0x0001e80008000005 */
[----:B------:R-:W3:Y:S04]  /*72270*/  LDL.LU R0, [R1+0x58] ;  /* 0x0000580001007983 */ /* 0x000ee80000300800 */
[----:B0-----:R-:W3:Y:S04]  /*72280*/  LDL.LU R2, [R1+0x50] ;  /* 0x0000500001027983 */ /* 0x001ee80000300800 */
[----:B------:R0:W-:Y:S04]  /*72290*/  STS.U8 [R14+UR5+0xe040], R10 ;  /* 0x00e0400a0e007988 */ /* 0x0001e80008000005 */
[----:B------:R1:W-:Y:S04]  /*722a0*/  STS.U8 [R14+UR5+0xe240], R3 ;  /* 0x00e240030e007988 */ /* 0x0003e80008000005 */
[----:B--2---:R2:W-:Y:S04]  /*722b0*/  STS.U8 [R14+UR5+0xe200], R5 ;  /* 0x00e200050e007988 */ /* 0x0045e80008000005 */
[----:B0-----:R-:W3:Y:S04]  /*722c0*/  LDL.LU R10, [R1+0x44] ;  /* 0x00004400010a7983 */ /* 0x001ee80000300800 */
[----:B------:R-:W3:Y:S04]  /*722d0*/  LDL.LU R22, [R1+0x40] ;  /* 0x0000400001167983 */ /* 0x000ee80000300800 */
[----:B------:R-:W3:Y:S04]  /*722e0*/  LDL.LU R20, [R1+0x34] ;  /* 0x0000340001147983 */ /* 0x000ee80000300800 */
[----:B-1----:R-:W3:Y:S04]  /*722f0*/  LDL.LU R3, [R1+0x30] ;  /* 0x0000300001037983 */ /* 0x002ee80000300800 */
[----:B--2---:R-:W2:Y:S04]  /*72300*/  LDL.LU R5, [R1+0x18] ;  /* 0x0000180001057983 */ /* 0x004ea80000300800 */
[----:B-----5:R0:W-:Y:S04]  /*72310*/  STS.U8 [R14+UR5+0xe400], R15 ;  /* 0x00e4000f0e007988 */ /* 0x0201e80008000005 */
        /* <DEDUP_REMOVED lines=9> */
[----:B------:R0:W-:Y:S04]  /*723b0*/  STS.U8 [R14+UR5+0xea40], R8 ;  /* 0x00ea40080e007988 */ /* 0x0001e80008000005 */
[----:B0-----:R-:W5:Y:S04]  /*723c0*/  LDL.LU R8, [R1+0x1408] ;  /* 0x0014080001087983 */ /* 0x001f680000300800 */
        /* <DEDUP_REMOVED lines=11> */
[----:B------:R0:W-:Y:S04]  /*72480*/  STS.U8 [R14+UR5+0xf440], R2 ;  /* 0x00f440020e007988 */ /* 0x0001e80008000005 */
[----:B0-----:R-:W3:Y:S04]  /*72490*/  LDL.LU R2, [R1+0x13cc] ;  /* 0x0013cc0001027983 */ /* 0x001ee80000300800 */
[----:B------:R-:W-:Y:S04]  /*724a0*/  STS.U8 [R14+UR5+0xf000], R25 ;  /* 0x00f000190e007988 */ /* 0x000fe80008000005 */
[----:B------:R-:W-:Y:S04]  /*724b0*/  STS.U8 [R14+UR5+0xf040], R24 ;  /* 0x00f040180e007988 */ /* 0x000fe80008000005 */
[----:B------:R-:W-:Y:S04]  /*724c0*/  STS.U8 [R14+UR5+0xf240], R17 ;  /* 0x00f240110e007988 */ /* 0x000fe80008000005 */
[----:B------:R-:W-:Y:S04]  /*724d0*/  STS.U8 [R14+UR5+0xf200], R16 ;  /* 0x00f200100e007988 */ /* 0x000fe80008000005 */
[----:B------:R-:W-:Y:S04]  /*724e0*/  STS.U8 [R14+UR5+0xf400], R0 ;  /* 0x00f400000e007988 */ /* 0x000fe80008000005 */
[----:B------:R0:W-:Y:S04]  /*724f0*/  STS.U8 [R14+UR5+0xf640], R10 ;  /* 0x00f6400a0e007988 */ /* 0x0001e80008000005 */
[----:B0-----:R-:W3:Y:S04]  /*72500*/  LDL.LU R10, [R1+0x13c8] ;  /* 0x0013c800010a7983 */ /* 0x001ee80000300800 */
[----:B------:R-:W-:Y:S04]  /*72510*/  STS.U8 [R14+UR5+0xf600], R22 ;  /* 0x00f600160e007988 */ /* 0x000fe80008000005 */
[----:B------:R-:W-:Y:S04]  /*72520*/  STS.U8 [R14+UR5+0xf800], R20 ;  /* 0x00f800140e007988 */ /* 0x000fe80008000005 */
[----:B------:R-:W-:Y:S04]  /*72530*/  STS.U8 [R14+UR5+0xf840], R3 ;  /* 0x00f840030e007988 */ /* 0x000fe80008000005 */
[----:B--2---:R-:W-:Y:S04]  /*72540*/  STS.U8 [R14+UR5+0xfa40], R5 ;  /* 0x00fa40050e007988 */ /* 0x004fe80008000005 */
[----:B-----5:R-:W-:Y:S04]  /*72550*/  STS.U8 [R14+UR5+0xfc00], R15 ;  /* 0x00fc000f0e007988 */ /* 0x020fe80008000005 */
[----:B------:R-:W2:Y:S04]  /*72560*/  LDL.LU R19, [R1+0x13ac] ;  /* 0x0013ac0001137983 */ /* 0x000ea80000300800 */
[----:B------:R0:W-:Y:S02]  /*72570*/  STS.U8 [R14+UR5+0xfa00], R4 ;  /* 0x00fa00040e007988 */ /* 0x0001e40008000005 */
[----:B0-----:R-:W-:-:S05]  /*72580*/  LOP3.LUT R4, R14, 0x10, RZ, 0x3c, !PT ;  /* 0x000000100e047812 */ /* 0x001fca00078e3cff */
[----:B------:R0:W-:Y:S04]  /*72590*/  STS.U8 [R4+UR5+0x2c0], R11 ;  /* 0x0002c00b04007988 */ /* 0x0001e80008000005 */
[----:B0-----:R-:W5:Y:S04]  /*725a0*/  LDL.LU R11, [R1+0x13a8] ;  /* 0x0013a800010b7983 */ /* 0x001f680000300800 */
[----:B------:R-:W2:Y:S04]  /*725b0*/  LDL.LU R14, [R1+0x138c] ;  /* 0x00138c00010e7983 */ /* 0x000ea80000300800 */
[----:B------:R-:W2:Y:S04]  /*725c0*/  LDL.LU R18, [R1+0x1388] ;  /* 0x0013880001127983 */ /* 0x000ea80000300800 */
[----:B------:R0:W-:Y:S04]  /*725d0*/  STS.U8 [R4+UR5+0xc0], R12 ;  /* 0x0000c00c04007988 */ /* 0x0001e80008000005 */
[----:B------:R-:W2:Y:S04]  /*725e0*/  LDL.LU R13, [R1+0x136c] ;  /* 0x00136c00010d7983 */ /* 0x000ea80000300800 */
[----:B------:R1:W-:Y:S04]  /*725f0*/  STS.U8 [R4+UR5+0x280], R8 ;  /* 0x0002800804007988 */ /* 0x0003e80008000005 */
[----:B0-----:R-:W2:Y:S04]  /*72600*/  LDL.LU R12, [R1+0x1368] ;  /* 0x00136800010c7983 */ /* 0x001ea80000300800 */
[----:B-1----:R-:W2:Y:S04]  /*72610*/  LDL.LU R8, [R1+0x134c] ;  /* 0x00134c0001087983 */ /* 0x002ea80000300800 */
[----:B------:R-:W2:Y:S04]  /*72620*/  LDL.LU R15, [R1+0x1348] ;  /* 0x00134800010f7983 */ /* 0x000ea80000300800 */
[----:B------:R-:W2:Y:S04]  /*72630*/  LDL.LU R29, [R1+0x132c] ;  /* 0x00132c00011d7983 */ /* 0x000ea80000300800 */
[----:B------:R-:W2:Y:S04]  /*72640*/  LDL.LU R28, [R1+0x1328] ;  /* 0x00132800011c7983 */ /* 0x000ea80000300800 */
[----:B------:R-:W2:Y:S04]  /*72650*/  LDL.LU R27, [R1+0x130c] ;  /* 0x00130c00011b7983 */ /* 0x000ea80000300800 */
[----:B------:R-:W2:Y:S04]  /*72660*/  LDL.LU R26, [R1+0x1308] ;  /* 0x00130800011a7983 */ /* 0x000ea80000300800 */
        /* <DEDUP_REMOVED lines=18> */
[----:B0-----:R-:W3:Y:S04]  /*72790*/  LDL.LU R10, [R1+0x1208] ;  /* 0x00120800010a7983 */ /* 0x001ee80000300800 */
[----:B-----5:R0:W-:Y:S04]  /*727a0*/  STS.U8 [R4+UR5+0x8c0], R11 ;  /* 0x0008c00b04007988 */ /* 0x0201e80008000005 */
[----:B0-----:R-:W5:Y:S04]  /*727b0*/  LDL.LU R11, [R1+0x11ec] ;  /* 0x0011ec00010b7983 */ /* 0x001f680000300800 */
[----:B--2---:R0:W-:Y:S04]  /*727c0*/  STS.U8 [R4+UR5+0xcc0], R12 ;  /* 0x000cc00c04007988 */ /* 0x0041e80008000005 */
[----:B------:R1:W-:Y:S04]  /*727d0*/  STS.U8 [R4+UR5+0xec0], R8 ;  /* 0x000ec00804007988 */ /* 0x0003e80008000005 */
[----:B0-----:R-:W2:Y:S04]  /*727e0*/  LDL.LU R12, [R1+0x11e8] ;  /* 0x0011e800010c7983 */ /* 0x001ea80000300800 */
[----:B-1----:R-:W2:Y:S04]  /*727f0*/  LDL.LU R8, [R1+0x11cc] ;  /* 0x0011cc0001087983 */ /* 0x002ea80000300800 */
        /* <DEDUP_REMOVED lines=9> */
[----:B------:R-:W-:Y:S04]  /*72890*/  STS.U8 [R4+UR5+0x2080], R2 ;  /* 0x0020800204007988 */ /* 0x000fe80008000005 */
[----:B------:R0:W-:Y:S04]  /*728a0*/  STS.U8 [R4+UR5+0x20c0], R10 ;  /* 0x0020c00a04007988 */ /* 0x0001e80008000005 */
[----:B0-----:R-:W3:Y:S04]  /*728b0*/  LDL.LU R10, [R1+0x118c] ;  /* 0x00118c00010a7983 */ /* 0x001ee80000300800 */
[----:B------:R-:W3:Y:S04]  /*728c0*/  LDL.LU R14, [R1+0x1188] ;  /* 0x00118800010e7983 */ /* 0x000ee80000300800 */
[----:B------:R-:W3:Y:S04]  /*728d0*/  LDL.LU R18, [R1+0x116c] ;  /* 0x00116c0001127983 */ /* 0x000ee80000300800 */
[----:B------:R-:W3:Y:S04]  /*728e0*/  LDL.LU R13, [R1+0x1168] ;  /* 0x00116800010d7983 */ /* 0x000ee80000300800 */
[----:B------:R-:W3:Y:S04]  /*728f0*/  LDL.LU R2, [R1+0x114c] ;  /* 0x00114c0001027983 */ /* 0x000ee80000300800 */
[----:B-----5:R0:W-:Y:S04]  /*72900*/  STS.U8 [R4+UR5+0x22c0], R11 ;  /* 0x0022c00b04007988 */ /* 0x0201e80008000005 */
[----:B0-----:R-:W5:Y:S04]  /*72910*/  LDL.LU R11, [R1+0x1148] ;  /* 0x00114800010b7983 */ /* 0x001f680000300800 */
[----:B------:R0:W-:Y:S04]  /*72920*/  STS.U8 [R4+UR5+0xe80], R15 ;  /* 0x000e800f04007988 */ /* 0x0001e80008000005 */
[----:B------:R1:W-:Y:S04]  /*72930*/  STS.U8 [R4+UR5+0x1080], R29 ;  /* 0x0010801d04007988 */ /* 0x0003e80008000005 */
[----:B------:R1:W-:Y:S04]  /*72940*/  STS.U8 [R4+UR5+0x10c0], R28 ;  /* 0x0010c01c04007988 */ /* 0x0003e80008000005 */
[----:B------:R1:W-:Y:S04]  /*72950*/  STS.U8 [R4+UR5+0x12c0], R27 ;  /* 0x0012c01b04007988 */ /* 0x0003e80008000005 */
[----:B------:R1:W-:Y:S04]  /*72960*/  STS.U8 [R4+UR5+0x1280], R26 ;  /* 0x0012801a04007988 */ /* 0x0003e80008000005 */
[----:B--2---:R2:W-:Y:S04]  /*72970*/  STS.U8 [R4+UR5+0x2280], R12 ;  /* 0x0022800c04007988 */ /* 0x0045e80008000005 */
[----:B0-----:R-:W5:Y:S04]  /*72980*/  LDL.LU R15, [R1+0x112c] ;  /* 0x00112c00010f7983 */ /* 0x001f680000300800 */
[----:B-1----:R-:W5:Y:S04]  /*72990*/  LDL.LU R29, [R1+0x1128] ;  /* 0x00112800011d7983 */ /* 0x002f680000300800 */
[----:B------:R-:W5:Y:S04]  /*729a0*/  LDL.LU R28, [R1+0x110c] ;  /* 0x00110c00011c7983 */ /* 0x000f680000300800 */
[----:B------:R-:W5:Y:S04]  /*729b0*/  LDL.LU R27, [R1+0x1108] ;  /* 0x00110800011b7983 */ /* 0x000f680000300800 */
[----:B------:R-:W5:Y:S04]  /*729c0*/  LDL.LU R26, [R1+0x10ec] ;  /* 0x0010ec00011a7983 */ /* 0x000f680000300800 */
[----:B--2---:R-:W2:Y:S04]  /*729d0*/  LDL.LU R12, [R1+0x10e8] ;  /* 0x0010e800010c7983 */ /* 0x004ea80000300800 */
        /* <DEDUP_REMOVED lines=11> */
[----:B------:R0:W-:Y:S04]  /*72a90*/  STS.U8 [R4+UR5+0x1a80], R22 ;  /* 0x001a801604007988 */ /* 0x0001e80008000005 */
[----:B------:R-:W2:Y:S04]  /*72aa0*/  LDL.LU R0, [R1+0x1088] ;  /* 0x0010880001007983 */ /* 0x000ea80000300800 */
        /* <DEDUP_REMOVED lines=8> */
[----:B----4-:R-:W4:Y:S04]  /*72b30*/  LDL.LU R9, [R1+0x102c] ;  /* 0x00102c0001097983 */ /* 0x010f280000300800 */
[----:B------:R0:W-:Y:S04]  /*72b40*/  STS.U8 [R4+UR5+0x24c0], R6 ;  /* 0x0024c00604007988 */ /* 0x0001e80008000005 */
[----:B0-----:R-:W4:Y:S04]  /*72b50*/  LDL.LU R6, [R1+0x1028] ;  /* 0x0010280001067983 */ /* 0x001f280000300800 */
[----:B---3--:R0:W-:Y:S04]  /*72b60*/  STS.U8 [R4+UR5+0x26c0], R7 ;  /* 0x0026c00704007988 */ /* 0x0081e80008000005 */
[----:B0-----:R-:W3:Y:S04]  /*72b70*/  LDL.LU R7, [R1+0x100c] ;  /* 0x00100c0001077983 */ /* 0x001ee80000300800 */
[----:B------:R0:W-:Y:S04]  /*72b80*/  STS.U8 [R4+UR5+0x2880], R10 ;  /* 0x0028800a04007988 */ /* 0x0001e80008000005 */
[----:B0-----:R-:W3:Y:S04]  /*72b90*/  LDL.LU R10, [R1+0x1008] ;  /* 0x00100800010a7983 */ /* 0x001ee80000300800 */
[----:B------:R0:W-:Y:S04]  /*72ba0*/  STS.U8 [R4+UR5+0x2c80], R2 ;  /* 0x002c800204007988 */ /* 0x0001e80008000005 */
[----:B0-----:R-:W3:Y:S04]  /*72bb0*/  LDL.LU R2, [R1+0xfec] ;  /* 0x000fec0001027983 */ /* 0x001ee80000300800 */
[----:B-----5:R0:W-:Y:S04]  /*72bc0*/  STS.U8 [R4+UR5+0x2cc0], R11 ;  /* 0x002cc00b04007988 */ /* 0x0201e80008000005 */
[----:B0-----:R-:W5:Y:S04]  /*72bd0*/  LDL.LU R11, [R1+0xfe8] ;  /* 0x000fe800010b7983 */ /* 0x001f680000300800 */
[----:B--2---:R0:W-:Y:S04]  /*72be0*/  STS.U8 [R4+UR5+0x3280], R12 ;  /* 0x0032800c04007988 */ /* 0x0041e80008000005 */
[----:B0-----:R-:W2:Y:S04]  /*72bf0*/  LDL.LU R12, [R1+0xfcc] ;  /* 0x000fcc00010c7983 */ /* 0x001ea80000300800 */
[----:B------:R0:W-:Y:S04]  /*72c00*/  STS.U8 [R4+UR5+0x3480], R8 ;  /* 0x0034800804007988 */ /* 0x0001e80008000005 */
[----:B------:R1:W-:Y:S04]  /*72c10*/  STS.U8 [R4+UR5+0x2680], R19 ;  /* 0x0026801304007988 */ /* 0x0003e80008000005 */
[----:B0-----:R-:W2:Y:S04]  /*72c20*/  LDL.LU R8, [R1+0xfc8] ;  /* 0x000fc80001087983 */ /* 0x001ea80000300800 */
[----:B-1----:R-:W2:Y:S04]  /*72c30*/  LDL.LU R19, [R1+0xfa4] ;  /* 0x000fa40001137983 */ /* 0x002ea80000300800 */
        /* <DEDUP_REMOVED lines=11> */
[----:B------:R-:W4:Y:S04]  /*72cf0*/  LDL.LU R18, [R1+0xf70] ;  /* 0x000f700001127983 */ /* 0x000f280000300800 */
[----:B------:R-:W4:Y:S04]  /*72d00*/  LDL.LU R13, [R1+0xf4c] ;  /* 0x000f4c00010d7983 */ /* 0x000f280000300800 */
[----:B---3--:R0:W-:Y:S04]  /*72d10*/  STS.U8 [R4+UR5+0x4080], R7 ;  /* 0x0040800704007988 */ /* 0x0081e80008000005 */
[----:B0-----:R-:W3:Y:S04]  /*72d20*/  LDL.LU R7, [R1+0xf48] ;  /* 0x000f480001077983 */ /* 0x001ee80000300800 */
[----:B------:R0:W-:Y:S04]  /*72d30*/  STS.U8 [R4+UR5+0x40c0], R10 ;  /* 0x0040c00a04007988 */ /* 0x0001e80008000005 */
        /* <DEDUP_REMOVED lines=8> */
[----:B-----5:R0:W-:Y:S04]  /*72dc0*/  STS.U8 [R4+UR5+0x4280], R11 ;  /* 0x0042800b04007988 */ /* 0x0201e80008000005 */
[----:B0-----:R-:W5:Y:S04]  /*72dd0*/  LDL.LU R11, [R1+0xec8] ;  /* 0x000ec800010b7983 */ /* 0x001f680000300800 */
[----:B------:R0:W-:Y:S04]  /*72de0*/  STS.U8 [R4+UR5+0x34c0], R25 ;  /* 0x0034c01904007988 */ /* 0x0001e80008000005 */
[----:B------:R1:W-:Y:S04]  /*72df0*/  STS.U8 [R4+UR5+0x36c0], R24 ;  /* 0x0036c01804007988 */ /* 0x0003e80008000005 */
        /* <DEDUP_REMOVED lines=8> */
[----:B------:R-:W5:Y:S04]  /*72e80*/  LDL.LU R0, [R1+0xe6c] ;  /* 0x000e6c0001007983 */ /* 0x000f680000300800 */
[----:B------:R0:W-:Y:S04]  /*72e90*/  STS.U8 [R4+UR5+0x3a80], R20 ;  /* 0x003a801404007988 */ /* 0x0001e80008000005 */
[----:B------:R-:W5:Y:S04]  /*72ea0*/  LDL.LU R22, [R1+0xe68] ;  /* 0x000e680001167983 */ /* 0x000f680000300800 */
        /* <DEDUP_REMOVED lines=8> */
[----:B--2---:R-:W2:Y:S04]  /*72f30*/  LDL.LU R12, [R1+0xe0c] ;  /* 0x000e0c00010c7983 */ /* 0x004ea80000300800 */
[----:B------:R0:W-:Y:S04]  /*72f40*/  STS.U8 [R4+UR5+0x44c0], R8 ;  /* 0x0044c00804007988 */ /* 0x0001e80008000005 */
[----:B0-----:R-:W2:Y:S04]  /*72f50*/  LDL.LU R8, [R1+0xe08] ;  /* 0x000e080001087983 */ /* 0x001ea80000300800 */
[----:B----4-:R0:W-:Y:S04]  /*72f60*/  STS.U8 [R4+UR5+0x4680], R6 ;  /* 0x0046800604007988 */ /* 0x0101e80008000005 */
        /* <DEDUP_REMOVED lines=9> */
[----:B------:R0:W-:Y:S04]  /*73000*/  STS.U8 [R4+UR5+0x46c0], R19 ;  /* 0x0046c01304007988 */ /* 0x0001e80008000005 */
[----:B------:R-:W-:Y:S04]  /*73010*/  STS.U8 [R4+UR5+0x4880], R14 ;  /* 0x0048800e04007988 */ /* 0x000fe80008000005 */
[----:B0-----:R-:W5:Y:S04]  /*73020*/  LDL.LU R19, [R1+0xda8] ;  /* 0x000da80001137983 */ /* 0x001f680000300800 */
[----:B------:R-:W-:Y:S04]  /*73030*/  STS.U8 [R4+UR5+0x48c0], R18 ;  /* 0x0048c01204007988 */ /* 0x000fe80008000005 */
[----:B--2---:R0:W-:Y:S04]  /*73040*/  STS.U8 [R4+UR5+0x5ec0], R12 ;  /* 0x005ec00c04007988 */ /* 0x0041e80008000005 */
[----:B------:R1:W-:Y:S04]  /*73050*/  STS.U8 [R4+UR5+0x4ac0], R13 ;  /* 0x004ac00d04007988 */ /* 0x0003e80008000005 */
[----:B0-----:R-:W2:Y:S04]  /*73060*/  LDL.LU R12, [R1+0xd8c] ;  /* 0x000d8c00010c7983 */ /* 0x001ea80000300800 */
[----:B------:R-:W2:Y:S04]  /*73070*/  LDL.LU R14, [R1+0xd88] ;  /* 0x000d8800010e7983 */ /* 0x000ea80000300800 */
[----:B------:R-:W2:Y:S04]  /*73080*/  LDL.LU R18, [R1+0xd6c] ;  /* 0x000d6c0001127983 */ /* 0x000ea80000300800 */
[----:B------:R0:W-:Y:S04]  /*73090*/  STS.U8 [R4+UR5+0x5e80], R8 ;  /* 0x005e800804007988 */ /* 0x0001e80008000005 */
[----:B-1----:R-:W2:Y:S04]  /*730a0*/  LDL.LU R13, [R1+0xd68] ;  /* 0x000d6800010d7983 */ /* 0x002ea80000300800 */
        /* <DEDUP_REMOVED lines=41> */
[----:B--2---:R0:W-:Y:S04]  /*73340*/  STS.U8 [R4+UR5+0x66c0], R12 ;  /* 0x0066c00c04007988 */ /* 0x0041e80008000005 */
[----:B0-----:R-:W2:Y:S04]  /*73350*/  LDL.LU R12, [R1+0xbe8] ;  /* 0x000be800010c7983 */ /* 0x001ea80000300800 */
[----:B------:R0:W-:Y:S04]  /*73360*/  STS.U8 [R4+UR5+0x6ac0], R8 ;  /* 0x006ac00804007988 */ /* 0x0001e80008000005 */
[----:B0-----:R-:W2:Y:S04]  /*73370*/  LDL.LU R8, [R1+0xbcc] ;  /* 0x000bcc0001087983 */ /* 0x001ea80000300800 */
[----:B------:R-:W-:Y:S04]  /*73380*/  STS.U8 [R4+UR5+0x64c0], R19 ;  /* 0x0064c01304007988 */ /* 0x000fe80008000005 */
[----:B----4-:R0:W-:Y:S04]  /*73390*/  STS.U8 [R4+UR5+0x6a80], R6 ;  /* 0x006a800604007988 */ /* 0x0101e80008000005 */
[----:B0-----:R-:W4:Y:S04]  /*733a0*/  LDL.LU R6, [R1+0xbc8] ;  /* 0x000bc80001067983 */ /* 0x001f280000300800 */
[----:B---3--:R0:W-:Y:S04]  /*733b0*/  STS.U8 [R4+UR5+0x70c0], R7 ;  /* 0x0070c00704007988 */ /* 0x0081e80008000005 */
[----:B0-----:R-:W3:Y:S04]  /*733c0*/  LDL.LU R7, [R1+0xbac] ;  /* 0x000bac0001077983 */ /* 0x001ee80000300800 */
[----:B------:R0:W-:Y:S04]  /*733d0*/  STS.U8 [R4+UR5+0x72c0], R10 ;  /* 0x0072c00a04007988 */ /* 0x0001e80008000005 */
[----:B0-----:R-:W3:Y:S04]  /*733e0*/  LDL.LU R10, [R1+0xba8] ;  /* 0x000ba800010a7983 */ /* 0x001ee80000300800 */
[----:B------:R-:W3:Y:S04]  /*733f0*/  LDL.LU R19, [R1+0xb8c] ;  /* 0x000b8c0001137983 */ /* 0x000ee80000300800 */
        /* <DEDUP_REMOVED lines=11> */
[----:B--2---:R0:W-:Y:S04]  /*734b0*/  STS.U8 [R4+UR5+0x7e80], R12 ;  /* 0x007e800c04007988 */ /* 0x0041e80008000005 */
[----:B------:R1:W-:Y:S04]  /*734c0*/  STS.U8 [R4+UR5+0x6cc0], R29 ;  /* 0x006cc01d04007988 */ /* 0x0003e80008000005 */
[----:B------:R2:W-:Y:S04]  /*734d0*/  STS.U8 [R4+UR5+0x6ec0], R28 ;  /* 0x006ec01c04007988 */ /* 0x0005e80008000005 */
[----:B0-----:R-:W5:Y:S04]  /*734e0*/  LDL.LU R12, [R1+0xb2c] ;  /* 0x000b2c00010c7983 */ /* 0x001f680000300800 */
[----:B------:R-:W5:Y:S04]  /*734f0*/  LDL.LU R15, [R1+0xb28] ;  /* 0x000b2800010f7983 */ /* 0x000f680000300800 */
[----:B-1----:R-:W5:Y:S04]  /*73500*/  LDL.LU R29, [R1+0xb0c] ;  /* 0x000b0c00011d7983 */ /* 0x002f680000300800 */
[----:B------:R0:W-:Y:S04]  /*73510*/  STS.U8 [R4+UR5+0x6e80], R27 ;  /* 0x006e801b04007988 */ /* 0x0001e80008000005 */
[----:B--2---:R-:W2:Y:S04]  /*73520*/  LDL.LU R28, [R1+0xb08] ;  /* 0x000b0800011c7983 */ /* 0x004ea80000300800 */
        /* <DEDUP_REMOVED lines=31> */
[----:B-----5:R0:W-:Y:S04]  /*73720*/  STS.U8 [R4+UR5+0x84c0], R11 ;  /* 0x0084c00b04007988 */ /* 0x0201e80008000005 */
[----:B0-----:R-:W5:Y:S04]  /*73730*/  LDL.LU R11, [R1+0x7b4] ;  /* 0x0007b400010b7983 */ /* 0x001f680000300800 */
[----:B------:R0:W-:Y:S04]  /*73740*/  STS.U8 [R4+UR5+0x88c0], R2 ;  /* 0x0088c00204007988 */ /* 0x0001e80008000005 */
[----:B0-----:R-:W5:Y:S04]  /*73750*/  LDL.LU R2, [R1+0x7b0] ;  /* 0x0007b00001027983 */ /* 0x001f680000300800 */
[----:B------:R0:W-:Y:S04]  /*73760*/  STS.U8 [R4+UR5+0x8ac0], R12 ;  /* 0x008ac00c04007988 */ /* 0x0001e80008000005 */
[----:B------:R-:W-:Y:S04]  /*73770*/  STS.U8 [R4+UR5+0x8480], R19 ;  /* 0x0084801304007988 */ /* 0x000fe80008000005 */
[----:B0-----:R-:W5:Y:S04]  /*73780*/  LDL.LU R12, [R1+0x794] ;  /* 0x00079400010c7983 */ /* 0x001f680000300800 */
[----:B------:R-:W-:Y:S04]  /*73790*/  STS.U8 [R4+UR5+0x86c0], R14 ;  /* 0x0086c00e04007988 */ /* 0x000fe80008000005 */
[----:B------:R-:W-:Y:S04]  /*737a0*/  STS.U8 [R4+UR5+0x8680], R18 ;  /* 0x0086801204007988 */ /* 0x000fe80008000005 */
[----:B------:R-:W-:Y:S04]  /*737b0*/  STS.U8 [R4+UR5+0x8880], R13 ;  /* 0x0088800d04007988 */ /* 0x000fe80008000005 */
[----:B------:R-:W-:Y:S04]  /*737c0*/  STS.U8 [R4+UR5+0x8a80], R15 ;  /* 0x008a800f04007988 */ /* 0x000fe80008000005 */
[----:B------:R-:W-:Y:S04]  /*737d0*/  STS.U8 [R4+UR5+0x8c80], R29 ;  /* 0x008c801d04007988 */ /* 0x000fe80008000005 */
[----:B--2---:R-:W-:Y:S04]  /*737e0*/  STS.U8 [R4+UR5+0x8cc0], R28 ;  /* 0x008cc01c04007988 */ /* 0x004fe80008000005 */
[----:B------:R-:W-:Y:S04]  /*737f0*/  STS.U8 [R4+UR5+0x8ec0], R27 ;  /* 0x008ec01b04007988 */ /* 0x000fe80008000005 */
[----:B------:R-:W-:Y:S04]  /*73800*/  STS.U8 [R4+UR5+0x8e80], R26 ;  /* 0x008e801a04007988 */ /* 0x000fe80008000005 */
[----:B------:R0:W-:Y:S04]  /*73810*/  STS.U8 [R4+UR5+0x9080], R8 ;  /* 0x0090800804007988 */ /* 0x0001e80008000005 */
[----:B0-----:R-:W2:Y:S04]  /*73820*/  LDL.LU R8, [R1+0x790] ;  /* 0x0007900001087983 */ /* 0x001ea80000300800 */
[----:B----4-:R0:W-:Y:S04]  /*73830*/  STS.U8 [R4+UR5+0x90c0], R6 ;  /* 0x0090c00604007988 */ /* 0x0101e80008000005 */
[----:B0-----:R-:W4:Y:S04]  /*73840*/  LDL.LU R6, [R1+0x774] ;  /* 0x0007740001067983 */ /* 0x001f280000300800 */
[----:B------:R-:W4:Y:S04]  /*73850*/  LDL.LU R19, [R1+0x770] ;  /* 0x0007700001137983 */ /* 0x000f280000300800 */
[----:B---3--:R0:W-:Y:S04]  /*73860*/  STS.U8 [R4+UR5+0x9c80], R7 ;  /* 0x009c800704007988 */ /* 0x0081e80008000005 */
[----:B0-----:R-:W3:Y:S04]  /*73870*/  LDL.LU R7, [R1+0x754] ;  /* 0x0007540001077983 */ /* 0x001ee80000300800 */
[----:B------:R-:W3:Y:S04]  /*73880*/  LDL.LU R14, [R1+0x750] ;  /* 0x00075000010e7983 */ /* 0x000ee80000300800 */
[----:B------:R-:W3:Y:S04]  /*73890*/  LDL.LU R18, [R1+0x734] ;  /* 0x0007340001127983 */ /* 0x000ee80000300800 */
[----:B------:R-:W3:Y:S04]  /*738a0*/  LDL.LU R13, [R1+0x730] ;  /* 0x00073000010d7983 */ /* 0x000ee80000300800 */
[----:B------:R0:W-:Y:S04]  /*738b0*/  STS.U8 [R4+UR5+0x9cc0], R10 ;  /* 0x009cc00a04007988 */ /* 0x0001e80008000005 */
[----:B0-----:R-:W3:Y:S04]  /*738c0*/  LDL.LU R10, [R1+0x714] ;  /* 0x00071400010a7983 */ /* 0x001ee80000300800 */
[----:B-----5:R0:W-:Y:S04]  /*738d0*/  STS.U8 [R4+UR5+0x9ec0], R11 ;  /* 0x009ec00b04007988 */ /* 0x0201e80008000005 */
[----:B0-----:R-:W5:Y:S04]  /*738e0*/  LDL.LU R11, [R1+0x70c] ;  /* 0x00070c00010b7983 */ /* 0x001f680000300800 */
[----:B------:R-:W5:Y:S04]  /*738f0*/  LDL.LU R15, [R1+0x6f0] ;  /* 0x0006f000010f7983 */ /* 0x000f680000300800 */
[----:B------:R-:W5:Y:S04]  /*73900*/  LDL.LU R29, [R1+0x6ec] ;  /* 0x0006ec00011d7983 */ /* 0x000f680000300800 */
[----:B------:R-:W5:Y:S04]  /*73910*/  LDL.LU R28, [R1+0x6d0] ;  /* 0x0006d000011c7983 */ /* 0x000f680000300800 */
[----:B------:R-:W5:Y:S04]  /*73920*/  LDL.LU R27, [R1+0x6cc] ;  /* 0x0006cc00011b7983 */ /* 0x000f680000300800 */
[----:B------:R0:W-:Y:S04]  /*73930*/  STS.U8 [R4+UR5+0x9e80], R2 ;  /* 0x009e800204007988 */ /* 0x0001e80008000005 */
[----:B------:R-:W5:Y:S04]  /*73940*/  LDL.LU R26, [R1+0x6b0] ;  /* 0x0006b000011a7983 */ /* 0x000f680000300800 */
[----:B------:R-:W-:Y:S04]  /*73950*/  STS.U8 [R4+UR5+0x92c0], R25 ;  /* 0x0092c01904007988 */ /* 0x000fe80008000005 */
[----:B------:R-:W-:Y:S04]  /*73960*/  STS.U8 [R4+UR5+0x9280], R24 ;  /* 0x0092801804007988 */ /* 0x000fe80008000005 */
[----:B------:R-:W-:Y:S04]  /*73970*/  STS.U8 [R4+UR5+0x9480], R17 ;  /* 0x0094801104007988 */ /* 0x000fe80008000005 */
[----:B------:R-:W-:Y:S04]  /*73980*/  STS.U8 [R4+UR5+0x94c0], R16 ;  /* 0x0094c01004007988 */ /* 0x000fe80008000005 */
[----:B0-----:R-:W5:Y:S04]  /*73990*/  LDL.LU R2, [R1+0x6ac] ;  /* 0x0006ac0001027983 */ /* 0x001f680000300800 */
[----:B------:R-:W-:Y:S04]  /*739a0*/  STS.U8 [R4+UR5+0x96c0], R0 ;  /* 0x0096c00004007988 */ /* 0x000fe80008000005 */
[----:B------:R0:W-:Y:S04]  /*739b0*/  STS.U8 [R4+UR5+0xa080], R12 ;  /* 0x00a0800c04007988 */ /* 0x0001e80008000005 */
[----:B------:R1:W-:Y:S04]  /*739c0*/  STS.U8 [R4+UR5+0x9680], R22 ;  /* 0x0096801604007988 */ /* 0x0003e80008000005 */
[----:B------:R1:W-:Y:S04]  /*739d0*/  STS.U8 [R4+UR5+0x9880], R20 ;  /* 0x0098801404007988 */ /* 0x0003e80008000005 */
        /* <DEDUP_REMOVED lines=8> */
[----:B------:R-:W5:Y:S04]  /*73a60*/  LDL.LU R20, [R1+0x46c] ;  /* 0x00046c0001147983 */ /* 0x000f680000300800 */
[----:B------:R0:W-:Y:S04]  /*73a70*/  STS.U8 [R4+UR5+0x9ac0], R5 ;  /* 0x009ac00504007988 */ /* 0x0001e80008000005 */
[----:B------:R-:W5:Y:S04]  /*73a80*/  LDL.LU R3, [R1+0x450] ;  /* 0x0004500001037983 */ /* 0x000f680000300800 */
[----:B------:R1:W-:Y:S04]  /*73a90*/  STS.U8 [R4+UR5+0x9a80], R9 ;  /* 0x009a800904007988 */ /* 0x0003e80008000005 */
[----:B--2---:R2:W-:Y:S04]  /*73aa0*/  STS.U8 [R4+UR5+0xa0c0], R8 ;  /* 0x00a0c00804007988 */ /* 0x0045e80008000005 */
[----:B0-----:R-:W5:Y:S04]  /*73ab0*/  LDL.LU R5, [R1+0x44c] ;  /* 0x00044c0001057983 */ /* 0x001f680000300800 */
[----:B-1----:R-:W5:Y:S04]  /*73ac0*/  LDL.LU R9, [R1+0x430] ;  /* 0x0004300001097983 */ /* 0x002f680000300800 */
[----:B--2---:R-:W2:Y:S04]  /*73ad0*/  LDL.LU R8, [R1+0x42c] ;  /* 0x00042c0001087983 */ /* 0x004ea80000300800 */
[----:B----4-:R0:W-:Y:S04]  /*73ae0*/  STS.U8 [R4+UR5+0xa2c0], R6 ;  /* 0x00a2c00604007988 */ /* 0x0101e80008000005 */
[----:B0-----:R-:W4:Y:S04]  /*73af0*/  LDL.LU R6, [R1+0x410] ;  /* 0x0004100001067983 */ /* 0x001f280000300800 */
[----:B---3--:R0:W-:Y:S04]  /*73b00*/  STS.U8 [R4+UR5+0xa480], R7 ;  /* 0x00a4800704007988 */ /* 0x0081e80008000005 */
[----:B0-----:R-:W3:Y:S04]  /*73b10*/  LDL.LU R7, [R1+0x40c] ;  /* 0x00040c0001077983 */ /* 0x001ee80000300800 */
[----:B------:R0:W-:Y:S04]  /*73b20*/  STS.U8 [R4+UR5+0xa880], R10 ;  /* 0x00a8800a04007988 */ /* 0x0001e80008000005 */
[----:B0-----:R-:W3:Y:S04]  /*73b30*/  LDL.LU R10, [R1+0x3f0] ;  /* 0x0003f000010a7983 */ /* 0x001ee80000300800 */
[----:B-----5:R0:W-:Y:S04]  /*73b40*/  STS.U8 [R4+UR5+0xa8c0], R11 ;  /* 0x00a8c00b04007988 */ /* 0x0201e80008000005 */
[----:B0-----:R-:W5:Y:S04]  /*73b50*/  LDL.LU R11, [R1+0x3ec] ;  /* 0x0003ec00010b7983 */ /* 0x001f680000300800 */
[----:B------:R-:W-:Y:S04]  /*73b60*/  STS.U8 [R4+UR5+0xa280], R19 ;  /* 0x00a2801304007988 */ /* 0x000fe80008000005 */
[----:B------:R0:W-:Y:S04]  /*73b70*/  STS.U8 [R4+UR5+0xae80], R2 ;  /* 0x00ae800204007988 */ /* 0x0001e80008000005 */
[----:B0-----:R-:W5:Y:S04]  /*73b80*/  LDL.LU R2, [R1+0x3d0] ;  /* 0x0003d00001027983 */ /* 0x001f680000300800 */
[----:B------:R0:W-:Y:S04]  /*73b90*/  STS.U8 [R4+UR5+0xb080], R12 ;  /* 0x00b0800c04007988 */ /* 0x0001e80008000005 */
[----:B0-----:R-:W5:Y:S04]  /*73ba0*/  LDL.LU R12, [R1+0x3bc] ;  /* 0x0003bc00010c7983 */ /* 0x001f680000300800 */
[----:B------:R-:W5:Y:S04]  /*73bb0*/  LDL.LU R19, [R1+0x3a0] ;  /* 0x0003a00001137983 */ /* 0x000f680000300800 */
[----:B--2---:R0:W-:Y:S04]  /*73bc0*/  STS.U8 [R4+UR5+0xba80], R8 ;  /* 0x00ba800804007988 */ /* 0x0041e80008000005 */
[----:B0-----:R-:W2:Y:S04]  /*73bd0*/  LDL.LU R8, [R1+0x39c] ;  /* 0x00039c0001087983 */ /* 0x001ea80000300800 */
[----:B------:R0:W-:Y:S04]  /*73be0*/  STS.U8 [R4+UR5+0xa4c0], R14 ;  /* 0x00a4c00e04007988 */ /* 0x0001e80008000005 */
[----:B------:R1:W-:Y:S04]  /*73bf0*/  STS.U8 [R4+UR5+0xa6c0], R18 ;  /* 0x00a6c01204007988 */ /* 0x0003e80008000005 */
[----:B------:R4:W-:Y:S04]  /*73c00*/  STS.U8 [R4+UR5+0xa680], R13 ;  /* 0x00a6800d04007988 */ /* 0x0009e80008000005 */
[----:B0-----:R-:W2:Y:S04]  /*73c10*/  LDL.LU R14, [R1+0x380] ;  /* 0x00038000010e7983 */ /* 0x001ea80000300800 */
[----:B-1----:R-:W2:Y:S04]  /*73c20*/  LDL.LU R18, [R1+0x37c] ;  /* 0x00037c0001127983 */ /* 0x002ea80000300800 */
[----:B----4-:R-:W4:Y:S04]  /*73c30*/  LDL.LU R13, [R1+0x360] ;  /* 0x00036000010d7983 */ /* 0x010f280000300800 */
[----:B------:R-:W-:Y:S04]  /*73c40*/  STS.U8 [R4+UR5+0xaac0], R15 ;  /* 0x00aac00f04007988 */ /* 0x000fe80008000005 */
[----:B------:R-:W-:Y:S04]  /*73c50*/  STS.U8 [R4+UR5+0xaa80], R29 ;  /* 0x00aa801d04007988 */ /* 0x000fe80008000005 */
[----:B------:R-:W-:Y:S04]  /*73c60*/  STS.U8 [R4+UR5+0xac80], R28 ;  /* 0x00ac801c04007988 */ /* 0x000fe80008000005 */
[----:B------:R-:W-:Y:S04]  /*73c70*/  STS.U8 [R4+UR5+0xacc0], R27 ;  /* 0x00acc01b04007988 */ /* 0x000fe80008000005 */
[----:B------:R-:W-:Y:S04]  /*73c80*/  STS.U8 [R4+UR5+0xaec0], R26 ;  /* 0x00aec01a04007988 */ /* 0x000fe80008000005 */
[----:B------:R0:W-:Y:S04]  /*73c90*/  STS.U8 [R4+UR5+0xbc80], R6 ;  /* 0x00bc800604007988 */ /* 0x0001e80008000005 */
        /* <DEDUP_REMOVED lines=8> */
[----:B------:R0:W-:Y:S04]  /*73d20*/  STS.U8 [R4+UR5+0xbec0], R10 ;  /* 0x00bec00a04007988 */ /* 0x0001e80008000005 */
        /* <DEDUP_REMOVED lines=26> */
[----:B------:R-:W5:Y:S04]  /*73ed0*/  LDL.LU R12, [R1+0x20c] ;  /* 0x00020c00010c7983 */ /* 0x000f680000300800 */
[----:B--2---:R0:W-:Y:S04]  /*73ee0*/  STS.U8 [R4+UR5+0xc280], R8 ;  /* 0x00c2800804007988 */ /* 0x0041e80008000005 */
[----:B0-----:R-:W2:Y:S04]  /*73ef0*/  LDL.LU R8, [R1+0x1f0] ;  /* 0x0001f00001087983 */ /* 0x001ea80000300800 */
        /* <DEDUP_REMOVED lines=9> */
[----:B------:R-:W-:Y:S04]  /*73f90*/  STS.U8 [R4+UR5+0xc2c0], R19 ;  /* 0x00c2c01304007988 */ /* 0x000fe80008000005 */
[----:B------:R0:W-:Y:S04]  /*73fa0*/  STS.U8 [R4+UR5+0xd6c0], R20 ;  /* 0x00d6c01404007988 */ /* 0x0001e80008000005 */
[----:B------:R1:W-:Y:S04]  /*73fb0*/  STS.U8 [R4+UR5+0xd880], R5 ;  /* 0x00d8800504007988 */ /* 0x0003e80008000005 */
[----:B------:R1:W-:Y:S04]  /*73fc0*/  STS.U8 [R4+UR5+0xda80], R12 ;  /* 0x00da800c04007988 */ /* 0x0003e80008000005 */
[----:B0-----:R-:W5:Y:S04]  /*73fd0*/  LDL.LU R20, [R1+0x1ac] ;  /* 0x0001ac0001147983 */ /* 0x001f680000300800 */
[----:B-1----:R-:W5:Y:S04]  /*73fe0*/  LDL.LU R5, [R1+0x160] ;  /* 0x0001600001057983 */ /* 0x002f680000300800 */
[----:B------:R-:W-:Y:S04]  /*73ff0*/  STS.U8 [R4+UR5+0xd8c0], R9 ;  /* 0x00d8c00904007988 */ /* 0x000fe80008000005 */
[----:B------:R-:W5:Y:S04]  /*74000*/  LDL.LU R12, [R1+0x15c] ;  /* 0x00015c00010c7983 */ /* 0x000f680000300800 */
[----:B------:R-:W-:Y:S04]  /*74010*/  STS.U8 [R4+UR5+0xdac0], R2 ;  /* 0x00dac00204007988 */ /* 0x000fe80008000005 */
[----:B--2---:R0:W-:Y:S04]  /*74020*/  STS.U8 [R4+UR5+0xdc80], R8 ;  /* 0x00dc800804007988 */ /* 0x0041e80008000005 */
[----:B0-----:R-:W2:Y:S04]  /*74030*/  LDL.LU R8, [R1+0x140] ;  /* 0x0001400001087983 */ /* 0x001ea80000300800 */
        /* <DEDUP_REMOVED lines=8> */
[----:B------:R-:W-:Y:S04]  /*740c0*/  STS.U8 [R4+UR5+0xca80], R28 ;  /* 0x00ca801c04007988 */ /* 0x000fe80008000005 */
[----:B0-----:R-:W2:Y:S04]  /*740d0*/  LDL.LU R18, [R1+0xfc] ;  /* 0x0000fc0001127983 */ /* 0x001ea80000300800 */
[----:B-1----:R-:W2:Y:S04]  /*740e0*/  LDL.LU R13, [R1+0xe0] ;  /* 0x0000e000010d7983 */ /* 0x002ea80000300800 */
[----:B------:R-:W2:Y:S04]  /*740f0*/  LDL.LU R15, [R1+0xdc] ;  /* 0x0000dc00010f7983 */ /* 0x000ea80000300800 */
[----:B----4-:R-:W4:Y:S04]  /*74100*/  LDL.LU R29, [R1+0xc0] ;  /* 0x0000c000011d7983 */ /* 0x010f280000300800 */
        /* <DEDUP_REMOVED lines=30> */
[----:B0-----:R-:W5:Y:S04]  /*742f0*/  LDL.LU R20, [R1+0x3814] ;  /* 0x0038140001147983 */ /* 0x001f680000300800 */
[----:B-1----:R-:W5:Y:S04]  /*74300*/  LDL.LU R5, [R1+0x4] ;  /* 0x0000040001057983 */ /* 0x002f680000300800 */
[----:B------:R-:W5:Y:S04]  /*74310*/  LDL.LU R12, [R1+0x3810] ;  /* 0x00381000010c7983 */ /* 0x000f680000300800 */
[----:B--2---:R0:W-:Y:S04]  /*74320*/  STS.U8 [R4+UR5+0xe480], R8 ;  /* 0x00e4800804007988 */ /* 0x0041e80008000005 */
[----:B------:R1:W-:Y:S04]  /*74330*/  STS.U8 [R4+UR5+0xe6c0], R9 ;  /* 0x00e6c00904007988 */ /* 0x0003e80008000005 */
[----:B------:R2:W-:Y:S04]  /*74340*/  STS.U8 [R4+UR5+0xe680], R2 ;  /* 0x00e6800204007988 */ /* 0x0005e80008000005 */
        /* <DEDUP_REMOVED lines=11> */
[----:B------:R0:W-:Y:S02]  /*74400*/  STS.U8 [R4+UR5+0xe4c0], R14 ;  /* 0x00e4c00e04007988 */ /* 0x0001e40008000005 */
[----:B0-----:R-:W0:Y:S02]  /*74410*/  S2R R14, SR_TID.X ;  /* 0x00000000000e7919 */ /* 0x001e240000002100 */
[----:B------:R-:W-:Y:S04]  /*74420*/  STS.U8 [R4+UR5+0xeac0], R13 ;  /* 0x00eac00d04007988 */ /* 0x000fe80008000005 */
[----:B------:R1:W-:Y:S04]  /*74430*/  STS.U8 [R4+UR5+0xfe80], R21 ;  /* 0x00fe801504007988 */ /* 0x0003e80008000005 */
        /* <DEDUP_REMOVED lines=17> */
[----:B-1----:R-:W5:Y:S01]  /*74550*/  LDL.LU R21, [R1+0x13c4] ;  /* 0x0013c40001157983 */ /* 0x002f620000300800 */
[----:B0-----:R-:W-:-:S03]  /*74560*/  LOP3.LUT R14, R14, 0x3f, RZ, 0xc0, !PT ;  /* 0x0000003f0e0e7812 */ /* 0x001fc600078ec0ff */
[----:B------:R0:W-:Y:S01]  /*74570*/  STS.U8 [R4+UR5+0xfc80], R8 ;  /* 0x00fc800804007988 */ /* 0x0001e20008000005 */
[----:B------:R-:W-:-:S03]  /*74580*/  LOP3.LUT R13, R14, 0x20, RZ, 0x3c, !PT ;  /* 0x000000200e0d7812 */ /* 0x000fc600078e3cff */
[----:B0-----:R-:W5:Y:S04]  /*74590*/  LDL.LU R4, [R1+0x13c0] ;  /* 0x0013c00001047983 */ /* 0x001f680000300800 */
[----:B------:R-:W5:Y:S04]  /*745a0*/  LDL.LU R20, [R1+0x13a4] ;  /* 0x0013a40001147983 */ /* 0x000f680000300800 */
[----:B------:R-:W5:Y:S04]  /*745b0*/  LDL.LU R12, [R1+0x13a0] ;  /* 0x0013a000010c7983 */ /* 0x000f680000300800 */
[----:B------:R0:W-:Y:S04]  /*745c0*/  STS.U8 [R13+UR5+0x100], R9 ;  /* 0x000100090d007988 */ /* 0x0001e80008000005 */
[----:B------:R-:W5:Y:S04]  /*745d0*/  LDL.LU R8, [R1+0x1384] ;  /* 0x0013840001087983 */ /* 0x000f680000300800 */
[----:B--2---:R1:W-:Y:S04]  /*745e0*/  STS.U8 [R13+UR5+0x140], R2 ;  /* 0x000140020d007988 */ /* 0x0043e80008000005 */
[----:B0-----:R-:W2:Y:S04]  /*745f0*/  LDL.LU R9, [R1+0x1380] ;  /* 0x0013800001097983 */ /* 0x001ea80000300800 */
[----:B-1----:R-:W2:Y:S04]  /*74600*/  LDL.LU R2, [R1+0x1364] ;  /* 0x0013640001027983 */ /* 0x002ea80000300800 */
[----:B------:R-:W2:Y:S04]  /*74610*/  LDL.LU R14, [R1+0x1360] ;  /* 0x00136000010e7983 */ /* 0x000ea80000300800 */
        /* <DEDUP_REMOVED lines=23> */
[----:B------:R-:W-:Y:S04]  /*74790*/  STS.U8 [R13+UR5+0x740], R21 ;  /* 0x000740150d007988 */ /* 0x000fe80008000005 */
        /* <DEDUP_REMOVED lines=47> */
[----:B--2---:R0:W-:Y:S04]  /*74a90*/  STS.U8 [R13+UR5+0x2140], R9 ;  /* 0x002140090d007988 */ /* 0x0041e80008000005 */
        /* <DEDUP_REMOVED lines=72> */
[----:B------:R1:W-:Y:S04]  /*74f20*/  STS.U8 [R13+UR5+0x4300], R2 ;  /* 0x004300020d007988 */ /* 0x0003e80008000005 */
[----:B0-----:R-:W2:Y:S04]  /*74f30*/  LDL.LU R9, [R1+0xe20] ;  /* 0x000e200001097983 */ /* 0x001ea80000300800 */
[----:B-1----:R-:W2:Y:S04]  /*74f40*/  LDL.LU R2, [R1+0xe04] ;  /* 0x000e040001027983 */ /* 0x002ea80000300800 */
        /* <DEDUP_REMOVED lines=13> */
[----:B------:R-:W-:Y:S04]  /*75020*/  STS.U8 [R13+UR5+0x4b00], R14 ;  /* 0x004b000e0d007988 */ /* 0x000fe80008000005 */
[----:B------:R-:W-:Y:S04]  /*75030*/  STS.U8 [R13+UR5+0x4d00], R19 ;  /* 0x004d00130d007988 */ /* 0x000fe80008000005 */
[----:B------:R-:W-:Y:S04]  /*75040*/  STS.U8 [R13+UR5+0x4d40], R18 ;  /* 0x004d40120d007988 */ /* 0x000fe80008000005 */
[----:B0-----:R-:W5:Y:S04]  /*75050*/  LDL.LU R21, [R1+0xdc0] ;  /* 0x000dc00001157983 */ /* 0x001f680000300800 */
[----:B-1----:R-:W5:Y:S04]  /*75060*/  LDL.LU R4, [R1+0xda4] ;  /* 0x000da40001047983 */ /* 0x002f680000300800 */
        /* <DEDUP_REMOVED lines=9> */
[----:B------:R-:W5:Y:S04]  /*75100*/  LDL.LU R20, [R1+0xda0] ;  /* 0x000da00001147983 */ /* 0x000f680000300800 */
[----:B------:R-:W-:Y:S04]  /*75110*/  STS.U8 [R13+UR5+0x5940], R0 ;  /* 0x005940000d007988 */ /* 0x000fe80008000005 */
[----:B------:R-:W5:Y:S04]  /*75120*/  LDL.LU R12, [R1+0xd84] ;  /* 0x000d8400010c7983 */ /* 0x000f680000300800 */
[----:B------:R-:W5:Y:S04]  /*75130*/  LDL.LU R8, [R1+0xd80] ;  /* 0x000d800001087983 */ /* 0x000f680000300800 */
        /* <DEDUP_REMOVED lines=69> */
[----:B------:R-:W-:Y:S04]  /*75590*/  STS.U8 [R13+UR5+0x7740], R17 ;  /* 0x007740110d007988 */ /* 0x000fe80008000005 */
        /* <DEDUP_REMOVED lines=104> */
[----:B------:R1:W-:Y:S04]  /*75c20*/  STS.U8 [R13+UR5+0xb940], R5 ;  /* 0x00b940050d007988 */ /* 0x0003e80008000005 */
[----:B0-----:R-:W5:Y:S04]  /*75c30*/  LDL.LU R3, [R1+0x374] ;  /* 0x0003740001037983 */ /* 0x001f680000300800 */
[----:B-1----:R-:W5:Y:S04]  /*75c40*/  LDL.LU R5, [R1+0x358] ;  /* 0x0003580001057983 */ /* 0x002f680000300800 */
        /* <DEDUP_REMOVED lines=26> */
[----:B--2---:R2:W-:Y:S04]  /*75df0*/  STS.U8 [R13+UR5+0xbb40], R9 ;  /* 0x00bb40090d007988 */ /* 0x0045e80008000005 */
[----:B0-----:R-:W5:Y:S04]  /*75e00*/  LDL.LU R17, [R1+0x284] ;  /* 0x0002840001117983 */ /* 0x001f680000300800 */
[----:B-1----:R-:W5:Y:S04]  /*75e10*/  LDL.LU R22, [R1+0x268] ;  /* 0x0002680001167983 */ /* 0x002f680000300800 */
[----:B------:R0:W-:Y:S04]  /*75e20*/  STS.U8 [R13+UR5+0xbb00], R2 ;  /* 0x00bb00020d007988 */ /* 0x0001e80008000005 */
[----:B--2---:R-:W2:Y:S04]  /*75e30*/  LDL.LU R9, [R1+0x264] ;  /* 0x0002640001097983 */ /* 0x004ea80000300800 */
        /* <DEDUP_REMOVED lines=19> */
[----:B------:R0:W-:Y:S04]  /*75f70*/  STS.U8 [R13+UR5+0xd140], R16 ;  /* 0x00d140100d007988 */ /* 0x0001e80008000005 */
[----:B------:R1:W-:Y:S04]  /*75f80*/  STS.U8 [R13+UR5+0xd340], R0 ;  /* 0x00d340000d007988 */ /* 0x0003e80008000005 */
[----:B0-----:R-:W5:Y:S04]  /*75f90*/  LDL.LU R16, [R1+0x1e4] ;  /* 0x0001e40001107983 */ /* 0x001f680000300800 */
[----:B-1----:R-:W5:Y:S04]  /*75fa0*/  LDL.LU R0, [R1+0x1c8] ;  /* 0x0001c80001007983 */ /* 0x002f680000300800 */
[----:B------:R0:W-:Y:S04]  /*75fb0*/  STS.U8 [R13+UR5+0xd500], R22 ;  /* 0x00d500160d007988 */ /* 0x0001e80008000005 */
[----:B--2---:R1:W-:Y:S04]  /*75fc0*/  STS.U8 [R13+UR5+0xd540], R9 ;  /* 0x00d540090d007988 */ /* 0x0043e80008000005 */
[----:B0-----:R-:W2:Y:S04]  /*75fd0*/  LDL.LU R22, [R1+0x1c4] ;  /* 0x0001c40001167983 */ /* 0x001ea80000300800 */
[----:B------:R0:W-:Y:S04]  /*75fe0*/  STS.U8 [R13+UR5+0xd740], R2 ;  /* 0x00d740020d007988 */ /* 0x0001e80008000005 */
[----:B-1----:R-:W2:Y:S04]  /*75ff0*/  LDL.LU R9, [R1+0x1a8] ;  /* 0x0001a80001097983 */ /* 0x002ea80000300800 */
[----:B0-----:R-:W2:Y:S04]  /*76000*/  LDL.LU R2, [R1+0x194] ;  /* 0x0001940001027983 */ /* 0x001ea80000300800 */
[----:B------:R-:W-:Y:S04]  /*76010*/  STS.U8 [R13+UR5+0xc900], R19 ;  /* 0x00c900130d007988 */ /* 0x000fe80008000005 */
[----:B------:R-:W-:Y:S04]  /*76020*/  STS.U8 [R13+UR5+0xc940], R18 ;  /* 0x00c940120d007988 */ /* 0x000fe80008000005 */
[----:B------:R-:W-:Y:S04]  /*76030*/  STS.U8 [R13+UR5+0xcb40], R15 ;  /* 0x00cb400f0d007988 */ /* 0x000fe80008000005 */
[----:B------:R-:W-:Y:S04]  /*76040*/  STS.U8 [R13+UR5+0xcb00], R29 ;  /* 0x00cb001d0d007988 */ /* 0x000fe80008000005 */
[----:B----4-:R-:W-:Y:S04]  /*76050*/  STS.U8 [R13+UR5+0xd700], R6 ;  /* 0x00d700060d007988 */ /* 0x010fe80008000005 */
[----:B---3--:R-:W-:Y:S04]  /*76060*/  STS.U8 [R13+UR5+0xd900], R7 ;  /* 0x00d900070d007988 */ /* 0x008fe80008000005 */
[----:B------:R0:W-:Y:S04]  /*76070*/  STS.U8 [R13+UR5+0xd940], R10 ;  /* 0x00d9400a0d007988 */ /* 0x0001e80008000005 */
[----:B0-----:R-:W3:Y:S04]  /*76080*/  LDL.LU R10, [R1+0x190] ;  /* 0x00019000010a7983 */ /* 0x001ee80000300800 */
[----:B-----5:R0:W-:Y:S04]  /*76090*/  STS.U8 [R13+UR5+0xdb40], R11 ;  /* 0x00db400b0d007988 */ /* 0x0201e80008000005 */
[----:B0-----:R-:W4:Y:S04]  /*760a0*/  LDL.LU R11, [R1+0x18c] ;  /* 0x00018c00010b7983 */ /* 0x001f280000300800 */
        /* <DEDUP_REMOVED lines=35> */
[----:B------:R1:W-:Y:S04]  /*762e0*/  STS.U8 [R13+UR5+0xe140], R2 ;  /* 0x00e140020d007988 */ /* 0x0003e80008000005 */
[----:B------:R-:W-:Y:S04]  /*762f0*/  STS.U8 [R13+UR5+0xff00], R23 ;  /* 0x00ff00170d007988 */ /* 0x000fe80008000005 */
[----:B0-----:R-:W2:Y:S04]  /*76300*/  LDL.LU R9, [R1+0x3804] ;  /* 0x0038040001097983 */ /* 0x001ea80000300800 */
[----:B-1----:R-:W2:Y:S04]  /*76310*/  LDL.LU R2, [R1+0x3800] ;  /* 0x0038000001027983 */ /* 0x002ea80000300800 */
[----:B---3--:R0:W-:Y:S04]  /*76320*/  STS.U8 [R13+UR5+0xe340], R10 ;  /* 0x00e3400a0d007988 */ /* 0x0081e80008000005 */
[----:B0-----:R-:W3:Y:S04]  /*76330*/  LDL.LU R10, [R1+0x37fc] ;  /* 0x0037fc00010a7983 */ /* 0x001ee80000300800 */
[----:B----4-:R0:W-:Y:S04]  /*76340*/  STS.U8 [R13+UR5+0xe300], R11 ;  /* 0x00e3000b0d007988 */ /* 0x0101e80008000005 */
[----:B-----5:R1:W-:Y:S04]  /*76350*/  STS.U8 [R13+UR5+0xe500], R6 ;  /* 0x00e500060d007988 */ /* 0x0203e80008000005 */
[----:B------:R4:W-:Y:S04]  /*76360*/  STS.U8 [R13+UR5+0xe540], R7 ;  /* 0x00e540070d007988 */ /* 0x0009e80008000005 */
[----:B0-----:R-:W5:Y:S04]  /*76370*/  LDL.LU R11, [R1+0x37f8] ;  /* 0x0037f800010b7983 */ /* 0x001f680000300800 */
[----:B-1----:R-:W2:Y:S04]  /*76380*/  LDL.LU R6, [R1+0x141c] ;  /* 0x00141c0001067983 */ /* 0x002ea80000300800 */
[----:B----4-:R-:W4:Y:S04]  /*76390*/  LDL.LU R7, [R1+0x1418] ;  /* 0x0014180001077983 */ /* 0x010f280000300800 */
[----:B------:R0:W-:Y:S04]  /*763a0*/  STS.U8 [R13+UR5+0xf100], R3 ;  /* 0x00f100030d007988 */ /* 0x0001e80008000005 */
[----:B------:R1:W-:Y:S04]  /*763b0*/  STS.U8 [R13+UR5+0xf140], R5 ;  /* 0x00f140050d007988 */ /* 0x0003e80008000005 */
[----:B0-----:R-:W4:Y:S04]  /*763c0*/  LDL.LU R3, [R1+0x13fc] ;  /* 0x0013fc0001037983 */ /* 0x001f280000300800 */
[----:B-1----:R-:W4:Y:S04]  /*763d0*/  LDL.LU R5, [R1+0x13f8] ;  /* 0x0013f80001057983 */ /* 0x002f280000300800 */
[----:B------:R-:W3:Y:S04]  /*763e0*/  LDL.LU R23, [R1+0x13d8] ;  /* 0x0013d80001177983 */ /* 0x000ee80000300800 */
[----:B------:R0:W-:Y:S02]  /*763f0*/  STS.U8 [R13+UR5+0xe740], R14 ;  /* 0x00e7400e0d007988 */ /* 0x0001e40008000005 */
[----:B0-----:R-:W0:Y:S02]  /*76400*/  S2R R14, SR_TID.X ;  /* 0x00000000000e7919 */ /* 0x001e240000002100 */
        /* <DEDUP_REMOVED lines=15> */
[----:B---3--:R1:W-:Y:S04]  /*76500*/  STL [R1+0x37f4], R23 ;  /* 0x0037f41701007387 */ /* 0x0083e80000100800 */
[----:B-1----:R-:W3:Y:S01]  /*76510*/  LDL.LU R23, [R1+0x13dc] ;  /* 0x0013dc0001177983 */ /* 0x002ee20000300800 */
[----:B0-----:R-:W-:-:S03]  /*76520*/  LOP3.LUT R14, R14, 0x3f, RZ, 0xc0, !PT ;  /* 0x0000003f0e0e7812 */ /* 0x001fc600078ec0ff */
[----:B------:R-:W-:Y:S04]  /*76530*/  STS.U8 [R13+UR5+0xf900], R16 ;  /* 0x00f900100d007988 */ /* 0x000fe80008000005 */
[----:B------:R-:W-:Y:S04]  /*76540*/  STS.U8 [R13+UR5+0xf940], R0 ;  /* 0x00f940000d007988 */ /* 0x000fe80008000005 */
[----:B-----5:R-:W-:Y:S04]  /*76550*/  STS.U8 [R13+UR5+0xfb40], R11 ;  /* 0x00fb400b0d007988 */ /* 0x020fe80008000005 */
[----:B------:R-:W-:Y:S04]  /*76560*/  STS.U8 [R13+UR5+0xfb00], R10 ;  /* 0x00fb000a0d007988 */ /* 0x000fe80008000005 */
[----:B--2---:R-:W-:Y:S04]  /*76570*/  STS.U8 [R13+UR5+0xfd00], R2 ;  /* 0x00fd00020d007988 */ /* 0x004fe80008000005 */
[----:B------:R-:W-:Y:S04]  /*76580*/  STS.U8 [R13+UR5+0xfd40], R9 ;  /* 0x00fd40090d007988 */ /* 0x000fe80008000005 */
[----:B------:R0:W-:Y:S01]  /*76590*/  STS.U8 [R13+UR5+0xff40], R22 ;  /* 0x00ff40160d007988 */ /* 0x0001e20008000005 */
[----:B------:R-:W-:-:S03]  /*765a0*/  LOP3.LUT R4, R14, 0x30, RZ, 0x3c, !PT ;  /* 0x000000300e047812 */ /* 0x000fc600078e3cff */
[----:B0-----:R-:W2:Y:S04]  /*765b0*/  LDL.LU R13, [R1+0x13bc] ;  /* 0x0013bc00010d7983 */ /* 0x001ea80000300800 */
[----:B------:R-:W5:Y:S04]  /*765c0*/  LDL.LU R22, [R1+0x13b8] ;  /* 0x0013b80001167983 */ /* 0x000f680000300800 */
[----:B------:R-:W5:Y:S04]  /*765d0*/  LDL.LU R9, [R1+0x139c] ;  /* 0x00139c0001097983 */ /* 0x000f680000300800 */
[----:B------:R-:W5:Y:S04]  /*765e0*/  LDL.LU R2, [R1+0x1398] ;  /* 0x0013980001027983 */ /* 0x000f680000300800 */
[----:B------:R-:W5:Y:S04]  /*765f0*/  LDL.LU R14, [R1+0x137c] ;  /* 0x00137c00010e7983 */ /* 0x000f680000300800 */
[----:B------:R-:W5:Y:S04]  /*76600*/  LDL.LU R10, [R1+0x1378] ;  /* 0x00137800010a7983 */ /* 0x000f680000300800 */
[----:B------:R0:W-:Y:S04]  /*76610*/  STS.U8 [R4+UR5+0x180], R6 ;  /* 0x0001800604007988 */ /* 0x0001e80008000005 */
[----:B------:R-:W5:Y:S04]  /*76620*/  LDL.LU R11, [R1+0x135c] ;  /* 0x00135c00010b7983 */ /* 0x000f680000300800 */
[----:B----4-:R1:W-:Y:S04]  /*76630*/  STS.U8 [R4+UR5+0x1c0], R7 ;  /* 0x0001c00704007988 */ /* 0x0103e80008000005 */
[----:B0-----:R-:W4:Y:S04]  /*76640*/  LDL.LU R6, [R1+0x1358] ;  /* 0x0013580001067983 */ /* 0x001f280000300800 */
[----:B-1----:R-:W2:Y:S04]  /*76650*/  LDL.LU R7, [R1+0x133c] ;  /* 0x00133c0001077983 */ /* 0x002ea80000300800 */
        /* <DEDUP_REMOVED lines=20> */
[----:B---3--:R0:W-:Y:S04]  /*767a0*/  STS.U8 [R4+UR5+0x580], R23 ;  /* 0x0005801704007988 */ /* 0x0081e80008000005 */
[----:B0-----:R-:W3:Y:S04]  /*767b0*/  LDL.LU R23, [R1+0x37f4] ;  /* 0x0037f40001177983 */ /* 0x001ee80000300800 */
[----:B----4-:R0:W-:Y:S04]  /*767c0*/  STS.U8 [R4+UR5+0xdc0], R6 ;  /* 0x000dc00604007988 */ /* 0x0101e80008000005 */
[----:B--2---:R1:W-:Y:S04]  /*767d0*/  STS.U8 [R4+UR5+0xfc0], R7 ;  /* 0x000fc00704007988 */ /* 0x0043e80008000005 */
[----:B0-----:R-:W2:Y:S04]  /*767e0*/  LDL.LU R6, [R1+0x11f8] ;  /* 0x0011f80001067983 */ /* 0x001ea80000300800 */
[----:B-1----:R-:W4:Y:S04]  /*767f0*/  LDL.LU R7, [R1+0x11dc] ;  /* 0x0011dc0001077983 */ /* 0x002f280000300800 */
[----:B---3--:R0:W-:Y:S04]  /*76800*/  STS.U8 [R4+UR5+0x5c0], R23 ;  /* 0x0005c01704007988 */ /* 0x0081e80008000005 */
[----:B0-----:R-:W3:Y:S04]  /*76810*/  LDL.LU R23, [R1+0x11bc] ;  /* 0x0011bc0001177983 */ /* 0x001ee80000300800 */
[----:B------:R-:W-:Y:S04]  /*76820*/  STS.U8 [R4+UR5+0x7c0], R13 ;  /* 0x0007c00d04007988 */ /* 0x000fe80008000005 */
[----:B-----5:R-:W-:Y:S04]  /*76830*/  STS.U8 [R4+UR5+0x780], R22 ;  /* 0x0007801604007988 */ /* 0x020fe80008000005 */
        /* <DEDUP_REMOVED lines=12> */
[----:B0-----:R-:W3:Y:S04]  /*76900*/  LDL.LU R23, [R1+0x11d8] ;  /* 0x0011d80001177983 */ /* 0x001ee80000300800 */
        /* <DEDUP_REMOVED lines=21> */
[----:B--2---:R-:W2:Y:S04]  /*76a60*/  LDL.LU R15, [R1+0x10bc] ;  /* 0x0010bc00010f7983 */ /* 0x004ea80000300800 */
[----:B----4-:R-:W4:Y:S04]  /*76a70*/  LDL.LU R29, [R1+0x10b8] ;  /* 0x0010b800011d7983 */ /* 0x010f280000300800 */
[----:B------:R-:W4:Y:S04]  /*76a80*/  LDL.LU R28, [R1+0x109c] ;  /* 0x00109c00011c7983 */ /* 0x000f280000300800 */
[----:B------:R0:W-:Y:S04]  /*76a90*/  STS.U8 [R4+UR5+0x19c0], R26 ;  /* 0x0019c01a04007988 */ /* 0x0001e80008000005 */
[----:B------:R-:W4:Y:S04]  /*76aa0*/  LDL.LU R27, [R1+0x1098] ;  /* 0x00109800011b7983 */ /* 0x000f280000300800 */
[----:B------:R1:W-:Y:S04]  /*76ab0*/  STS.U8 [R4+UR5+0x1bc0], R25 ;  /* 0x001bc01904007988 */ /* 0x0003e80008000005 */
[----:B------:R1:W-:Y:S04]  /*76ac0*/  STS.U8 [R4+UR5+0x1b80], R24 ;  /* 0x001b801804007988 */ /* 0x0003e80008000005 */
[----:B------:R1:W-:Y:S04]  /*76ad0*/  STS.U8 [R4+UR5+0x1d80], R17 ;  /* 0x001d801104007988 */ /* 0x0003e80008000005 */
[----:B------:R1:W-:Y:S04]  /*76ae0*/  STS.U8 [R4+UR5+0x1dc0], R16 ;  /* 0x001dc01004007988 */ /* 0x0003e80008000005 */
[----:B------:R1:W-:Y:S04]  /*76af0*/  STS.U8 [R4+UR5+0x1fc0], R0 ;  /* 0x001fc00004007988 */ /* 0x0003e80008000005 */
[----:B0-----:R-:W4:Y:S04]  /*76b00*/  LDL.LU R26, [R1+0x107c] ;  /* 0x00107c00011a7983 */ /* 0x001f280000300800 */
[----:B-1----:R-:W4:Y:S04]  /*76b10*/  LDL.LU R25, [R1+0x1078] ;  /* 0x0010780001197983 */ /* 0x002f280000300800 */
[----:B------:R-:W4:Y:S04]  /*76b20*/  LDL.LU R24, [R1+0x105c] ;  /* 0x00105c0001187983 */ /* 0x000f280000300800 */
[----:B------:R-:W4:Y:S04]  /*76b30*/  LDL.LU R17, [R1+0x1058] ;  /* 0x0010580001117983 */ /* 0x000f280000300800 */
[----:B------:R-:W4:Y:S04]  /*76b40*/  LDL.LU R16, [R1+0x103c] ;  /* 0x00103c0001107983 */ /* 0x000f280000300800 */
[----:B------:R0:W-:Y:S04]  /*76b50*/  STS.U8 [R4+UR5+0x21c0], R6 ;  /* 0x0021c00604007988 */ /* 0x0001e80008000005 */
[----:B------:R-:W4:Y:S04]  /*76b60*/  LDL.LU R0, [R1+0x1038] ;  /* 0x0010380001007983 */ /* 0x000f280000300800 */
[----:B------:R1:W-:Y:S04]  /*76b70*/  STS.U8 [R4+UR5+0x23c0], R7 ;  /* 0x0023c00704007988 */ /* 0x0003e80008000005 */
[----:B0-----:R-:W2:Y:S04]  /*76b80*/  LDL.LU R6, [R1+0x101c] ;  /* 0x00101c0001067983 */ /* 0x001ea80000300800 */
[----:B-1----:R-:W4:Y:S04]  /*76b90*/  LDL.LU R7, [R1+0x1018] ;  /* 0x0010180001077983 */ /* 0x002f280000300800 */
[----:B---3--:R0:W-:Y:S04]  /*76ba0*/  STS.U8 [R4+UR5+0x2380], R23 ;  /* 0x0023801704007988 */ /* 0x0081e80008000005 */
[----:B0-----:R-:W3:Y:S04]  /*76bb0*/  LDL.LU R23, [R1+0x37f0] ;  /* 0x0037f00001177983 */ /* 0x001ee80000300800 */
[----:B-----5:R0:W-:Y:S04]  /*76bc0*/  STS.U8 [R4+UR5+0x2b80], R3 ;  /* 0x002b800304007988 */ /* 0x0201e80008000005 */
[----:B------:R1:W-:Y:S04]  /*76bd0*/  STS.U8 [R4+UR5+0x2d80], R5 ;  /* 0x002d800504007988 */ /* 0x0003e80008000005 */
[----:B0-----:R-:W5:Y:S04]  /*76be0*/  LDL.LU R3, [R1+0xffc] ;  /* 0x000ffc0001037983 */ /* 0x001f680000300800 */
[----:B-1----:R-:W5:Y:S04]  /*76bf0*/  LDL.LU R5, [R1+0xff8] ;  /* 0x000ff80001057983 */ /* 0x002f680000300800 */
[----:B---3--:R0:W-:Y:S04]  /*76c00*/  STS.U8 [R4+UR5+0x2580], R23 ;  /* 0x0025801704007988 */ /* 0x0081e80008000005 */
[----:B0-----:R-:W3:Y:S04]  /*76c10*/  LDL.LU R23, [R1+0xfd8] ;  /* 0x000fd80001177983 */ /* 0x001ee80000300800 */
[----:B------:R-:W-:Y:S04]  /*76c20*/  STS.U8 [R4+UR5+0x25c0], R13 ;  /* 0x0025c00d04007988 */ /* 0x000fe80008000005 */
[----:B------:R-:W-:Y:S04]  /*76c30*/  STS.U8 [R4+UR5+0x27c0], R22 ;  /* 0x0027c01604007988 */ /* 0x000fe80008000005 */
[----:B------:R-:W-:Y:S04]  /*76c40*/  STS.U8 [R4+UR5+0x2780], R9 ;  /* 0x0027800904007988 */ /* 0x000fe80008000005 */
[----:B------:R-:W-:Y:S04]  /*76c50*/  STS.U8 [R4+UR5+0x2980], R2 ;  /* 0x0029800204007988 */ /* 0x000fe80008000005 */
[----:B------:R-:W-:Y:S04]  /*76c60*/  STS.U8 [R4+UR5+0x29c0], R14 ;  /* 0x0029c00e04007988 */ /* 0x000fe80008000005 */
[----:B--2---:R-:W-:Y:S04]  /*76c70*/  STS.U8 [R4+UR5+0x3fc0], R6 ;  /* 0x003fc00604007988 */ /* 0x004fe80008000005 */
[----:B----4-:R-:W-:Y:S04]  /*76c80*/  STS.U8 [R4+UR5+0x3f80], R7 ;  /* 0x003f800704007988 */ /* 0x010fe80008000005 */
[----:B------:R-:W-:Y:S04]  /*76c90*/  STS.U8 [R4+UR5+0x2bc0], R10 ;  /* 0x002bc00a04007988 */ /* 0x000fe80008000005 */
[----:B------:R-:W-:Y:S04]  /*76ca0*/  STS.U8 [R4+UR5+0x2dc0], R11 ;  /* 0x002dc00b04007988 */ /* 0x000fe80008000005 */
[----:B------:R-:W-:Y:S04]  /*76cb0*/  STS.U8 [R4+UR5+0x2fc0], R21 ;  /* 0x002fc01504007988 */ /* 0x000fe80008000005 */
[----:B------:R-:W-:Y:S04]  /*76cc0*/  STS.U8 [R4+UR5+0x2f80], R20 ;  /* 0x002f801404007988 */ /* 0x000fe80008000005 */
[----:B------:R-:W-:Y:S04]  /*76cd0*/  STS.U8 [R4+UR5+0x3180], R12 ;  /* 0x0031800c04007988 */ /* 0x000fe80008000005 */
[----:B------:R-:W-:Y:S04]  /*76ce0*/  STS.U8 [R4+UR5+0x31c0], R8 ;  /* 0x0031c00804007988 */ /* 0x000fe80008000005 */
[----:B---3--:R0:W-:Y:S04]  /*76cf0*/  STL [R1+0x37ec], R23 ;  /* 0x0037ec1701007387 */ /* 0x0081e80000100800 */
[----:B0-----:R-:W2:Y:S04]  /*76d00*/  LDL.LU R23, [R1+0xfdc] ;  /* 0x000fdc0001177983 */ /* 0x001ea80000300800 */
[----:B------:R-:W3:Y:S04]  /*76d10*/  LDL.LU R13, [R1+0xfbc] ;  /* 0x000fbc00010d7983 */ /* 0x000ee80000300800 */
[----:B------:R-:W4:Y:S04]  /*76d20*/  LDL.LU R22, [R1+0xfb8] ;  /* 0x000fb80001167983 */ /* 0x000f280000300800 */
[----:B------:R-:W4:Y:S04]  /*76d30*/  LDL.LU R9, [R1+0xf94] ;  /* 0x000f940001097983 */ /* 0x000f280000300800 */
[----:B------:R-:W4:Y:S04]  /*76d40*/  LDL.LU R2, [R1+0xf90] ;  /* 0x000f900001027983 */ /* 0x000f280000300800 */
[----:B------:R-:W4:Y:S04]  /*76d50*/  LDL.LU R14, [R1+0xf5c] ;  /* 0x000f5c00010e7983 */ /* 0x000f280000300800 */
[----:B------:R-:W3:Y:S04]  /*76d60*/  LDL.LU R6, [R1+0xf58] ;  /* 0x000f580001067983 */ /* 0x000ee80000300800 */
[----:B------:R-:W4:Y:S04]  /*76d70*/  LDL.LU R7, [R1+0xf3c] ;  /* 0x000f3c0001077983 */ /* 0x000f280000300800 */
[----:B------:R-:W4:Y:S04]  /*76d80*/  LDL.LU R10, [R1+0xf38] ;  /* 0x000f3800010a7983 */ /* 0x000f280000300800 */
[----:B------:R-:W4:Y:S04]  /*76d90*/  LDL.LU R11, [R1+0xf1c] ;  /* 0x000f1c00010b7983 */ /* 0x000f280000300800 */
[----:B------:R-:W4:Y:S04]  /*76da0*/  LDL.LU R21, [R1+0xf18] ;  /* 0x000f180001157983 */ /* 0x000f280000300800 */
[----:B------:R-:W4:Y:S04]  /*76db0*/  LDL.LU R20, [R1+0xefc] ;  /* 0x000efc0001147983 */ /* 0x000f280000300800 */
        /* <DEDUP_REMOVED lines=10> */
[----:B-----5:R-:W5:Y:S04]  /*76e60*/  LDL.LU R15, [R1+0xeb8] ;  /* 0x000eb800010f7983 */ /* 0x020f680000300800 */
        /* <DEDUP_REMOVED lines=19> */
[----:B--2---:R0:W-:Y:S04]  /*76fa0*/  STS.U8 [R4+UR5+0x43c0], R23 ;  /* 0x0043c01704007988 */ /* 0x0041e80008000005 */
[----:B0-----:R-:W2:Y:S04]  /*76fb0*/  LDL.LU R23, [R1+0x37ec] ;  /* 0x0037ec0001177983 */ /* 0x001ea80000300800 */
[----:B---3--:R0:W-:Y:S04]  /*76fc0*/  STS.U8 [R4+UR5+0x49c0], R6 ;  /* 0x0049c00604007988 */ /* 0x0081e80008000005 */
[----:B----4-:R1:W-:Y:S04]  /*76fd0*/  STS.U8 [R4+UR5+0x4bc0], R7 ;  /* 0x004bc00704007988 */ /* 0x0103e80008000005 */
[----:B0-----:R-:W3:Y:S04]  /*76fe0*/  LDL.LU R6, [R1+0xdf8] ;  /* 0x000df80001067983 */ /* 0x001ee80000300800 */
[----:B-1----:R-:W4:Y:S04]  /*76ff0*/  LDL.LU R7, [R1+0xddc] ;  /* 0x000ddc0001077983 */ /* 0x002f280000300800 */
[----:B--2---:R0:W-:Y:S04]  /*77000*/  STS.U8 [R4+UR5+0x4380], R23 ;  /* 0x0043801704007988 */ /* 0x0041e80008000005 */
[----:B0-----:R-:W2:Y:S04]  /*77010*/  LDL.LU R23, [R1+0xdbc] ;  /* 0x000dbc0001177983 */ /* 0x001ea80000300800 */
[----:B------:R-:W-:Y:S04]  /*77020*/  STS.U8 [R4+UR5+0x4580], R13 ;  /* 0x0045800d04007988 */ /* 0x000fe80008000005 */
[----:B------:R-:W-:Y:S04]  /*77030*/  STS.U8 [R4+UR5+0x45c0], R22 ;  /* 0x0045c01604007988 */ /* 0x000fe80008000005 */
[----:B------:R-:W-:Y:S04]  /*77040*/  STS.U8 [R4+UR5+0x47c0], R9 ;  /* 0x0047c00904007988 */ /* 0x000fe80008000005 */
        /* <DEDUP_REMOVED lines=10> */
[----:B--2---:R0:W-:Y:S04]  /*770f0*/  STL [R1+0x37e8], R23 ;  /* 0x0037e81701007387 */ /* 0x0041e80000100800 */
[----:B0-----:R-:W2:Y:S04]  /*77100*/  LDL.LU R23, [R1+0xdd8] ;  /* 0x000dd80001177983 */ /* 0x001ea80000300800 */
        /* <DEDUP_REMOVED lines=21> */
[----:B---3--:R-:W3:Y:S04]  /*77260*/  LDL.LU R15, [R1+0xcbc] ;  /* 0x000cbc00010f7983 */ /* 0x008ee80000300800 */
        /* <DEDUP_REMOVED lines=17> */
[----:B0-----:R-:W3:Y:S04]  /*77380*/  LDL.LU R6, [R1+0xbfc] ;  /* 0x000bfc0001067983 */ /* 0x001ee80000300800 */
[----:B-1----:R-:W4:Y:S04]  /*77390*/  LDL.LU R7, [R1+0xbf8] ;  /* 0x000bf80001077983 */ /* 0x002f280000300800 */
[----:B--2---:R0:W-:Y:S04]  /*773a0*/  STS.U8 [R4+UR5+0x61c0], R23 ;  /* 0x0061c01704007988 */ /* 0x0041e80008000005 */
[----:B0-----:R-:W2:Y:S04]  /*773b0*/  LDL.LU R23, [R1+0x37e8] ;  /* 0x0037e80001177983 */ /* 0x001ea80000300800 */
[----:B-----5:R0:W-:Y:S04]  /*773c0*/  STS.U8 [R4+UR5+0x6780], R3 ;  /* 0x0067800304007988 */ /* 0x0201e80008000005 */
[----:B------:R1:W-:Y:S04]  /*773d0*/  STS.U8 [R4+UR5+0x6980], R5 ;  /* 0x0069800504007988 */ /* 0x0003e80008000005 */
[----:B0-----:R-:W5:Y:S04]  /*773e0*/  LDL.LU R3, [R1+0xbdc] ;  /* 0x000bdc0001037983 */ /* 0x001f680000300800 */
[----:B-1----:R-:W5:Y:S04]  /*773f0*/  LDL.LU R5, [R1+0xbd8] ;  /* 0x000bd80001057983 */ /* 0x002f680000300800 */
[----:B--2---:R0:W-:Y:S04]  /*77400*/  STS.U8 [R4+UR5+0x63c0], R23 ;  /* 0x0063c01704007988 */ /* 0x0041e80008000005 */
[----:B0-----:R-:W2:Y:S04]  /*77410*/  LDL.LU R23, [R1+0xbb8] ;  /* 0x000bb80001177983 */ /* 0x001ea80000300800 */
[----:B------:R-:W-:Y:S04]  /*77420*/  STS.U8 [R4+UR5+0x6380], R13 ;  /* 0x0063800d04007988 */ /* 0x000fe80008000005 */
[----:B------:R-:W-:Y:S04]  /*77430*/  STS.U8 [R4+UR5+0x6580], R22 ;  /* 0x0065801604007988 */ /* 0x000fe80008000005 */
[----:B------:R-:W-:Y:S04]  /*77440*/  STS.U8 [R4+UR5+0x65c0], R9 ;  /* 0x0065c00904007988 */ /* 0x000fe80008000005 */
[----:B---3--:R-:W-:Y:S04]  /*77450*/  STS.U8 [R4+UR5+0x7d80], R6 ;  /* 0x007d800604007988 */ /* 0x008fe80008000005 */
[----:B----4-:R-:W-:Y:S04]  /*77460*/  STS.U8 [R4+UR5+0x7dc0], R7 ;  /* 0x007dc00704007988 */ /* 0x010fe80008000005 */
        /* <DEDUP_REMOVED lines=10> */
[----:B------:R-:W3:Y:S04]  /*77510*/  LDL.LU R13, [R1+0xb9c] ;  /* 0x000b9c00010d7983 */ /* 0x000ee80000300800 */
        /* <DEDUP_REMOVED lines=151> */
[----:B------:R1:W-:Y:S04]  /*77e90*/  STS.U8 [R4+UR5+0xb580], R26 ;  /* 0x00b5801a04007988 */ /* 0x0003e80008000005 */
[----:B------:R5:W-:Y:S04]  /*77ea0*/  STS.U8 [R4+UR5+0xb5c0], R25 ;  /* 0x00b5c01904007988 */ /* 0x000be80008000005 */
[----:B------:R5:W-:Y:S04]  /*77eb0*/  STS.U8 [R4+UR5+0xb7c0], R24 ;  /* 0x00b7c01804007988 */ /* 0x000be80008000005 */
[----:B------:R5:W-:Y:S04]  /*77ec0*/  STS.U8 [R4+UR5+0xb780], R17 ;  /* 0x00b7801104007988 */ /* 0x000be80008000005 */
[----:B------:R5:W-:Y:S04]  /*77ed0*/  STS.U8 [R4+UR5+0xb980], R16 ;  /* 0x00b9801004007988 */ /* 0x000be80008000005 */
[----:B0-----:R-:W3:Y:S04]  /*77ee0*/  LDL.LU R27, [R1+0x280] ;  /* 0x00028000011b7983 */ /* 0x001ee80000300800 */
[----:B-1----:R-:W3:Y:S04]  /*77ef0*/  LDL.LU R26, [R1+0x27c] ;  /* 0x00027c00011a7983 */ /* 0x002ee80000300800 */
[----:B-----5:R-:W5:Y:S04]  /*77f00*/  LDL.LU R25, [R1+0x260] ;  /* 0x0002600001197983 */ /* 0x020f680000300800 */
[----:B------:R-:W5:Y:S04]  /*77f10*/  LDL.LU R24, [R1+0x25c] ;  /* 0x00025c0001187983 */ /* 0x000f680000300800 */
[----:B------:R-:W5:Y:S04]  /*77f20*/  LDL.LU R17, [R1+0x240] ;  /* 0x0002400001117983 */ /* 0x000f680000300800 */
[----:B------:R0:W-:Y:S04]  /*77f30*/  STS.U8 [R4+UR5+0xb9c0], R0 ;  /* 0x00b9c00004007988 */ /* 0x0001e80008000005 */
[----:B------:R-:W5:Y:S04]  /*77f40*/  LDL.LU R16, [R1+0x23c] ;  /* 0x00023c0001107983 */ /* 0x000f680000300800 */
[----:B------:R1:W-:Y:S04]  /*77f50*/  STS.U8 [R4+UR5+0xbd80], R3 ;  /* 0x00bd800304007988 */ /* 0x0003e80008000005 */
[----:B------:R1:W-:Y:S04]  /*77f60*/  STS.U8 [R4+UR5+0xbdc0], R5 ;  /* 0x00bdc00504007988 */ /* 0x0003e80008000005 */
[----:B0-----:R-:W5:Y:S04]  /*77f70*/  LDL.LU R0, [R1+0x220] ;  /* 0x0002200001007983 */ /* 0x001f680000300800 */
[----:B-1----:R-:W5:Y:S04]  /*77f80*/  LDL.LU R3, [R1+0x21c] ;  /* 0x00021c0001037983 */ /* 0x002f680000300800 */
[----:B------:R-:W5:Y:S04]  /*77f90*/  LDL.LU R5, [R1+0x200] ;  /* 0x0002000001057983 */ /* 0x000f680000300800 */
[----:B--2---:R0:W-:Y:S04]  /*77fa0*/  STS.U8 [R4+UR5+0xbfc0], R23 ;  /* 0x00bfc01704007988 */ /* 0x0041e80008000005 */
[----:B----4-:R1:W-:Y:S04]  /*77fb0*/  STS.U8 [R4+UR5+0xc1c0], R6 ;  /* 0x00c1c00604007988 */ /* 0x0103e80008000005 */
[----:B---3--:R2:W-:Y:S04]  /*77fc0*/  STS.U8 [R4+UR5+0xc3c0], R7 ;  /* 0x00c3c00704007988 */ /* 0x0085e80008000005 */
[----:B0-----:R-:W3:Y:S04]  /*77fd0*/  LDL.LU R23, [R1+0x37dc] ;  /* 0x0037dc0001177983 */ /* 0x001ee80000300800 */
[----:B-1----:R-:W4:Y:S04]  /*77fe0*/  LDL.LU R6, [R1+0x1fc] ;  /* 0x0001fc0001067983 */ /* 0x002f280000300800 */
[----:B--2---:R-:W2:Y:S04]  /*77ff0*/  LDL.LU R7, [R1+0x1e0] ;  /* 0x0001e00001077983 */ /* 0x004ea80000300800 */
[----:B------:R0:W-:Y:S04]  /*78000*/  STS.U8 [R4+UR5+0xd1c0], R28 ;  /* 0x00d1c01c04007988 */ /* 0x0001e80008000005 */
[----:B0-----:R-:W3:Y:S04]  /*78010*/  LDL.LU R28, [R1+0x1c0] ;  /* 0x0001c000011c7983 */ /* 0x001ee80000300800 */
        /* <DEDUP_REMOVED lines=25> */
[----:B--2---:R2:W-:Y:S04]  /*781b0*/  STS.U8 [R4+UR5+0xdd80], R7 ;  /* 0x00dd800704007988 */ /* 0x0045e80008000005 */
        /* <DEDUP_REMOVED lines=30> */
[----:B---3--:R0:W-:Y:S04]  /*783a0*/  STS.U8 [R4+UR5+0xddc0], R28 ;  /* 0x00ddc01c04007988 */ /* 0x0081e80008000005 */
[----:B0-----:R-:W3:Y:S04]  /*783b0*/  LDL.LU R28, [R1+0x37d8] ;  /* 0x0037d800011c7983 */ /* 0x001ee80000300800 */
        /* <DEDUP_REMOVED lines=13> */
[----:B0-----:R-:W3:Y:S04]  /*78490*/  LDL.LU R28, [R1+0x37d4] ;  /* 0x0037d400011c7983 */ /* 0x001ee80000300800 */
[----:B------:R-:W5:Y:S04]  /*784a0*/  LDL.LU R15, [R1+0x143c] ;  /* 0x00143c00010f7983 */ /* 0x000f680000300800 */
        /* <DEDUP_REMOVED lines=11> */
[----:B--2---:R0:W-:Y:S04]  /*78560*/  STS.U8 [R4+UR5+0xeb80], R7 ;  /* 0x00eb800704007988 */ /* 0x0041e80008000005 */
[----:B0-----:R-:W2:Y:S04]  /*78570*/  LDL.LU R7, [R1+0x37a8] ;  /* 0x0037a80001077983 */ /* 0x001ea80000300800 */
        /* <DEDUP_REMOVED lines=14> */
[----:B0-----:R-:W4:Y:S04]  /*78660*/  LDL.LU R19, [R1+0xc] ;  /* 0x00000c0001137983 */ /* 0x001f280000300800 */
[----:B-1----:R-:W4:Y:S04]  /*78670*/  LDL.LU R18, [R1+0x8] ;  /* 0x0000080001127983 */ /* 0x002f280000300800 */
[----:B-----5:R-:W-:Y:S04]  /*78680*/  STS.U8 [R4+UR5+0xffc0], R15 ;  /* 0x00ffc00f04007988 */ /* 0x020fe80008000005 */
[----:B---3--:R0:W-:Y:S04]  /*78690*/  STS.U8 [R4+UR5+0xff80], R29 ;  /* 0x00ff801d04007988 */ /* 0x0081e80008000005 */
[----:B------:R-:W-:Y:S04]  /*786a0*/  STS.U8 [R4+UR5+0xfdc0], R3 ;  /* 0x00fdc00304007988 */ /* 0x000fe80008000005 */
[----:B------:R-:W-:Y:S04]  /*786b0*/  STS.U8 [R4+UR5+0xfb80], R6 ;  /* 0x00fb800604007988 */ /* 0x000fe80008000005 */
[----:B------:R-:W-:Y:S04]  /*786c0*/  STS.U8 [R4+UR5+0xfd80], R5 ;  /* 0x00fd800504007988 */ /* 0x000fe80008000005 */
[----:B0-----:R-:W3:Y:S04]  /*786d0*/  LDL.LU R29, [R1] ;  /* 0x00000000011d7983 */ /* 0x001ee80000300800 */
[----:B--2---:R-:W-:Y:S01]  /*786e0*/  STS.U8 [R4+UR5+0xfbc0], R7 ;  /* 0x00fbc00704007988 */ /* 0x004fe20008000005 */
[----:B------:R-:W-:Y:S06]  /*786f0*/  BAR.SYNC.DEFER_BLOCKING 0x0 ;  /* 0x0000000000007b1d */ /* 0x000fec0000010000 */
[----:B------:R-:W0:Y:S04]  /*78700*/  LDSM.16.M88.4 R4, [R0+UR5] ;  /* 0x000000050004783b */ /* 0x000e280008000200 */
[----:B------:R-:W-:Y:S04]  /*78710*/  STL [R1+0x5970], R28 ;  /* 0x0059701c01007387 */ /* 0x000fe80000100800 */
[----:B------:R-:W1:Y:S04]  /*78720*/  LDSM.16.M88.4 R12, [R0+UR5+0x1000] ;  /* 0x00100005000c783b */ /* 0x000e680008000200 */
[----:B------:R-:W-:Y:S04]  /*78730*/  LDSM.16.M88.4 R20, [R0+UR5+0x2000] ;  /* 0x002000050014783b */ /* 0x000fe80008000200 */
[----:B0-----:R-:W-:Y:S01]  /*78740*/  STL.64 [R1+0x6a0], R4 ;  /* 0x0006a00401007387 */ /* 0x001fe20000100a00 */
[----:B------:R-:W-:-:S03]  /*78750*/  IMAD.MOV.U32 R2, RZ, RZ, R4 ;  /* 0x000000ffff027224 */ /* 0x000fc600078e0004 */
[----:B------:R-:W-:Y:S01]  /*78760*/  STL.64 [R1+0x6a8], R6 ;  /* 0x0006a80601007387 */ /* 0x000fe20000100a00 */
[----:B------:R-:W-:-:S03]  /*78770*/  IMAD.MOV.U32 R11, RZ, RZ, R5 ;  /* 0x000000ffff0b7224 */ /* 0x000fc600078e0005 */
[----:B------:R-:W0:Y:S01]  /*78780*/  LDSM.16.M88.4 R4, [R0+UR5+0x800] ;  /* 0x000800050004783b */ /* 0x000e220008000200 */
[----:B-1----:R-:W-:Y:S02]  /*78790*/  IMAD.MOV.U32 R8, RZ, RZ, R12 ;  /* 0x000000ffff087224 */ /* 0x002fe400078e000c */
[----:B------:R-:W-:Y:S01]  /*787a0*/  IMAD.MOV.U32 R9, RZ, RZ, R13 ;  /* 0x000000ffff097224 */ /* 0x000fe200078e000d */
[----:B0-----:R-:W-:Y:S04]  /*787b0*/  STL.64 [R1+0x6b0], R4 ;  /* 0x0006b00401007387 */ /* 0x001fe80000100a00 */
[----:B------:R-:W-:Y:S04]  /*787c0*/  STL.64 [R1+0x6b8], R6 ;  /* 0x0006b80601007387 */ /* 0x000fe80000100a00 */
[----:B------:R-:W-:Y:S04]  /*787d0*/  STL.64 [R1+0x6c0], R12 ;  /* 0x0006c00c01007387 */ /* 0x000fe80000100a00 */
[----:B------:R-:W-:Y:S04]  /*787e0*/  STL.64 [R1+0x6c8], R14 ;  /* 0x0006c80e01007387 */ /* 0x000fe80000100a00 */
[----:B------:R-:W0:Y:S01]  /*787f0*/  LDSM.16.M88.4 R12, [R0+UR5+0x1800] ;  /* 0x00180005000c783b */ /* 0x000e220008000200 */
[----:B------:R-:W-:-:S05]  /*78800*/  IMAD.MOV.U32 R10, RZ, RZ, R4 ;  /* 0x000000ffff0a7224 */ /* 0x000fca00078e0004 */
[----:B------:R-:W-:Y:S04]  /*78810*/  STL [R1+0x5a08], R10 ;  /* 0x005a080a01007387 */ /* 0x000fe80000100800 */
[----:B------:R1:W-:Y:S04]  /*78820*/  STL.64 [R1+0x5a00], R8 ;  /* 0x005a000801007387 */ /* 0x0003e80000100a00 */
[----:B0-----:R0:W-:Y:S04]  /*78830*/  STL.64 [R1+0x6e0], R12 ;  /* 0x0006e00c01007387 */ /* 0x0011e80000100a00 */
[----:B------:R-:W-:Y:S01]  /*78840*/  STL.64 [R1+0x6e8], R14 ;  /* 0x0006e80e01007387 */ /* 0x000fe20000100a00 */
[----:B-1----:R-:W-:-:S02]  /*78850*/  IMAD.MOV.U32 R9, RZ, RZ, R13 ;  /* 0x000000ffff097224 */ /* 0x002fc400078e000d */
[----:B------:R-:W-:Y:S01]  /*78860*/  IMAD.MOV.U32 R8, RZ, RZ, R12 ;  /* 0x000000ffff087224 */ /* 0x000fe200078e000c */
[----:B------:R-:W-:Y:S04]  /*78870*/  STL.64 [R1+0x730], R20 ;  /* 0x0007301401007387 */ /* 0x000fe80000100a00 */
[----:B------:R-:W-:Y:S01]  /*78880*/  STL.64 [R1+0x738], R22 ;  /* 0x0007381601007387 */ /* 0x000fe20000100a00 */
[----:B0-----:R-:W-:Y:S02]  /*78890*/  IMAD.MOV.U32 R12, RZ, RZ, R20 ;  /* 0x000000ffff0c7224 */ /* 0x001fe400078e0014 */
[----:B------:R-:W-:Y:S02]  /*788a0*/  IMAD.MOV.U32 R13, RZ, RZ, R21 ;  /* 0x000000ffff0d7224 */ /* 0x000fe400078e0015 */
[----:B------:R-:W0:Y:S02]  /*788b0*/  LDSM.16.M88.4 R20, [R0+UR5+0x2800] ;  /* 0x002800050014783b */ /* 0x000e240008000200 */
[----:B0-----:R-:W-:-:S02]  /*788c0*/  IMAD.MOV.U32 R15, RZ, RZ, R20 ;  /* 0x000000ffff0f7224 */ /* 0x001fc400078e0014 */
[----:B------:R-:W-:Y:S01]  /*788d0*/  IMAD.MOV.U32 R14, RZ, RZ, R21 ;  /* 0x000000ffff0e7224 */ /* 0x000fe200078e0015 */
[----:B------:R-:W-:Y:S04]  /*788e0*/  STL.64 [R1+0x760], R20 ;  /* 0x0007601401007387 */ /* 0x000fe80000100a00 */
[----:B------:R-:W-:Y:S04]  /*788f0*/  STL.64 [R1+0x768], R22 ;  /* 0x0007681601007387 */ /* 0x000fe80000100a00 */
[----:B------:R-:W-:Y:S04]  /*78900*/  STL.64 [R1+0x59f0], R14 ;  /* 0x0059f00e01007387 */ /* 0x000fe80000100a00 */
[----:B------:R-:W-:Y:S04]  /*78910*/  STL.64 [R1+0x59e8], R12 ;  /* 0x0059e80c01007387 */ /* 0x000fe80000100a00 */
[----:B------:R-:W0:Y:S04]  /*78920*/  LDSM.16.M88.4 R12, [R0+UR5+0x3000] ;  /* 0x00300005000c783b */ /* 0x000e280008000200 */
[----:B0-----:R-:W-:Y:S04]  /*78930*/  STL.64 [R1+0x750], R12 ;  /* 0x0007500c01007387 */ /* 0x001fe80000100a00 */
[----:B------:R-:W-:Y:S01]  /*78940*/  STL.64 [R1+0x758], R14 ;  /* 0x0007580e01007387 */ /* 0x000fe20000100a00 */
[----:B------:R-:W-:-:S03]  /*78950*/  IMAD.MOV.U32 R7, RZ, RZ, R13 ;  /* 0x000000ffff077224 */ /* 0x000fc600078e000d */
[----:B------:R-:W0:Y:S04]  /*78960*/  LDSM.16.M88.4 R12, [R0+UR5+0x3800] ;  /* 0x00380005000c783b */ /* 0x000e280008000200 */
[----:B------:R-:W-:Y:S01]  /*78970*/  STL [R1+0x59b8], R27 ;  /* 0x0059b81b01007387 */ /* 0x000fe20000100800 */
[----:B------:R-:W-:Y:S02]  /*78980*/  IMAD R3, R24, 0x100, R17 ;  /* 0x0000010018037824 */ /* 0x000fe400078e0211 */
[----:B------:R-:W-:Y:S02]  /*78990*/  IMAD R4, R26, 0x100, R25 ;  /* 0x000001001a047824 */ /* 0x000fe400078e0219 */
[----:B------:R-:W-:Y:S01]  /*789a0*/  IMAD.MOV.U32 R6, RZ, RZ, R5 ;  /* 0x000000ffff067224 */ /* 0x000fe200078e0005 */
[----:B0-----:R-:W-:Y:S01]  /*789b0*/  STL.64 [R1+0x6d0], R12 ;  /* 0x0006d00c01007387 */ /* 0x001fe20000100a00 */
[----:B------:R-:W-:-:S03]  /*789c0*/  IMAD.MOV.U32 R25, RZ, RZ, R12 ;  /* 0x000000ffff197224 */ /* 0x000fc600078e000c */
[----:B------:R-:W-:Y:S01]  /*789d0*/  STL.64 [R1+0x6d8], R14 ;  /* 0x0006d80e01007387 */ /* 0x000fe20000100a00 */
[----:B------:R-:W-:-:S03]  /*789e0*/  IMAD.MOV.U32 R24, RZ, RZ, R13 ;  /* 0x000000ffff187224 */ /* 0x000fc600078e000d */
[----:B------:R-:W0:Y:S04]  /*789f0*/  LDSM.16.M88.4 R12, [R0+UR5+0x4000] ;  /* 0x00400005000c783b */ /* 0x000e280008000200 */
[----:B------:R1:W-:Y:S04]  /*78a00*/  STL.64 [R1+0x59f8], R24 ;  /* 0x0059f81801007387 */ /* 0x0003e80000100a00 */
[----:B-1----:R-:W2:Y:S04]  /*78a10*/  LDL.LU.64 R24, [R1+0x580] ;  /* 0x0005800001187983 */ /* 0x002ea80000300a00 */
[----:B------:R-:W2:Y:S01]  /*78a20*/  LDL.LU.64 R26, [R1+0x588] ;  /* 0x00058800011a7983 */ /* 0x000ea20000300a00 */
[----:B----4-:R-:W-:-:S02]  /*78a30*/  IMAD R5, R18, 0x100, R19 ;  /* 0x0000010012057824 */ /* 0x010fc400078e0213 */
[----:B------:R-:W-:Y:S01]  /*78a40*/  IMAD.MOV.U32 R10, RZ, RZ, R2 ;  /* 0x000000ffff0a7224 */ /* 0x000fe200078e0002 */
[----:B------:R-:W4:Y:S01]  /*78a50*/  LDL.LU.64 R20, [R1+0x5a0] ;  /* 0x0005a00001147983 */ /* 0x000f220000300a00 */
[----:B---3--:R-:W-:-:S03]  /*78a60*/  IMAD R2, R16, 0x100, R29 ;  /* 0x0000010010027824 */ /* 0x008fc600078e021d */
[----:B------:R-:W4:Y:S01]  /*78a70*/  LDL.LU.64 R22, [R1+0x5a8] ;  /* 0x0005a80001167983 */ /* 0x000f220000300a00 */
[----:B------:R-:W-:Y:S02]  /*78a80*/  F2FP.F16.E4M3.UNPACK_B R16, R5 ;  /* 0x00000005ff10723e */ /* 0x000fe400020006ff */
[----:B------:R-:W-:Y:S01]  /*78a90*/  F2FP.F16.E4M3.UNPACK_B R19, R4 ;  /* 0x00000004ff13723e */ /* 0x000fe200020006ff */
[----:B------:R-:W-:Y:S02]  /*78aa0*/  IMAD.MOV.U32 R5, RZ, RZ, R9 ;  /* 0x000000ffff057224 */ /* 0x000fe400078e0009 */
[----:B------:R-:W-:Y:S02]  /*78ab0*/  IMAD.MOV.U32 R4, RZ, RZ, R8 ;  /* 0x000000ffff047224 */ /* 0x000fe400078e0008 */
[----:B0-----:R-:W-:Y:S01]  /*78ac0*/  IMAD.MOV.U32 R28, RZ, RZ, R12 ;  /* 0x000000ffff1c7224 */ /* 0x001fe200078e000c */
[----:B------:R0:W-:Y:S01]  /*78ad0*/  STL.64 [R1+0x6f0], R12 ;  /* 0x0006f00c01007387 */ /* 0x0001e20000100a00 */
[----:B------:R-:W-:Y:S01]  /*78ae0*/  IMAD.MOV.U32 R29, RZ, RZ, R13 ;  /* 0x000000ffff1d7224 */ /* 0x000fe200078e000d */
[----:B0-----:R-:W-:-:S02]  /*78af0*/  F2FP.F16.E4M3.UNPACK_B R12, R10 ;  /* 0x0000000aff0c723e */ /* 0x001fc400020006ff */
[----:B------:R-:W-:Y:S02]  /*78b00*/  F2FP.F16.E4M3.UNPACK_B R13, R11 ;  /* 0x0000000bff0d723e */ /* 0x000fe400020006ff */
[----:B------:R-:W0:Y:S04]  /*78b10*/  LDSM.16.M88.4 R8, [R0+UR5+0x4800] ;  /* 0x004800050008783b */ /* 0x000e280008000200 */
[----:B------:R-:W-:Y:S04]  /*78b20*/  STL.64 [R1+0x6f8], R14 ;  /* 0x0006f80e01007387 */ /* 0x000fe80000100a00 */
[----:B0-----:R-:W-:Y:S04]  /*78b30*/  STL.64 [R1+0x700], R8 ;  /* 0x0007000801007387 */ /* 0x001fe80000100a00 */
[----:B------:R0:W-:Y:S04]  /*78b40*/  STL.64 [R1+0x708], R10 ;  /* 0x0007080a01007387 */ /* 0x0001e80000100a00 */
[----:B0-----:R-:W3:Y:S01]  /*78b50*/  LDL.LU R10, [R1+0x5a08] ;  /* 0x005a0800010a7983 */ /* 0x001ee20000300800 */
[----:B------:R-:W-:-:S02]  /*78b60*/  F2FP.F16.E4M3.UNPACK_B R18, R2 ;  /* 0x00000002ff12723e */ /* 0x000fc400020006ff */
[----:B------:R-:W-:Y:S01]  /*78b70*/  F2FP.F16.E4M3.UNPACK_B R17, R3 ;  /* 0x00000003ff11723e */ /* 0x000fe200020006ff */
[----:B------:R-:W-:Y:S02]  /*78b80*/  IMAD.MOV.U32 R11, RZ, RZ, R9 ;  /* 0x000000ffff0b7224 */ /* 0x000fe400078e0009 */
[----:B------:R-:W5:Y:S04]  /*78b90*/  LDL.LU.64 R8, [R1+0x5a00] ;  /* 0x005a000001087983 */ /* 0x000f680000300a00 */
[----:B------:R-:W-:Y:S04]  /*78ba0*/  STL [R1+0xa0], R12 ;  /* 0x0000a00c01007387 */ /* 0x000fe80000100800 */
[----:B------:R2:W-:Y:S01]  /*78bb0*/  STL [R1+0xa4], R13 ;  /* 0x0000a40d01007387 */ /* 0x0005e20000100800 */
[----:B------:R-:W-:Y:S01]  /*78bc0*/  F2FP.F16.E4M3.UNPACK_B R3, R6 ;  /* 0x00000006ff03723e */ /* 0x000fe200020006ff */
[----:B--2---:R-:W-:Y:S02]  /*78bd0*/  HMMA.16816.F32 R12, R16, R12, R24 ;  /* 0x0000000c100c723c */ /* 0x004fe40000001818 */
[----:B------:R-:W2:-:S15]  /*78be0*/  LDL.LU.64 R24, [R1+0x59f8] ;  /* 0x0059f80001187983 */ /* 0x000e9e0000300a00 */
[----:B------:R-:W-:-:S06]  /*78bf0*/  NOP ;  /* 0x0000000000007918 */ /* 0x000fcc0000000000 */
[----:B------:R-:W-:Y:S04]  /*78c00*/  STL.64 [R1+0xe0], R12 ;  /* 0x0000e00c01007387 */ /* 0x000fe80000100a00 */
[----:B------:R-:W-:Y:S04]  /*78c10*/  STL.64 [R1+0xe8], R14 ;  /* 0x0000e80e01007387 */ /* 0x000fe80000100a00 */
[----:B------:R-:W0:Y:S04]  /*78c20*/  LDSM.16.M88.4 R12, [R0+UR5+0x5000] ;  /* 0x00500005000c783b */ /* 0x000e280008000200 */
[----:B0-----:R0:W-:Y:S04]  /*78c30*/  STL.64 [R1+0x720], R12 ;  /* 0x0007200c01007387 */ /* 0x0011e80000100a00 */
[----:B------:R1:W-:Y:S01]  /*78c40*/  STL.64 [R1+0x728], R14 ;  /* 0x0007280e01007387 */ /* 0x0003e20000100a00 */
[----:B------:R-:W-:Y:S01]  /*78c50*/  IMAD.MOV.U32 R6, RZ, RZ, R13 ;  /* 0x000000ffff067224 */ /* 0x000fe200078e000d */
[----:B---3--:R-:W-:Y:S01]  /*78c60*/  F2FP.F16.E4M3.UNPACK_B R2, R10 ;  /* 0x0000000aff02723e */ /* 0x008fe200020006ff */
[----:B------:R-:W-:-:S04]  /*78c70*/  IMAD.MOV.U32 R10, RZ, RZ, R12 ;  /* 0x000000ffff0a7224 */ /* 0x000fc800078e000c */
[----:B------:R-:W-:Y:S04]  /*78c80*/  STL.64 [R1+0x98], R2 ;  /* 0x0000980201007387 */ /* 0x000fe80000100a00 */
[----:B0-----:R-:W3:Y:S04]  /*78c90*/  LDL.LU.64 R12, [R1+0x5c0] ;  /* 0x0005c000010c7983 */ /* 0x001ee80000300a00 */
[----:B-1----:R-:W3:Y:S04]  /*78ca0*/  LDL.LU.64 R14, [R1+0x5c8] ;  /* 0x0005c800010e7983 */ /* 0x002ee80000300a00 */
[----:B------:R-:W2:Y:S01]  /*78cb0*/  LDL R26, [R1+0x750] ;  /* 0x00075000011a7983 */ /* 0x000ea20000100800 */
[----:B----4-:R-:W-:Y:S01]  /*78cc0*/  HMMA.16816.F32 R20, R16, R2, R20 ;  /* 0x000000021014723c */ /* 0x010fe20000001814 */
[----:B-----5:R-:W-:-:S05]  /*78cd0*/  F2FP.F16.E4M3.UNPACK_B R8, R8 ;  /* 0x00000008ff08723e */ /* 0x020fca00020006ff */
[----:B------:R-:W-:Y:S01]  /*78ce0*/  STL [R1+0x90], R8 ;  /* 0x0000900801007387 */ /* 0x000fe20000100800 */
[----:B------:R-:W-:-:S15]  /*78cf0*/  F2FP.F16.E4M3.UNPACK_B R9, R9 ;  /* 0x00000009ff09723e */ /* 0x000fde00020006ff */
[----:B------:R-:W-:-:S01]  /*78d00*/  NOP ;  /* 0x0000000000007918 */ /* 0x000fc20000000000 */
[----:B------:R-:W-:Y:S04]  /*78d10*/  STL.64 [R1+0x110], R20 ;  /* 0x0001101401007387 */ /* 0x000fe80000100a00 */
[----:B------:R-:W-:Y:S04]  /*78d20*/  STL.64 [R1+0x118], R22 ;  /* 0x0001181601007387 */ /* 0x000fe80000100a00 */
[----:B------:R-:W0:Y:S02]  /*78d30*/  LDSM.16.M88.4 R20, [R0+UR5+0x5800] ;  /* 0x005800050014783b */ /* 0x000e240008000200 */
[----:B0-----:R-:W-:-:S02]  /*78d40*/  IMAD.MOV.U32 R2, RZ, RZ, R20 ;  /* 0x000000ffff027224 */ /* 0x001fc400078e0014 */
[----:B------:R-:W-:Y:S01]  /*78d50*/  IMAD.MOV.U32 R3, RZ, RZ, R21 ;  /* 0x000000ffff037224 */ /* 0x000fe200078e0015 */
[----:B---3--:R-:W-:Y:S01]  /*78d60*/  HMMA.16816.F32 R12, R16, R8, R12 ;  /* 0x00000008100c723c */ /* 0x008fe2000000180c */
[----:B--2---:R-:W-:Y:S05]  /*78d70*/  STL [R1+0x59e0], R26 ;  /* 0x0059e01a01007387 */ /* 0x004fea0000100800 */
[----:B------:R-:W-:Y:S04]  /*78d80*/  STL [R1+0x94], R9 ;  /* 0x0000940901007387 */ /* 0x000fe80000100800 */
[----:B------:R0:W-:Y:S04]  /*78d90*/  STL.64 [R1+0x59d8], R24 ;  /* 0x0059d81801007387 */ /* 0x0001e80000100a00 */
[----:B0-----:R-:W2:Y:S04]  /*78da0*/  LDL.LU.64 R24, [R1+0x5e0] ;  /* 0x0005e00001187983 */ /* 0x001ea80000300a00 */
[----:B------:R-:W2:Y:S04]  /*78db0*/  LDL.LU.64 R26, [R1+0x5e8] ;  /* 0x0005e800011a7983 */ /* 0x000ea80000300a00 */
[----:B------:R0:W-:Y:S04]  /*78dc0*/  STL.64 [R1+0x740], R20 ;  /* 0x0007401401007387 */ /* 0x0001e80000100a00 */
[----:B------:R1:W-:Y:S04]  /*78dd0*/  STL.64 [R1+0x748], R22 ;  /* 0x0007481601007387 */ /* 0x0003e80000100a00 */
[----:B0-----:R-:W3:Y:S04]  /*78de0*/  LDL.LU.64 R20, [R1+0x600] ;  /* 0x0006000001147983 */ /* 0x001ee80000300a00 */
[----:B-1----:R-:W3:Y:S04]  /*78df0*/  LDL.LU.64 R22, [R1+0x608] ;  /* 0x0006080001167983 */ /* 0x002ee80000300a00 */
[----:B------:R-:W-:Y:S04]  /*78e00*/  STL.64 [R1+0x130], R12 ;  /* 0x0001300c01007387 */ /* 0x000fe80000100a00 */
[----:B------:R-:W-:Y:S04]  /*78e10*/  STL.64 [R1+0x138], R14 ;  /* 0x0001380e01007387 */ /* 0x000fe80000100a00 */
[----:B------:R-:W0:Y:S04]  /*78e20*/  LDSM.16.M88.4 R12, [R0+UR5+0x6000] ;  /* 0x00600005000c783b */ /* 0x000e280008000200 */
[----:B0-----:R-:W-:Y:S04]  /*78e30*/  STL.64 [R1+0x770], R12 ;  /* 0x0007700c01007387 */ /* 0x001fe80000100a00 */
[----:B------:R0:W-:Y:S01]  /*78e40*/  STL.64 [R1+0x778], R14 ;  /* 0x0007780e01007387 */ /* 0x0001e20000100a00 */
[----:B------:R-:W-:-:S02]  /*78e50*/  IMAD.MOV.U32 R9, RZ, RZ, R12 ;  /* 0x000000ffff097224 */ /* 0x000fc400078e000c */
[----:B------:R-:W-:Y:S01]  /*78e60*/  IMAD.MOV.U32 R8, RZ, RZ, R13 ;  /* 0x000000ffff087224 */ /* 0x000fe200078e000d */
[----:B0-----:R-:W4:Y:S04]  /*78e70*/  LDL.LU.64 R14, [R1+0x59f0] ;  /* 0x0059f000010e7983 */ /* 0x001f280000300a00 */
[----:B------:R-:W5:Y:S01]  /*78e80*/  LDL.LU.64 R12, [R1+0x59e8] ;  /* 0x0059e800010c7983 */ /* 0x000f620000300a00 */
[----:B------:R-:W-:Y:S02]  /*78e90*/  F2FP.F16.E4M3.UNPACK_B R4, R4 ;  /* 0x00000004ff04723e */ /* 0x000fe400020006ff */
[----:B------:R-:W-:-:S05]  /*78ea0*/  F2FP.F16.E4M3.UNPACK_B R5, R5 ;  /* 0x00000005ff05723e */ /* 0x000fca00020006ff */
[----:B------:R-:W-:Y:S04]  /*78eb0*/  STL.64 [R1+0x88], R4 ;  /* 0x0000880401007387 */ /* 0x000fe80000100a00 */
[----:B------:R-:W-:Y:S04]  /*78ec0*/  STL.64 [R1+0x59c8], R10 ;  /* 0x0059c80a01007387 */ /* 0x000fe80000100a00 */
[----:B------:R-:W-:Y:S04]  /*78ed0*/  STL.64 [R1+0x59c0], R8 ;  /* 0x0059c00801007387 */ /* 0x000fe80000100a00 */
[----:B------:R-:W0:Y:S01]  /*78ee0*/  LDSM.16.M88.4 R8, [R0+UR5+0x6800] ;  /* 0x006800050008783b */ /* 0x000e220008000200 */
[----:B--2---:R-:W-:-:S15]  /*78ef0*/  HMMA.16816.F32 R24, R16, R4, R24 ;  /* 0x000000041018723c */ /* 0x004fde0000001818 */
[----:B------:R-:W-:-:S08]  /*78f00*/  NOP ;  /* 0x0000000000007918 */ /* 0x000fd00000000000 */
[----:B------:R-:W-:Y:S04]  /*78f10*/  STL.64 [R1+0x150], R24 ;  /* 0x0001501801007387 */ /* 0x000fe80000100a00 */
[----:B------:R-:W-:Y:S04]  /*78f20*/  STL.64 [R1+0x158], R26 ;  /* 0x0001581a01007387 */ /* 0x000fe80000100a00 */
[----:B------:R-:W1:Y:S01]  /*78f30*/  LDSM.16.M88.4 R24, [R0+UR5+0x7000] ;  /* 0x007000050018783b */ /* 0x000e620008000200 */
[----:B0-----:R-:W-:-:S03]  /*78f40*/  IMAD.MOV.U32 R4, RZ, RZ, R8 ;  /* 0x000000ffff047224 */ /* 0x001fc600078e0008 */
[----:B------:R4:W-:Y:S04]  /*78f50*/  STL.64 [R1+0x780], R8 ;  /* 0x0007800801007387 */ /* 0x0009e80000100a00 */
[----:B------:R-:W-:Y:S01]  /*78f60*/  STL.64 [R1+0x788], R10 ;  /* 0x0007880a01007387 */ /* 0x000fe20000100a00 */
[----:B------:R-:W-:Y:S01]  /*78f70*/  IMAD.MOV.U32 R5, RZ, RZ, R9 ;  /* 0x000000ffff057224 */ /* 0x000fe200078e0009 */
[----:B-----5:R-:W-:Y:S02]  /*78f80*/  F2FP.F16.E4M3.UNPACK_B R12, R12 ;  /* 0x0000000cff0c723e */ /* 0x020fe400020006ff */
[----:B------:R-:W-:-:S07]  /*78f90*/  F2FP.F16.E4M3.UNPACK_B R13, R13 ;  /* 0x0000000dff0d723e */ /* 0x000fce00020006ff */
[----:B---3--:R-:W-:Y:S01]  /*78fa0*/  HMMA.16816.F32 R20, R16, R12, R20 ;  /* 0x0000000c1014723c */ /* 0x008fe20000001814 */
[----:B----4-:R-:W-:-:S05]  /*78fb0*/  F2FP.F16.E4M3.UNPACK_B R8, R15 ;  /* 0x0000000fff08723e */ /* 0x010fca00020006ff */
[----:B------:R0:W-:Y:S01]  /*78fc0*/  STL.64 [R1+0x80], R12 ;  /* 0x0000800c01007387 */ /* 0x0001e20000100a00 */
[----:B------:R-:W-:-:S03]  /*78fd0*/  F2FP.F16.E4M3.UNPACK_B R9, R14 ;  /* 0x0000000eff09723e */ /* 0x000fc600020006ff */
[----:B0-----:R-:W2:Y:S04]  /*78fe0*/  LDL.LU.64 R12, [R1+0x640] ;  /* 0x00064000010c7983 */ /* 0x001ea80000300a00 */
[----:B------:R-:W-:Y:S09]  /*78ff0*/  STL [R1+0x78], R8 ;  /* 0x0000780801007387 */ /* 0x000ff20000100800 */
[----:B------:R0:W-:Y:S04]  /*79000*/  STL.64 [R1+0x170], R20 ;  /* 0x0001701401007387 */ /* 0x0001e80000100a00 */
[----:B------:R-:W-:Y:S04]  /*79010*/  STL.64 [R1+0x178], R22 ;  /* 0x0001781601007387 */ /* 0x000fe80000100a00 */
[----:B------:R-:W2:Y:S04]  /*79020*/  LDL.LU.64 R14, [R1+0x648] ;  /* 0x00064800010e7983 */ /* 0x000ea80000300a00 */
[----:B------:R-:W-:Y:S04]  /*79030*/  STL [R1+0x7c], R9 ;  /* 0x00007c0901007387 */ /* 0x000fe80000100800 */
[----:B-1----:R-:W-:Y:S04]  /*79040*/  STL.64 [R1+0x790], R24 ;  /* 0x0007901801007387 */ /* 0x002fe80000100a00 */
[----:B------:R1:W-:Y:S01]  /*79050*/  STL.64 [R1+0x798], R26 ;  /* 0x0007981a01007387 */ /* 0x0003e20000100a00 */
[----:B0-----:R-:W-:-:S02]  /*79060*/  IMAD.MOV.U32 R20, RZ, RZ, R24 ;  /* 0x000000ffff147224 */ /* 0x001fc400078e0018 */
[----:B------:R-:W-:Y:S01]  /*79070*/  IMAD.MOV.U32 R21, RZ, RZ, R25 ;  /* 0x000000ffff157224 */ /* 0x000fe200078e0019 */
[----:B-1----:R-:W3:Y:S04]  /*79080*/  LDL.LU R26, [R1+0x59e0] ;  /* 0x0059e000011a7983 */ /* 0x002ee80000300800 */
[----:B------:R-:W4:Y:S04]  /*79090*/  LDL.LU.64 R24, [R1+0x59d8] ;  /* 0x0059d80001187983 */ /* 0x000f280000300a00 */
[----:B------:R0:W-:Y:S04]  /*790a0*/  STL.64 [R1+0x59d0], R20 ;  /* 0x0059d01401007387 */ /* 0x0001e80000100a00 */
[----:B0-----:R-:W5:Y:S04]  /*790b0*/  LDL.LU.64 R20, [R1+0x620] ;  /* 0x0006200001147983 */ /* 0x001f680000300a00 */
[----:B------:R-:W5:Y:S01]  /*790c0*/  LDL.LU.64 R22, [R1+0x628] ;  /* 0x0006280001167983 */ /* 0x000f620000300a00 */
[----:B------:R-:W-:Y:S01]  /*790d0*/  F2FP.F16.E4M3.UNPACK_B R11, R7 ;  /* 0x00000007ff0b723e */ /* 0x000fe200020006ff */
[----:B-----5:R-:W-:-:S15]  /*790e0*/  HMMA.16816.F32 R20, R16, R8, R20 ;  /* 0x000000081014723c */ /* 0x020fde0000001814 */
[----:B------:R-:W-:-:S08]  /*790f0*/  NOP ;  /* 0x0000000000007918 */ /* 0x000fd00000000000 */
[----:B------:R-:W-:Y:S04]  /*79100*/  STL.64 [R1+0x190], R20 ;  /* 0x0001901401007387 */ /* 0x000fe80000100a00 */
[----:B------:R-:W-:Y:S04]  /*79110*/  STL.64 [R1+0x198], R22 ;  /* 0x0001981601007387 */ /* 0x000fe80000100a00 */
[----:B------:R-:W0:Y:S01]  /*79120*/  LDSM.16.M88.4 R20, [R0+UR5+0x7800] ;  /* 0x007800050014783b */ /* 0x000e220008000200 */
[----:B---3--:R-:W-:-:S03]  /*79130*/  F2FP.F16.E4M3.UNPACK_B R10, R26 ;  /* 0x0000001aff0a723e */ /* 0x008fc600020006ff */
[----:B0-----:R0:W-:Y:S04]  /*79140*/  STL.64 [R1+0x7a0], R20 ;  /* 0x0007a01401007387 */ /* 0x0011e80000100a00 */
[----:B------:R1:W-:Y:S01]  /*79150*/  STL.64 [R1+0x7a8], R22 ;  /* 0x0007a81601007387 */ /* 0x0003e20000100a00 */
[----:B------:R-:W-:-:S03]  /*79160*/  IMAD.MOV.U32 R7, RZ, RZ, R21 ;  /* 0x000000ffff077224 */ /* 0x000fc600078e0015 */
[----:B------:R-:W-:Y:S04]  /*79170*/  STL.64 [R1+0x70], R10 ;  /* 0x0000700a01007387 */ /* 0x000fe80000100a00 */
[----:B0-----:R-:W3:Y:S04]  /*79180*/  LDL.LU.64 R20, [R1+0x660] ;  /* 0x0006600001147983 */ /* 0x001ee80000300a00 */
[----:B-1----:R-:W3:Y:S01]  /*79190*/  LDL.LU.64 R22, [R1+0x668] ;  /* 0x0006680001167983 */ /* 0x002ee20000300a00 */
[----:B----4-:R-:W-:Y:S02]  /*791a0*/  F2FP.F16.E4M3.UNPACK_B R8, R25 ;  /* 0x00000019ff08723e */ /* 0x010fe400020006ff */
[----:B------:R-:W-:-:S02]  /*791b0*/  F2FP.F16.E4M3.UNPACK_B R9, R24 ;  /* 0x00000018ff09723e */ /* 0x000fc400020006ff */
[----:B------:R-:W0:Y:S01]  /*791c0*/  LDSM.16.M88.4 R24, [R0+UR5+0x8000] ;  /* 0x008000050018783b */ /* 0x000e220008000200 */
[----:B--2---:R-:W-:Y:S03]  /*791d0*/  HMMA.16816.F32 R12, R16, R10, R12 ;  /* 0x0000000a100c723c */ /* 0x004fe6000000180c */
[----:B------:R1:W-:Y:S04]  /*791e0*/  STL [R1+0x59a0], R7 ;  /* 0x0059a00701007387 */ /* 0x0003e80000100800 */
[----:B-1----:R-:W2:Y:S04]  /*791f0*/  LDL R7, [R1+0x700] ;  /* 0x0007000001077983 */ /* 0x002ea80000100800 */
[----:B------:R-:W-:-:S12]  /*79200*/  STL.64 [R1+0x5998], R4 ;  /* 0x0059980401007387 */ /* 0x000fd80000100a00 */
[----:B------:R-:W-:Y:S04]  /*79210*/  STL.64 [R1+0x1c0], R12 ;  /* 0x0001c00c01007387 */ /* 0x000fe80000100a00 */
[----:B------:R1:W-:Y:S04]  /*79220*/  STL.64 [R1+0x1c8], R14 ;  /* 0x0001c80e01007387 */ /* 0x0003e80000100a00 */
[----:B0-----:R0:W-:Y:S04]  /*79230*/  STL.64 [R1+0x7b0], R24 ;  /* 0x0007b01801007387 */ /* 0x0011e80000100a00 */
[----:B------:R4:W-:Y:S04]  /*79240*/  STL.64 [R1+0x7b8], R26 ;  /* 0x0007b81a01007387 */ /* 0x0009e80000100a00 */
[----:B------:R-:W-:Y:S01]  /*79250*/  STL.64 [R1+0x68], R8 ;  /* 0x0000680801007387 */ /* 0x000fe20000100a00 */
[----:B-1----:R-:W-:-:S02]  /*79260*/  IMAD.MOV.U32 R14, RZ, RZ, R24 ;  /* 0x000000ffff0e7224 */ /* 0x002fc400078e0018 */
[----:B------:R-:W-:Y:S02]  /*79270*/  IMAD.MOV.U32 R13, RZ, RZ, R25 ;  /* 0x000000ffff0d7224 */ /* 0x000fe400078e0019 */
[----:B0-----:R-:W5:Y:S04]  /*79280*/  LDL.LU.64 R24, [R1+0x7e0] ;  /* 0x0007e00001187983 */ /* 0x001f680000300a00 */
[----:B----4-:R-:W5:Y:S04]  /*79290*/  LDL.LU.64 R26, [R1+0x7e8] ;  /* 0x0007e800011a7983 */ /* 0x010f680000300a00 */
[----:B------:R-:W-:Y:S04]  /*792a0*/  STL [R1+0x5994], R14 ;  /* 0x0059940e01007387 */ /* 0x000fe80000100800 */
[----:B------:R0:W-:Y:S04]  /*792b0*/  STL [R1+0x5990], R13 ;  /* 0x0059900d01007387 */ /* 0x0001e80000100800 */
[----:B0-----:R-:W4:Y:S04]  /*792c0*/  LDL.LU.64 R12, [R1+0x680] ;  /* 0x00068000010c7983 */ /* 0x001f280000300a00 */
[----:B------:R-:W4:Y:S01]  /*792d0*/  LDL.LU.64 R14, [R1+0x688] ;  /* 0x00068800010e7983 */ /* 0x000f220000300a00 */
[----:B---3--:R-:W-:Y:S03]  /*792e0*/  HMMA.16816.F32 R8, R16, R8, R20 ;  /* 0x000000081008723c */ /* 0x008fe60000001814 */
[----:B------:R-:W3:-:S15]  /*792f0*/  LDL.LU.64 R20, [R1+0x59d0] ;  /* 0x0059d00001147983 */ /* 0x000ede0000300a00 */
[----:B------:R-:W-:-:S05]  /*79300*/  NOP ;  /* 0x0000000000007918 */ /* 0x000fca0000000000 */
[----:B------:R-:W-:Y:S04]  /*79310*/  STL.64 [R1+0x1e0], R8 ;  /* 0x0001e00801007387 */ /* 0x000fe80000100a00 */
[----:B------:R-:W-:Y:S04]  /*79320*/  STL.64 [R1+0x1e8], R10 ;  /* 0x0001e80a01007387 */ /* 0x000fe80000100a00 */
[----:B------:R-:W0:Y:S04]  /*79330*/  LDSM.16.M88.4 R8, [R0+UR5+0x8800] ;  /* 0x008800050008783b */ /* 0x000e280008000200 */
[----:B0-----:R-:W-:Y:S04]  /*79340*/  STL.64 [R1+0x7c0], R8 ;  /* 0x0007c00801007387 */ /* 0x001fe80000100a00 */
[----:B------:R0:W-:Y:S04]  /*79350*/  STL.64 [R1+0x7c8], R10 ;  /* 0x0007c80a01007387 */ /* 0x0001e80000100a00 */
[----:B0-----:R-:W5:Y:S01]  /*79360*/  LDL.LU.64 R10, [R1+0x59c8] ;  /* 0x0059c800010a7983 */ /* 0x001f620000300a00 */
[----:B------:R-:W-:-:S02]  /*79370*/  F2FP.F16.E4M3.UNPACK_B R28, R28 ;  /* 0x0000001cff1c723e */ /* 0x000fc400020006ff */
[----:B------:R-:W-:-:S07]  /*79380*/  F2FP.F16.E4M3.UNPACK_B R29, R29 ;  /* 0x0000001dff1d723e */ /* 0x000fce00020006ff */
[----:B----4-:R-:W-:Y:S01]  /*79390*/  HMMA.16816.F32 R12, R16, R28, R12 ;  /* 0x0000001c100c723c */ /* 0x010fe2000000180c */
[----:B------:R-:W-:Y:S02]  /*793a0*/  IMAD.MOV.U32 R22, RZ, RZ, R8 ;  /* 0x000000ffff167224 */ /* 0x000fe400078e0008 */
[----:B------:R-:W-:Y:S02]  /*793b0*/  IMAD.MOV.U32 R23, RZ, RZ, R9 ;  /* 0x000000ffff177224 */ /* 0x000fe400078e0009 */
[----:B------:R-:W4:Y:S04]  /*793c0*/  LDL.LU.64 R8, [R1+0x59c0] ;  /* 0x0059c00001087983 */ /* 0x000f280000300a00 */
[----:B------:R-:W-:Y:S04]  /*793d0*/  STL.64 [R1+0x60], R28 ;  /* 0x0000601c01007387 */ /* 0x000fe80000100a00 */
[----:B------:R-:W-:Y:S10]  /*793e0*/  STL.64 [R1+0x5988], R22 ;  /* 0x0059881601007387 */ /* 0x000ff40000100a00 */
[----:B------:R-:W-:Y:S04]  /*793f0*/  STL.64 [R1+0x200], R12 ;  /* 0x0002000c01007387 */ /* 0x000fe80000100a00 */
[----:B------:R-:W-:Y:S04]  /*79400*/  STL.64 [R1+0x208], R14 ;  /* 0x0002080e01007387 */ /* 0x000fe80000100a00 */
[----:B------:R-:W0:Y:S01]  /*79410*/  LDSM.16.M88.4 R12, [R0+UR5+0x9000] ;  /* 0x00900005000c783b */ /* 0x000e220008000200 */
[----:B--2---:R-:W-:Y:S01]  /*79420*/  F2FP.F16.E4M3.UNPACK_B R4, R7 ;  /* 0x00000007ff04723e */ /* 0x004fe200020006ff */
[----:B0-----:R-:W-:-:S02]  /*79430*/  IMAD.MOV.U32 R28, RZ, RZ, R12 ;  /* 0x000000ffff1c7224 */ /* 0x001fc400078e000c */
[----:B------:R0:W-:Y:S04]  /*79440*/  STL.64 [R1+0x7d0], R12 ;  /* 0x0007d00c01007387 */ /* 0x0001e80000100a00 */
[----:B------:R-:W-:Y:S01]  /*79450*/  STL.64 [R1+0x7d8], R14 ;  /* 0x0007d80e01007387 */ /* 0x000fe20000100a00 */
[----:B------:R-:W-:Y:S01]  /*79460*/  IMAD.MOV.U32 R29, RZ, RZ, R13 ;  /* 0x000000ffff1d7224 */ /* 0x000fe200078e000d */
[----:B0-----:R-:W-:Y:S02]  /*79470*/  F2FP.F16.E4M3.UNPACK_B R13, R6 ;  /* 0x00000006ff0d723e */ /* 0x001fe400020006ff */
[----:B-----5:R-:W-:-:S07]  /*79480*/  F2FP.F16.E4M3.UNPACK_B R5, R11 ;  /* 0x0000000bff05723e */ /* 0x020fce00020006ff */
[----:B------:R-:W-:Y:S01]  /*79490*/  HMMA.16816.F32 R24, R16, R4, R24 ;  /* 0x000000041018723c */ /* 0x000fe20000001818 */
[----:B------:R-:W-:-:S05]  /*794a0*/  F2FP.F16.E4M3.UNPACK_B R12, R10 ;  /* 0x0000000aff0c723e */ /* 0x000fca00020006ff */
[----:B------:R0:W-:Y:S04]  /*794b0*/  STL.64 [R1+0x58], R4 ;  /* 0x0000580401007387 */ /* 0x0001e80000100a00 */
[----:B0-----:R-:W2:Y:S04]  /*794c0*/  LDL.LU.64 R4, [R1+0x820] ;  /* 0x0008200001047983 */ /* 0x001ea80000300a00 */
[----:B------:R-:W-:Y:S09]  /*794d0*/  STL [R1+0x50], R12 ;  /* 0x0000500c01007387 */ /* 0x000ff20000100800 */
[----:B------:R-:W-:Y:S04]  /*794e0*/  STL.64 [R1+0x220], R24 ;  /* 0x0002201801007387 */ /* 0x000fe80000100a00 */
[----:B------:R-:W-:Y:S04]  /*794f0*/  STL.64 [R1+0x228], R26 ;  /* 0x0002281a01007387 */ /* 0x000fe80000100a00 */
[----:B------:R-:W5:Y:S04]  /*79500*/  LDL.LU.64 R6, [R1+0x828] ;  /* 0x0008280001067983 */ /* 0x000f680000300a00 */
[----:B------:R-:W-:Y:S04]  /*79510*/  STL [R1+0x54], R13 ;  /* 0x0000540d01007387 */ /* 0x000fe80000100800 */
[----:B------:R-:W0:Y:S04]  /*79520*/  LDSM.16.M88.4 R24, [R0+UR5+0x9800] ;  /* 0x009800050018783b */ /* 0x000e280008000200 */
[----:B-----5:R-:W-:Y:S04]  /*79530*/  STL.64 [R1+0x59b0], R6 ;  /* 0x0059b00601007387 */ /* 0x020fe80000100a00 */
[----:B--2---:R1:W-:Y:S04]  /*79540*/  STL.64 [R1+0x59a8], R4 ;  /* 0x0059a80401007387 */ /* 0x0043e80000100a00 */
[----:B-1----:R-:W2:Y:S04]  /*79550*/  LDL.LU.64 R4, [R1+0x7f0] ;  /* 0x0007f00001047983 */ /* 0x002ea80000300a00 */
[----:B------:R-:W2:Y:S01]  /*79560*/  LDL.LU.64 R6, [R1+0x7f8] ;  /* 0x0007f80001067983 */ /* 0x000ea20000300a00 */
[----:B------:R-:W-:-:S03]  /*79570*/  F2FP.F16.E4M3.UNPACK_B R2, R2 ;  /* 0x00000002ff02723e */ /* 0x000fc600020006ff */
[----:B0-----:R-:W-:Y:S04]  /*79580*/  STL.64 [R1+0x7e0], R24 ;  /* 0x0007e01801007387 */ /* 0x001fe80000100a00 */
[----:B------:R0:W-:Y:S04]  /*79590*/  STL.64 [R1+0x7e8], R26 ;  /* 0x0007e81a01007387 */ /* 0x0001e80000100a00 */
[----:B0-----:R-:W5:Y:S04]  /*795a0*/  LDL.LU R27, [R1+0x59b8] ;  /* 0x0059b800011b7983 */ /* 0x001f680000300800 */
[----:B------:R-:W3:Y:S04]  /*795b0*/  LDL R23, [R1+0x7a0] ;  /* 0x0007a00001177983 */ /* 0x000ee80000100800 */
[----:B------:R-:W-:Y:S01]  /*795c0*/  STL [R1+0x48], R2 ;  /* 0x0000480201007387 */ /* 0x000fe20000100800 */
[----:B------:R-:W-:Y:S01]  /*795d0*/  F2FP.F16.E4M3.UNPACK_B R3, R3 ;  /* 0x00000003ff03723e */ /* 0x000fe200020006ff */
[----:B--2---:R-:W-:-:S15]  /*795e0*/  HMMA.16816.F32 R4, R16, R12, R4 ;  /* 0x0000000c1004723c */ /* 0x004fde0000001804 */
[----:B------:R-:W-:-:S08]  /*795f0*/  NOP ;  /* 0x0000000000007918 */ /* 0x000fd00000000000 */
[----:B------:R-:W-:Y:S04]  /*79600*/  STL.64 [R1+0x240], R4 ;  /* 0x0002400401007387 */ /* 0x000fe80000100a00 */
[----:B------:R-:W-:Y:S04]  /*79610*/  STL.64 [R1+0x248], R6 ;  /* 0x0002480601007387 */ /* 0x000fe80000100a00 */
[----:B------:R-:W0:Y:S04]  /*79620*/  LDSM.16.M88.4 R4, [R0+UR5+0xa000] ;  /* 0x00a000050004783b */ /* 0x000e280008000200 */
[----:B------:R-:W-:Y:S01]  /*79630*/  STL [R1+0x4c], R3 ;  /* 0x00004c0301007387 */ /* 0x000fe20000100800 */
[----:B----4-:R-:W-:-:S03]  /*79640*/  F2FP.F16.E4M3.UNPACK_B R12, R9 ;  /* 0x00000009ff0c723e */ /* 0x010fc600020006ff */
[----:B0-----:R-:W-:Y:S04]  /*79650*/  STL.64 [R1+0x7f0], R4 ;  /* 0x0007f00401007387 */ /* 0x001fe80000100a00 */
[----:B------:R0:W-:Y:S01]  /*79660*/  STL.64 [R1+0x7f8], R6 ;  /* 0x0007f80601007387 */ /* 0x0001e20000100a00 */
[----:B------:R-:W-:Y:S02]  /*79670*/  IMAD.MOV.U32 R26, RZ, RZ, R4 ;  /* 0x000000ffff1a7224 */ /* 0x000fe400078e0004 */
[----:B------:R-:W-:Y:S01]  /*79680*/  IMAD.MOV.U32 R9, RZ, RZ, R5 ;  /* 0x000000ffff097224 */ /* 0x000fe200078e0005 */
[----:B0-----:R-:W2:Y:S04]  /*79690*/  LDL.LU.64 R6, [R1+0x59b0] ;  /* 0x0059b00001067983 */ /* 0x001ea80000300a00 */
[----:B------:R-:W2:Y:S01]  /*796a0*/  LDL.LU.64 R4, [R1+0x59a8] ;  /* 0x0059a80001047983 */ /* 0x000ea20000300a00 */
[----:B------:R-:W-:Y:S01]  /*796b0*/  F2FP.F16.E4M3.UNPACK_B R13, R8 ;  /* 0x00000008ff0d723e */ /* 0x000fe200020006ff */
[----:B------:R-:W-:-:S02]  /*796c0*/  IMAD.MOV.U32 R10, RZ, RZ, R24 ;  /* 0x000000ffff0a7224 */ /* 0x000fc400078e0018 */
[----:B------:R-:W-:Y:S02]  /*796d0*/  IMAD.MOV.U32 R11, RZ, RZ, R25 ;  /* 0x000000ffff0b7224 */ /* 0x000fe400078e0019 */
[----:B------:R-:W-:Y:S04]  /*796e0*/  STL.64 [R1+0x40], R12 ;  /* 0x0000400c01007387 */ /* 0x000fe80000100a00 */
[----:B-----5:R0:W-:Y:S04]  /*796f0*/  STL.64 [R1+0x5968], R26 ;  /* 0x0059681a01007387 */ /* 0x0201e80000100a00 */
[----:B------:R-:W4:Y:S04]  /*79700*/  LDL.LU.64 R24, [R1+0x830] ;  /* 0x0008300001187983 */ /* 0x000f280000300a00 */
[----:B0-----:R-:W4:Y:S01]  /*79710*/  LDL.LU.64 R26, [R1+0x838] ;  /* 0x00083800011a7983 */ /* 0x001f220000300a00 */
[----:B--2---:R-:W-:-:S15]  /*79720*/  HMMA.16816.F32 R4, R16, R2, R4 ;  /* 0x000000021004723c */ /* 0x004fde0000001804 */
[----:B------:R-:W-:-:S08]  /*79730*/  NOP ;  /* 0x0000000000007918 */ /* 0x000fd00000000000 */
[----:B------:R-:W-:Y:S04]  /*79740*/  STL.64 [R1+0x260], R4 ;  /* 0x0002600401007387 */ /* 0x000fe80000100a00 */
[----:B------:R-:W-:Y:S04]  /*79750*/  STL.64 [R1+0x268], R6 ;  /* 0x0002680601007387 */ /* 0x000fe80000100a00 */
[----:B------:R-:W0:Y:S04]  /*79760*/  LDSM.16.M88.4 R4, [R0+UR5+0xa800] ;  /* 0x00a800050004783b */ /* 0x000e280008000200 */
[----:B0-----:R-:W-:Y:S04]  /*79770*/  STL.64 [R1+0x800], R4 ;  /* 0x0008000401007387 */ /* 0x001fe80000100a00 */
[----:B------:R0:W-:Y:S01]  /*79780*/  STL.64 [R1+0x808], R6 ;  /* 0x0008080601007387 */ /* 0x0001e20000100a00 */
[----:B------:R-:W-:-:S02]  /*79790*/  IMAD.MOV.U32 R2, RZ, RZ, R4 ;  /* 0x000000ffff027224 */ /* 0x000fc400078e0004 */
[----:B------:R-:W-:Y:S01]  /*797a0*/  IMAD.MOV.U32 R3, RZ, RZ, R5 ;  /* 0x000000ffff037224 */ /* 0x000fe200078e0005 */
[----:B0-----:R-:W2:Y:S04]  /*797b0*/  LDL.LU R7, [R1+0x59a0] ;  /* 0x0059a00001077983 */ /* 0x001ea80000300800 */
[----:B------:R-:W5:Y:S01]  /*797c0*/  LDL.LU.64 R4, [R1+0x5998] ;  /* 0x0059980001047983 */ /* 0x000f620000300a00 */
[----:B----4-:R-:W-:Y:S03]  /*797d0*/  HMMA.16816.F32 R24, R16, R12, R24 ;  /* 0x0000000c1018723c */ /* 0x010fe60000001818 */
[----:B------:R-:W4:Y:S01]  /*797e0*/  LDL.LU.64 R12, [R1+0x850] ;  /* 0x00085000010c7983 */ /* 0x000f220000300a00 */
[----:B-----5:R-:W-:-:S05]  /*797f0*/  F2FP.F16.E4M3.UNPACK_B R4, R4 ;  /* 0x00000004ff04723e */ /* 0x020fca00020006ff */
[----:B------:R-:W-:-:S14]  /*79800*/  STL [R1+0x38], R4 ;  /* 0x0000380401007387 */ /* 0x000fdc0000100800 */
[----:B------:R-:W-:Y:S04]  /*79810*/  STL.64 [R1+0x280], R24 ;  /* 0x0002801801007387 */ /* 0x000fe80000100a00 */
[----:B------:R-:W-:Y:S04]  /*79820*/  STL.64 [R1+0x288], R26 ;  /* 0x0002881a01007387 */ /* 0x000fe80000100a00 */
[----:B------:R-:W0:Y:S01]  /*79830*/  LDSM.16.M88.4 R24, [R0+UR5+0xb000] ;  /* 0x00b000050018783b */ /* 0x000e220008000200 */
[----:B------:R-:W-:-:S03]  /*79840*/  F2FP.F16.E4M3.UNPACK_B R5, R5 ;  /* 0x00000005ff05723e */ /* 0x000fc600020006ff */
[----:B------:R-:W4:Y:S04]  /*79850*/  LDL.LU.64 R14, [R1+0x858] ;  /* 0x00085800010e7983 */ /* 0x000f280000300a00 */
[----:B------:R-:W-:Y:S01]  /*79860*/  STL [R1+0x3c], R5 ;  /* 0x00003c0501007387 */ /* 0x000fe20000100800 */
[----:B0-----:R-:W-:-:S03]  /*79870*/  IMAD.MOV.U32 R8, RZ, RZ, R24 ;  /* 0x000000ffff087224 */ /* 0x001fc600078e0018 */
[----:B------:R0:W-:Y:S04]  /*79880*/  STL.64 [R1+0x810], R24 ;  /* 0x0008101801007387 */ /* 0x0001e80000100a00 */
[----:B------:R1:W-:Y:S01]  /*79890*/  STL.64 [R1+0x818], R26 ;  /* 0x0008181a01007387 */ /* 0x0003e20000100a00 */
[----:B------:R-:W-:-:S03]  /*798a0*/  IMAD.MOV.U32 R6, RZ, RZ, R25 ;  /* 0x000000ffff067224 */ /* 0x000fc600078e0019 */
[----:B0-----:R-:W5:Y:S04]  /*798b0*/  LDL.LU.64 R24, [R1+0x860] ;  /* 0x0008600001187983 */ /* 0x001f680000300a00 */
[----:B-1----:R-:W5:Y:S04]  /*798c0*/  LDL.LU.64 R26, [R1+0x868] ;  /* 0x00086800011a7983 */ /* 0x002f680000300a00 */
[----:B------:R-:W-:Y:S04]  /*798d0*/  STL.64 [R1+0x5980], R10 ;  /* 0x0059800a01007387 */ /* 0x000fe80000100a00 */
[----:B------:R0:W-:Y:S04]  /*798e0*/  STL.64 [R1+0x5978], R8 ;  /* 0x0059780801007387 */ /* 0x0001e80000100a00 */
[----:B0-----:R-:W2:Y:S04]  /*798f0*/  LDL.LU.64 R8, [R1+0x840] ;  /* 0x0008400001087983 */ /* 0x001ea80000300a00 */
[----:B------:R-:W2:Y:S01]  /*79900*/  LDL.LU.64 R10, [R1+0x848] ;  /* 0x00084800010a7983 */ /* 0x000ea20000300a00 */
[----:B---3--:R-:W-:-:S02]  /*79910*/  F2FP.F16.E4M3.UNPACK_B R20, R20 ;  /* 0x00000014ff14723e */ /* 0x008fc400020006ff */
[----:B------:R-:W-:Y:S01]  /*79920*/  F2FP.F16.E4M3.UNPACK_B R21, R21 ;  /* 0x00000015ff15723e */ /* 0x000fe200020006ff */
[----:B--2---:R-:W-:-:S15]  /*79930*/  HMMA.16816.F32 R8, R16, R4, R8 ;  /* 0x000000041008723c */ /* 0x004fde0000001808 */
[----:B------:R-:W-:-:S08]  /*79940*/  NOP ;  /* 0x0000000000007918 */ /* 0x000fd00000000000 */
[----:B------:R-:W-:Y:S04]  /*79950*/  STL.64 [R1+0x2a0], R8 ;  /* 0x0002a00801007387 */ /* 0x000fe80000100a00 */
[----:B------:R-:W-:Y:S04]  /*79960*/  STL.64 [R1+0x2a8], R10 ;  /* 0x0002a80a01007387 */ /* 0x000fe80000100a00 */
[----:B------:R-:W0:Y:S04]  /*79970*/  LDSM.16.M88.4 R8, [R0+UR5+0xb800] ;  /* 0x00b800050008783b */ /* 0x000e280008000200 */
[----:B0-----:R0:W-:Y:S01]  /*79980*/  STL.64 [R1+0x820], R8 ;  /* 0x0008200801007387 */ /* 0x0011e20000100a00 */
[----:B------:R-:W-:-:S03]  /*79990*/  IMAD.MOV.U32 R5, RZ, RZ, R8 ;  /* 0x000000ffff057224 */ /* 0x000fc600078e0008 */
[----:B------:R-:W-:Y:S04]  /*799a0*/  STL.64 [R1+0x828], R10 ;  /* 0x0008280a01007387 */ /* 0x000fe80000100a00 */
[----:B------:R4:W-:Y:S01]  /*799b0*/  STL.64 [R1+0x30], R20 ;  /* 0x0000301401007387 */ /* 0x0009e20000100a00 */
[----:B0-----:R-:W-:Y:S02]  /*799c0*/  F2FP.F16.E4M3.UNPACK_B R8, R23 ;  /* 0x00000017ff08723e */ /* 0x001fe400020006ff */
[----:B----4-:R-:W-:Y:S01]  /*799d0*/  HMMA.16816.F32 R20, R16, R20, R12 ;  /* 0x000000141014723c */ /* 0x010fe2000000180c */
[----:B------:R-:W2:Y:S04]  /*799e0*/  LDL.LU R14, [R1+0x5994] ;  /* 0x00599400010e7983 */ /* 0x000ea80000300800 */
[----:B------:R-:W3:-:S15]  /*799f0*/  LDL.LU R13, [R1+0x5990] ;  /* 0x00599000010d7983 */ /* 0x000ede0000300800 */
[----:B------:R-:W-:-:S03]  /*79a00*/  NOP ;  /* 0x0000000000007918 */ /* 0x000fc60000000000 */
[----:B------:R-:W-:Y:S04]  /*79a10*/  STL.64 [R1+0x2c0], R20 ;  /* 0x0002c01401007387 */ /* 0x000fe80000100a00 */
[----:B------:R-:W-:Y:S04]  /*79a20*/  STL.64 [R1+0x2c8], R22 ;  /* 0x0002c81601007387 */ /* 0x000fe80000100a00 */
[----:B------:R-:W0:Y:S01]  /*79a30*/  LDSM.16.M88.4 R20, [R0+UR5+0xc000] ;  /* 0x00c000050014783b */ /* 0x000e220008000200 */
[----:B------:R-:W-:Y:S01]  /*79a40*/  IMAD.MOV.U32 R4, RZ, RZ, R9 ;  /* 0x000000ffff047224 */ /* 0x000fe200078e0009 */
[----:B------:R-:W-:-:S02]  /*79a50*/  F2FP.F16.E4M3.UNPACK_B R9, R7 ;  /* 0x00000007ff09723e */ /* 0x000fc400020006ff */
[----:B0-----:R-:W-:Y:S04]  /*79a60*/  STL.64 [R1+0x830], R20 ;  /* 0x0008301401007387 */ /* 0x001fe80000100a00 */
[----:B------:R0:W-:Y:S04]  /*79a70*/  STL.64 [R1+0x838], R22 ;  /* 0x0008381601007387 */ /* 0x0001e80000100a00 */
[----:B0-----:R-:W4:Y:S04]  /*79a80*/  LDL.LU.64 R22, [R1+0x5988] ;  /* 0x0059880001167983 */ /* 0x001f280000300a00 */
[----:B------:R5:W-:Y:S02]  /*79a90*/  STL.64 [R1+0x28], R8 ;  /* 0x0000280801007387 */ /* 0x000be40000100a00 */
[----:B-----5:R-:W-:Y:S01]  /*79aa0*/  HMMA.16816.F32 R8, R16, R8, R24 ;  /* 0x000000081008723c */ /* 0x020fe20000001818 */
[----:B------:R-:W-:-:S02]  /*79ab0*/  IMAD.MOV.U32 R7, RZ, RZ, R21 ;  /* 0x000000ffff077224 */ /* 0x000fc400078e0015 */
[----:B------:R-:W-:-:S03]  /*79ac0*/  IMAD.MOV.U32 R12, RZ, RZ, R20 ;  /* 0x000000ffff0c7224 */ /* 0x000fc600078e0014 */
[----:B------:R-:W-:Y:S04]  /*79ad0*/  STL [R1+0x5960], R7 ;  /* 0x0059600701007387 */ /* 0x000fe80000100800 */
[----:B------:R-:W-:Y:S04]  /*79ae0*/  STL.64 [R1+0x5958], R4 ;  /* 0x0059580401007387 */ /* 0x000fe80000100a00 */
[----:B------:R-:W5:Y:S01]  /*79af0*/  LDL.LU.64 R24, [R1+0x880] ;  /* 0x0008800001187983 */ /* 0x000f620000300a00 */
[----:B--2---:R-:W-:-:S05]  /*79b00*/  F2FP.F16.E4M3.UNPACK_B R20, R14 ;  /* 0x0000000eff14723e */ /* 0x004fca00020006ff */
[----:B------:R-:W-:Y:S04]  /*79b10*/  STL [R1+0x20], R20 ;  /* 0x0000201401007387 */ /* 0x000fe80000100800 */
[----:B------:R-:W-:Y:S04]  /*79b20*/  STL.64 [R1+0x2e0], R8 ;  /* 0x0002e00801007387 */ /* 0x000fe80000100a00 */
[----:B------:R-:W-:Y:S04]  /*79b30*/  STL.64 [R1+0x2e8], R10 ;  /* 0x0002e80a01007387 */ /* 0x000fe80000100a00 */
[----:B------:R-:W0:Y:S01]  /*79b40*/  LDSM.16.M88.4 R8, [R0+UR5+0xc800] ;  /* 0x00c800050008783b */ /* 0x000e220008000200 */
[----:B---3--:R-:W-:-:S03]  /*79b50*/  F2FP.F16.E4M3.UNPACK_B R21, R13 ;  /* 0x0000000dff15723e */ /* 0x008fc600020006ff */
[----:B------:R-:W5:Y:S04]  /*79b60*/  LDL.LU.64 R26, [R1+0x888] ;  /* 0x00088800011a7983 */ /* 0x000f680000300a00 */
[----:B------:R-:W-:Y:S01]  /*79b70*/  STL [R1+0x24], R21 ;  /* 0x0000241501007387 */ /* 0x000fe20000100800 */
[----:B0-----:R-:W-:Y:S02]  /*79b80*/  IMAD.MOV.U32 R14, RZ, RZ, R8 ;  /* 0x000000ffff0e7224 */ /* 0x001fe400078e0008 */
[----:B------:R-:W-:Y:S01]  /*79b90*/  IMAD.MOV.U32 R15, RZ, RZ, R9 ;  /* 0x000000ffff0f7224 */ /* 0x000fe200078e0009 */
[----:B------:R-:W-:Y:S04]  /*79ba0*/  STL.64 [R1+0x840], R8 ;  /* 0x0008400801007387 */ /* 0x000fe80000100a00 */
[----:B------:R0:W-:Y:S04]  /*79bb0*/  STL.64 [R1+0x848], R10 ;  /* 0x0008480a01007387 */ /* 0x0001e80000100a00 */
[----:B0-----:R-:W2:Y:S04]  /*79bc0*/  LDL.LU.64 R10, [R1+0x5980] ;  /* 0x00598000010a7983 */ /* 0x001ea80000300a00 */
[----:B------:R-:W3:Y:S04]  /*79bd0*/  LDL.LU.64 R8, [R1+0x5978] ;  /* 0x0059780001087983 */ /* 0x000ee80000300a00 */
[----:B------:R-:W-:Y:S04]  /*79be0*/  STL.64 [R1+0x5950], R14 ;  /* 0x0059500e01007387 */ /* 0x000fe80000100a00 */
[----:B------:R0:W-:Y:S04]  /*79bf0*/  STL [R1+0x5948], R12 ;  /* 0x0059480c01007387 */ /* 0x0001e80000100800 */
[----:B0-----:R-:W2:Y:S04]  /*79c00*/  LDL.LU.64 R12, [R1+0x870] ;  /* 0x00087000010c7983 */ /* 0x001ea80000300a00 */
[----:B------:R-:W2:Y:S01]  /*79c10*/  LDL.LU.64 R14, [R1+0x878] ;  /* 0x00087800010e7983 */ /* 0x000ea20000300a00 */
[----:B----4-:R-:W-:-:S02]  /*79c20*/  F2FP.F16.E4M3.UNPACK_B R22, R22 ;  /* 0x00000016ff16723e */ /* 0x010fc400020006ff */
[----:B------:R-:W-:Y:S02]  /*79c30*/  F2FP.F16.E4M3.UNPACK_B R23, R23 ;  /* 0x00000017ff17723e */ /* 0x000fe400020006ff */
[----:B------:R-:W-:Y:S02]  /*79c40*/  F2FP.F16.E4M3.UNPACK_B R4, R28 ;  /* 0x0000001cff04723e */ /* 0x000fe400020006ff */
[----:B------:R-:W-:-:S03]  /*79c50*/  F2FP.F16.E4M3.UNPACK_B R5, R29 ;  /* 0x0000001dff05723e */ /* 0x000fc600020006ff */
[C---:B-----5:R-:W-:Y:S06]  /*79c60*/  HMMA.16816.F32 R24, R16.reuse, R22, R24 ;  /* 0x000000161018723c */ /* 0x060fec0000001818 */
[----:B--2---:R-:W-:-:S15]  /*79c70*/  HMMA.16816.F32 R12, R16, R20, R12 ;  /* 0x00000014100c723c */ /* 0x004fde000000180c */
[----:B------:R-:W-:-:S08]  /*79c80*/  NOP ;  /* 0x0000000000007918 */ /* 0x000fd00000000000 */
[----:B------:R-:W-:Y:S04]  /*79c90*/  STL.64 [R1+0x310], R12 ;  /* 0x0003100c01007387 */ /* 0x000fe80000100a00 */
[----:B------:R-:W-:Y:S04]  /*79ca0*/  STL.64 [R1+0x318], R14 ;  /* 0x0003180e01007387 */ /* 0x000fe80000100a00 */
[----:B------:R-:W0:Y:S04]  /*79cb0*/  LDSM.16.M88.4 R12, [R0+UR5+0xd000] ;  /* 0x00d00005000c783b */ /* 0x000e280008000200 */
[----:B0-----:R0:W-:Y:S04]  /*79cc0*/  STL.64 [R1+0x850], R12 ;  /* 0x0008500c01007387 */ /* 0x0011e80000100a00 */
[----:B------:R1:W-:Y:S01]  /*79cd0*/  STL.64 [R1+0x858], R14 ;  /* 0x0008580e01007387 */ /* 0x0003e20000100a00 */
[----:B------:R-:W-:-:S02]  /*79ce0*/  IMAD.MOV.U32 R20, RZ, RZ, R12 ;  /* 0x000000ffff147224 */ /* 0x000fc400078e000c */
[----:B------:R-:W-:Y:S01]  /*79cf0*/  IMAD.MOV.U32 R21, RZ, RZ, R13 ;  /* 0x000000ffff157224 */ /* 0x000fe200078e000d */
[----:B------:R-:W-:Y:S04]  /*79d00*/  STL.64 [R1+0x18], R22 ;  /* 0x0000181601007387 */ /* 0x000fe80000100a00 */
[----:B0-----:R-:W2:Y:S04]  /*79d10*/  LDL.LU.64 R12, [R1+0x8a0] ;  /* 0x0008a000010c7983 */ /* 0x001ea80000300a00 */
[----:B-1----:R-:W2:Y:S04]  /*79d20*/  LDL.LU.64 R14, [R1+0x8a8] ;  /* 0x0008a800010e7983 */ /* 0x002ea80000300a00 */
[----:B------:R-:W4:Y:S04]  /*79d30*/  LDL.LU R28, [R1+0x5970] ;  /* 0x00597000011c7983 */ /* 0x000f280000300800 */
[----:B------:R-:W-:Y:S04]  /*79d40*/  STL.64 [R1+0x330], R24 ;  /* 0x0003301801007387 */ /* 0x000fe80000100a00 */
[----:B------:R-:W-:Y:S04]  /*79d50*/  STL.64 [R1+0x338], R26 ;  /* 0x0003381a01007387 */ /* 0x000fe80000100a00 */
[----:B------:R-:W0:Y:S02]  /*79d60*/  LDSM.16.M88.4 R24, [R0+UR5+0xd800] ;  /* 0x00d800050018783b */ /* 0x000e240008000200 */
[----:B0-----:R-:W-:-:S02]  /*79d70*/  IMAD.MOV.U32 R22, RZ, RZ, R24 ;  /* 0x000000ffff167224 */ /* 0x001fc400078e0018 */
[----:B------:R-:W-:Y:S01]  /*79d80*/  IMAD.MOV.U32 R23, RZ, RZ, R25 ;  /* 0x000000ffff177224 */ /* 0x000fe200078e0019 */
[----:B------:R-:W-:Y:S04]  /*79d90*/  STL.64 [R1+0x860], R24 ;  /* 0x0008601801007387 */ /* 0x000fe80000100a00 */
[----:B------:R0:W-:Y:S04]  /*79da0*/  STL.64 [R1+0x868], R26 ;  /* 0x0008681a01007387 */ /* 0x0001e80000100a00 */
[----:B0-----:R-:W5:Y:S04]  /*79db0*/  LDL.LU.64 R26, [R1+0x5968] ;  /* 0x00596800011a7983 */ /* 0x001f680000300a00 */
[----:B------:R-:W-:Y:S04]  /*79dc0*/  STL.64 [R1+0x10], R4 ;  /* 0x0000100401007387 */ /* 0x000fe80000100a00 */
[----:B------:R-:W-:Y:S04]  /*79dd0*/  STL.64 [R1+0x5940], R22 ;  /* 0x0059401601007387 */ /* 0x000fe80000100a00 */
[----:B------:R0:W-:Y:S04]  /*79de0*/  STL.64 [R1+0x5938], R20 ;  /* 0x0059381401007387 */ /* 0x0001e80000100a00 */
[----:B0-----:R-:W3:Y:S04]  /*79df0*/  LDL.LU.64 R20, [R1+0x890] ;  /* 0x0008900001147983 */ /* 0x001ee80000300a00 */
[----:B------:R-:W3:Y:S01]  /*79e00*/  LDL.LU.64 R22, [R1+0x898] ;  /* 0x0008980001167983 */ /* 0x000ee20000300a00 */
[----:B------:R-:W-:-:S02]  /*79e10*/  F2FP.F16.E4M3.UNPACK_B R10, R10 ;  /* 0x0000000aff0a723e */ /* 0x000fc400020006ff */
[----:B------:R-:W-:-:S07]  /*79e20*/  F2FP.F16.E4M3.UNPACK_B R11, R11 ;  /* 0x0000000bff0b723e */ /* 0x000fce00020006ff */
[C---:B--2---:R-:W-:Y:S06]  /*79e30*/  HMMA.16816.F32 R12, R16.reuse, R10, R12 ;  /* 0x0000000a100c723c */ /* 0x044fec000000180c */
[----:B---3--:R-:W-:-:S15]  /*79e40*/  HMMA.16816.F32 R20, R16, R4, R20 ;  /* 0x000000041014723c */ /* 0x008fde0000001814 */
[----:B------:R-:W-:-:S08]  /*79e50*/  NOP ;  /* 0x0000000000007918 */ /* 0x000fd00000000000 */
[----:B------:R-:W-:Y:S04]  /*79e60*/  STL.64 [R1+0x350], R20 ;  /* 0x0003501401007387 */ /* 0x000fe80000100a00 */
[----:B------:R-:W-:Y:S04]  /*79e70*/  STL.64 [R1+0x358], R22 ;  /* 0x0003581601007387 */ /* 0x000fe80000100a00 */
[----:B------:R-:W0:Y:S01]  /*79e80*/  LDSM.16.M88.4 R20, [R0+UR5+0xe000] ;  /* 0x00e000050014783b */ /* 0x000e220008000200 */
[----:B-----5:R-:W-:-:S03]  /*79e90*/  F2FP.F16.E4M3.UNPACK_B R4, R26 ;  /* 0x0000001aff04723e */ /* 0x020fc600020006ff */
[----:B0-----:R0:W-:Y:S04]  /*79ea0*/  STL.64 [R1+0x870], R20 ;  /* 0x0008701401007387 */ /* 0x0011e80000100a00 */
[----:B------:R1:W-:Y:S01]  /*79eb0*/  STL.64 [R1+0x878], R22 ;  /* 0x0008781601007387 */ /* 0x0003e20000100a00 */
[----:B------:R-:W-:Y:S02]  /*79ec0*/  IMAD.MOV.U32 R24, RZ, RZ, R20 ;  /* 0x000000ffff187224 */ /* 0x000fe400078e0014 */
[----:B------:R-:W-:Y:S01]  /*79ed0*/  IMAD.MOV.U32 R25, RZ, RZ, R21 ;  /* 0x000000ffff197224 */ /* 0x000fe200078e0015 */
[----:B------:R-:W-:Y:S04]  /*79ee0*/  STL.64 [R1+0x8], R10 ;  /* 0x0000080a01007387 */ /* 0x000fe80000100a00 */
[----:B0-----:R-:W2:Y:S04]  /*79ef0*/  LDL.LU.64 R20, [R1+0x9e0] ;  /* 0x0009e00001147983 */ /* 0x001ea80000300a00 */
[----:B------:R-:W-:Y:S04]  /*79f00*/  STL [R1], R4 ;  /* 0x0000000401007387 */ /* 0x000fe80000100800 */
[----:B------:R-:W-:Y:S04]  /*79f10*/  STL.64 [R1+0x370], R12 ;  /* 0x0003700c01007387 */ /* 0x000fe80000100a00 */
[----:B------:R-:W-:Y:S04]  /*79f20*/  STL.64 [R1+0x378], R14 ;  /* 0x0003780e01007387 */ /* 0x000fe80000100a00 */
[----:B------:R-:W0:Y:S01]  /*79f30*/  LDSM.16.M88.4 R12, [R0+UR5+0xe800] ;  /* 0x00e80005000c783b */ /* 0x000e220008000200 */
[----:B------:R-:W-:-:S03]  /*79f40*/  F2FP.F16.E4M3.UNPACK_B R5, R9 ;  /* 0x00000009ff05723e */ /* 0x000fc600020006ff */
[----:B-1----:R-:W2:Y:S04]  /*79f50*/  LDL.LU.64 R22, [R1+0x9e8] ;  /* 0x0009e80001167983 */ /* 0x002ea80000300a00 */
[----:B------:R-:W-:Y:S01]  /*79f60*/  STL [R1+0x4], R5 ;  /* 0x0000040501007387 */ /* 0x000fe20000100800 */
[----:B0-----:R-:W-:-:S03]  /*79f70*/  IMAD.MOV.U32 R26, RZ, RZ, R12 ;  /* 0x000000ffff1a7224 */ /* 0x001fc600078e000c */
[----:B------:R-:W-:Y:S04]  /*79f80*/  STL.64 [R1+0x880], R12 ;  /* 0x0008800c01007387 */ /* 0x000fe80000100a00 */
[----:B------:R-:W-:Y:S04]  /*79f90*/  STL.64 [R1+0x888], R14 ;  /* 0x0008880e01007387 */ /* 0x000fe80000100a00 */
[----:B------:R-:W0:Y:S04]  /*79fa0*/  LDSM.16.M88.4 R12, [R0+UR5+0xf000] ;  /* 0x00f00005000c783b */ /* 0x000e280008000200 */
[----:B------:R-:W-:Y:S04]  /*79fb0*/  STL.64 [R1+0x5930], R26 ;  /* 0x0059301a01007387 */ /* 0x000fe80000100a00 */
[----:B------:R1:W-:Y:S04]  /*79fc0*/  STL.64 [R1+0x5928], R24 ;  /* 0x0059281801007387 */ /* 0x0003e80000100a00 */
[----:B-1----:R-:W3:Y:S04]  /*79fd0*/  LDL.LU.64 R24, [R1+0x970] ;  /* 0x0009700001187983 */ /* 0x002ee80000300a00 */
[----:B------:R-:W3:Y:S01]  /*79fe0*/  LDL.LU.64 R26, [R1+0x978] ;  /* 0x00097800011a7983 */ /* 0x000ee20000300a00 */
[----:B------:R-:W-:-:S03]  /*79ff0*/  F2FP.F16.E4M3.UNPACK_B R9, R6 ;  /* 0x00000006ff09723e */ /* 0x000fc600020006ff */
[----:B0-----:R0:W-:Y:S04]  /*7a000*/  STL.64 [R1+0x890], R12 ;  /* 0x0008900c01007387 */ /* 0x0011e80000100a00 */
[----:B------:R1:W-:Y:S01]  /*7a010*/  STL.64 [R1+0x898], R14 ;  /* 0x0008980e01007387 */ /* 0x0003e20000100a00 */
[----:B------:R-:W-:-:S03]  /*7a020*/  IMAD.MOV.U32 R29, RZ, RZ, R13 ;  /* 0x000000ffff1d7224 */ /* 0x000fc600078e000d */
[----:B0-----:R-:W5:Y:S04]  /*7a030*/  LDL.LU.64 R12, [R1+0x9d0] ;  /* 0x0009d000010c7983 */ /* 0x001f680000300a00 */
[----:B-1----:R-:W5:Y:S01]  /*7a040*/  LDL.LU.64 R14, [R1+0x9d8] ;  /* 0x0009d800010e7983 */ /* 0x002f620000300a00 */
[----:B---3--:R-:W-:Y:S03]  /*7a050*/  HMMA.16816.F32 R24, R16, R4, R24 ;  /* 0x000000041018723c */ /* 0x008fe60000001818 */
[----:B------:R-:W0:-:S15]  /*7a060*/  LDSM.16.M88.4 R4, [R0+UR5+0xf800] ;  /* 0x00f800050004783b */ /* 0x000e1e0008000200 */
[----:B------:R-:W-:-:S05]  /*7a070*/  NOP ;  /* 0x0000000000007918 */ /* 0x000fca0000000000 */
[----:B------:R1:W-:Y:S04]  /*7a080*/  STL.64 [R1+0x390], R24 ;  /* 0x0003901801007387 */ /* 0x0003e80000100a00 */
[----:B------:R3:W-:Y:S04]  /*7a090*/  STL.64 [R1+0x398], R26 ;  /* 0x0003981a01007387 */ /* 0x0007e80000100a00 */
[----:B-1----:R-:W4:Y:S04]  /*7a0a0*/  LDL.LU.64 R24, [R1+0x9c0] ;  /* 0x0009c00001187983 */ /* 0x002f280000300a00 */
[----:B---3--:R-:W4:Y:S04]  /*7a0b0*/  LDL.LU.64 R26, [R1+0x9c8] ;  /* 0x0009c800011a7983 */ /* 0x008f280000300a00 */
[----:B0-----:R-:W-:Y:S04]  /*7a0c0*/  STL.64 [R1+0x8a0], R4 ;  /* 0x0008a00401007387 */ /* 0x001fe80000100a00 */
[----:B------:R0:W-:Y:S04]  /*7a0d0*/  STL.64 [R1+0x8a8], R6 ;  /* 0x0008a80601007387 */ /* 0x0001e80000100a00 */
[----:B0-----:R-:W3:Y:S04]  /*7a0e0*/  LDL.LU R7, [R1+0x5960] ;  /* 0x0059600001077983 */ /* 0x001ee80000300800 */
[----:B------:R-:W4:Y:S01]  /*7a0f0*/  LDL.LU.64 R4, [R1+0x5958] ;  /* 0x0059580001047983 */ /* 0x000f220000300a00 */
[----:B------:R-:W-:-:S02]  /*7a100*/  F2FP.F16.E4M3.UNPACK_B R2, R2 ;  /* 0x00000002ff02723e */ /* 0x000fc400020006ff */
[----:B------:R-:W-:Y:S02]  /*7a110*/  F2FP.F16.E4M3.UNPACK_B R3, R3 ;  /* 0x00000003ff03723e */ /* 0x000fe400020006ff */
[----:B------:R-:W-:-:S05]  /*7a120*/  F2FP.F16.E4M3.UNPACK_B R8, R8 ;  /* 0x00000008ff08723e */ /* 0x000fca00020006ff */
[C---:B--2---:R-:W-:Y:S06]  /*7a130*/  HMMA.16816.F32 R20, R16.reuse, R2, R20 ;  /* 0x000000021014723c */ /* 0x044fec0000001814 */
[----:B-----5:R-:W-:Y:S01]  /*7a140*/  HMMA.16816.F32 R12, R16, R8, R12 ;  /* 0x00000008100c723c */ /* 0x020fe2000000180c */
[----:B------:R-:W-:Y:S04]  /*7a150*/  STL [R1+0x4b28], R0 ;  /* 0x004b280001007387 */ /* 0x000fe80000100800 */
[----:B------:R-:W-:-:S12]  /*7a160*/  STL.64 [R1+0x5900], R2 ;  /* 0x0059000201007387 */ /* 0x000fd80000100a00 */
[----:B------:R0:W-:Y:S04]  /*7a170*/  STL.64 [R1+0x3b0], R20 ;  /* 0x0003b01401007387 */ /* 0x0001e80000100a00 */
[----:B------:R1:W-:Y:S04]  /*7a180*/  STL.64 [R1+0x3b8], R22 ;  /* 0x0003b81601007387 */ /* 0x0003e80000100a00 */
[----:B0-----:R-:W2:Y:S04]  /*7a190*/  LDL.LU.64 R20, [R1+0x9b0] ;  /* 0x0009b00001147983 */ /* 0x001ea80000300a00 */
[----:B-1----:R-:W2:Y:S01]  /*7a1a0*/  LDL.LU.64 R22, [R1+0x9b8] ;  /* 0x0009b80001167983 */ /* 0x002ea20000300a00 */
[----:B----4-:R-:W-:-:S02]  /*7a1b0*/  F2FP.F16.E4M3.UNPACK_B R10, R5 ;  /* 0x00000005ff0a723e */ /* 0x010fc400020006ff */
[----:B------:R-:W-:Y:S02]  /*7a1c0*/  F2FP.F16.E4M3.UNPACK_B R11, R4 ;  /* 0x00000004ff0b723e */ /* 0x000fe400020006ff */
[----:B------:R-:W4:Y:S04]  /*7a1d0*/  LDL.LU R4, [R1+0xa20] ;  /* 0x000a200001047983 */ /* 0x000f280000300800 */
[----:B------:R-:W5:Y:S04]  /*7a1e0*/  LDL.LU R6, [R1+0xa28] ;  /* 0x000a280001067983 */ /* 0x000f680000300800 */
[----:B------:R-:W5:Y:S01]  /*7a1f0*/  LDL.LU R5, [R1+0xa24] ;  /* 0x000a240001057983 */ /* 0x000f620000300800 */
[----:B------:R-:W-:Y:S03]  /*7a200*/  HMMA.16816.F32 R24, R16, R10, R24 ;  /* 0x0000000a1018723c */ /* 0x000fe60000001818 */
[----:B------:R-:W-:Y:S04]  /*7a210*/  STL.64 [R1+0x3e0], R12 ;  /* 0x0003e00c01007387 */ /* 0x000fe80000100a00 */
[----:B------:R0:W-:Y:S04]  /*7a220*/  STL.64 [R1+0x3e8], R14 ;  /* 0x0003e80e01007387 */ /* 0x0001e80000100a00 */
[----:B0-----:R-:W2:Y:S04]  /*7a230*/  LDL.LU.64 R14, [R1+0x5950] ;  /* 0x00595000010e7983 */ /* 0x001ea80000300a00 */
[----:B------:R-:W4:Y:S01]  /*7a240*/  LDL.LU R12, [R1+0x5948] ;  /* 0x00594800010c7983 */ /* 0x000f220000300800 */
[----:B---3--:R-:W-:-:S03]  /*7a250*/  F2FP.F16.E4M3.UNPACK_B R13, R7 ;  /* 0x00000007ff0d723e */ /* 0x008fc600020006ff */
[----:B------:R-:W3:Y:S04]  /*7a260*/  LDL.LU R7, [R1+0xa30] ;  /* 0x000a300001077983 */ /* 0x000ee80000300800 */
[----:B------:R0:W-:Y:S04]  /*7a270*/  STL.64 [R1+0x400], R24 ;  /* 0x0004001801007387 */ /* 0x0001e80000100a00 */
[----:B------:R1:W-:Y:S04]  /*7a280*/  STL.64 [R1+0x408], R26 ;  /* 0x0004081a01007387 */ /* 0x0003e80000100a00 */
[----:B0-----:R-:W5:Y:S04]  /*7a290*/  LDL.LU.64 R24, [R1+0x990] ;  /* 0x0009900001187983 */ /* 0x001f680000300a00 */
[----:B-1----:R-:W5:Y:S04]  /*7a2a0*/  LDL.LU.64 R26, [R1+0x998] ;  /* 0x00099800011a7983 */ /* 0x002f680000300a00 */
[----:B------:R-:W3:Y:S04]  /*7a2b0*/  LDL R2, [R1+0x890] ;  /* 0x0008900001027983 */ /* 0x000ee80000100800 */
[----:B------:R-:W3:Y:S04]  /*7a2c0*/  LDL R3, [R1+0x8a0] ;  /* 0x0008a00001037983 */ /* 0x000ee80000100800 */
[----:B------:R-:W3:Y:S04]  /*7a2d0*/  LDL R0, [R1+0x8a4] ;  /* 0x0008a40001007983 */ /* 0x000ee80000100800 */
[----:B------:R-:W-:Y:S04]  /*7a2e0*/  STL.64 [R1+0x5780], R10 ;  /* 0x0057800a01007387 */ /* 0x000fe80000100a00 */
[----:B------:R0:W-:Y:S04]  /*7a2f0*/  STL.64 [R1+0x5778], R8 ;  /* 0x0057780801007387 */ /* 0x0001e80000100a00 */
[----:B0-----:R-:W5:Y:S04]  /*7a300*/  LDL.LU.64 R8, [R1+0x9a0] ;  /* 0x0009a00001087983 */ /* 0x001f680000300a00 */
[----:B------:R-:W5:Y:S01]  /*7a310*/  LDL.LU.64 R10, [R1+0x9a8] ;  /* 0x0009a800010a7983 */ /* 0x000f620000300a00 */
[----:B----4-:R-:W-:-:S02]  /*7a320*/  F2FP.F16.E4M3.UNPACK_B R12, R12 ;  /* 0x0000000cff0c723e */ /* 0x010fc400020006ff */
[----:B--2---:R-:W-:Y:S02]  /*7a330*/  F2FP.F16.E4M3.UNPACK_B R14, R14 ;  /* 0x0000000eff0e723e */ /* 0x004fe400020006ff */
[----:B------:R-:W-:-:S03]  /*7a340*/  F2FP.F16.E4M3.UNPACK_B R15, R15 ;  /* 0x0000000fff0f723e */ /* 0x000fc600020006ff */
[C---:B------:R-:W-:Y:S06]  /*7a350*/  HMMA.16816.F32 R20, R16.reuse, R12, R20 ;  /* 0x0000000c1014723c */ /* 0x040fec0000001814 */
[----:B-----5:R-:W-:-:S15]  /*7a360*/  HMMA.16816.F32 R8, R16, R14, R8 ;  /* 0x0000000e1008723c */ /* 0x020fde0000001808 */
[----:B------:R-:W-:-:S02]  /*7a370*/  NOP ;  /* 0x0000000000007918 */ /* 0x000fc40000000000 */
[----:B------:R-:W-:Y:S04]  /*7a380*/  STL.64 [R1+0x420], R20 ;  /* 0x0004201401007387 */ /* 0x000fe80000100a00 */
[----:B------:R0:W-:Y:S04]  /*7a390*/  STL.64 [R1+0x428], R22 ;  /* 0x0004281601007387 */ /* 0x0001e80000100a00 */
[----:B0-----:R-:W2:Y:S04]  /*7a3a0*/  LDL.LU.64 R22, [R1+0x5940] ;  /* 0x0059400001167983 */ /* 0x001ea80000300a00 */
[----:B------:R-:W4:Y:S04]  /*7a3b0*/  LDL.LU.64 R20, [R1+0x5938] ;  /* 0x0059380001147983 */ /* 0x000f280000300a00 */
[----:B------:R0:W-:Y:S04]  /*7a3c0*/  STL.64 [R1+0x5760], R14 ;  /* 0x0057600e01007387 */ /* 0x0001e80000100a00 */
[----:B0-----:R-:W5:Y:S04]  /*7a3d0*/  LDL.LU R14, [R1+0xa34] ;  /* 0x000a3400010e7983 */ /* 0x001f680000300800 */
[----:B------:R-:W-:Y:S04]  /*7a3e0*/  STL.64 [R1+0x440], R8 ;  /* 0x0004400801007387 */ /* 0x000fe80000100a00 */
[----:B------:R-:W-:Y:S04]  /*7a3f0*/  STL.64 [R1+0x448], R10 ;  /* 0x0004480a01007387 */ /* 0x000fe80000100a00 */
[----:B------:R-:W5:Y:S04]  /*7a400*/  LDL R15, [R1+0x884] ;  /* 0x00088400010f7983 */ /* 0x000f680000100800 */
[----:B------:R0:W-:Y:S01]  /*7a410*/  STL.64 [R1+0x5758], R12 ;  /* 0x0057580c01007387 */ /* 0x0001e20000100a00 */
[----:B----4-:R-:W-:-:S02]  /*7a420*/  F2FP.F16.E4M3.UNPACK_B R20, R20 ;  /* 0x00000014ff14723e */ /* 0x010fc400020006ff */
[----:B------:R-:W-:-:S07]  /*7a430*/  F2FP.F16.E4M3.UNPACK_B R21, R21 ;  /* 0x00000015ff15723e */ /* 0x000fce00020006ff */
[----:B------:R-:W-:Y:S01]  /*7a440*/  HMMA.16816.F32 R24, R16, R20, R24 ;  /* 0x000000141018723c */ /* 0x000fe20000001818 */
[----:B-----5:R1:W-:Y:S04]  /*7a450*/  STL.64 [R1+0x5920], R14 ;  /* 0x0059200e01007387 */ /* 0x0203e80000100a00 */
[----:B0-----:R-:W4:Y:S04]  /*7a460*/  LDL.LU.64 R12, [R1+0xa00] ;  /* 0x000a0000010c7983 */ /* 0x001f280000300a00 */
[----:B-1----:R-:W4:Y:S04]  /*7a470*/  LDL.LU.64 R14, [R1+0xa08] ;  /* 0x000a0800010e7983 */ /* 0x002f280000300a00 */
[----:B------:R-:W5:Y:S04]  /*7a480*/  LDL.LU.64 R8, [R1+0xa10] ;  /* 0x000a100001087983 */ /* 0x000f680000300a00 */
[----:B------:R-:W5:Y:S06]  /*7a490*/  LDL.LU.64 R10, [R1+0xa18] ;  /* 0x000a1800010a7983 */ /* 0x000f6c0000300a00 */
[----:B------:R-:W-:Y:S04]  /*7a4a0*/  STL.64 [R1+0x460], R24 ;  /* 0x0004601801007387 */ /* 0x000fe80000100a00 */
[----:B------:R0:W-:Y:S04]  /*7a4b0*/  STL.64 [R1+0x468], R26 ;  /* 0x0004681a01007387 */ /* 0x0001e80000100a00 */
[----:B0-----:R-:W3:Y:S04]  /*7a4c0*/  LDL.LU.64 R26, [R1+0x5930] ;  /* 0x00593000011a7983 */ /* 0x001ee80000300a00 */
[----:B------:R-:W5:Y:S01]  /*7a4d0*/  LDL.LU.64 R24, [R1+0x5928] ;  /* 0x0059280001187983 */ /* 0x000f620000300a00 */
[----:B--2---:R-:W-:-:S02]  /*7a4e0*/  F2FP.F16.E4M3.UNPACK_B R22, R22 ;  /* 0x00000016ff16723e */ /* 0x004fc400020006ff */
[----:B------:R-:W-:-:S07]  /*7a4f0*/  F2FP.F16.E4M3.UNPACK_B R23, R23 ;  /* 0x00000017ff17723e */ /* 0x000fce00020006ff */
[----:B----4-:R-:W-:Y:S01]  /*7a500*/  HMMA.16816.F32 R12, R16, R22, R12 ;  /* 0x00000016100c723c */ /* 0x010fe2000000180c */
[----:B---3--:R-:W-:Y:S02]  /*7a510*/  IMAD R4, R27, 0x100, R4 ;  /* 0x000001001b047824 */ /* 0x008fe400078e0204 */
[----:B------:R-:W2:-:S15]  /*7a520*/  LDL.LU R27, [R1+0xa2c] ;  /* 0x000a2c00011b7983 */ /* 0x000e9e0000300800 */
[----:B------:R-:W-:-:S05]  /*7a530*/  NOP ;  /* 0x0000000000007918 */ /* 0x000fca0000000000 */
[----:B------:R-:W-:Y:S04]  /*7a540*/  STL.64 [R1+0x490], R12 ;  /* 0x0004900c01007387 */ /* 0x000fe80000100a00 */
[----:B------:R0:W-:Y:S04]  /*7a550*/  STL.64 [R1+0x498], R14 ;  /* 0x0004980e01007387 */ /* 0x0001e80000100a00 */
[----:B0-----:R-:W3:Y:S01]  /*7a560*/  LDL.LU.64 R14, [R1+0x5920] ;  /* 0x00592000010e7983 */ /* 0x001ee20000300a00 */
[----:B-----5:R-:W-:Y:S02]  /*7a570*/  F2FP.F16.E4M3.UNPACK_B R24, R24 ;  /* 0x00000018ff18723e */ /* 0x020fe400020006ff */
[----:B------:R-:W-:Y:S01]  /*7a580*/  F2FP.F16.E4M3.UNPACK_B R25, R25 ;  /* 0x00000019ff19723e */ /* 0x000fe200020006ff */
[----:B------:R-:W-:Y:S04]  /*7a590*/  STL.64 [R1+0x5740], R22 ;  /* 0x0057401601007387 */ /* 0x000fe80000100a00 */
[----:B------:R0:W-:Y:S02]  /*7a5a0*/  STL.64 [R1+0x5738], R20 ;  /* 0x0057381401007387 */ /* 0x0001e40000100a00 */
[----:B------:R-:W-:Y:S02]  /*7a5b0*/  HMMA.16816.F32 R8, R16, R24, R8 ;  /* 0x000000181008723c */ /* 0x000fe40000001808 */
[----:B0-----:R-:W4:Y:S04]  /*7a5c0*/  LDL.LU.64 R20, [R1+0x500] ;  /* 0x0005000001147983 */ /* 0x001f280000300a00 */
[----:B------:R-:W4:Y:S01]  /*7a5d0*/  LDL.LU.64 R22, [R1+0x508] ;  /* 0x0005080001167983 */ /* 0x000f220000300a00 */
[----:B------:R-:W-:Y:S01]  /*7a5e0*/  IMAD R5, R28, 0x100, R5 ;  /* 0x000001001c057824 */ /* 0x000fe200078e0205 */
[----:B------:R-:W-:-:S02]  /*7a5f0*/  F2FP.F16.E4M3.UNPACK_B R28, R2 ;  /* 0x00000002ff1c723e */ /* 0x000fc400020006ff */
[----:B------:R-:W-:-:S13]  /*7a600*/  F2FP.F16.E4M3.UNPACK_B R2, R3 ;  /* 0x00000003ff02723e */ /* 0x000fda00020006ff */
[----:B------:R-:W-:Y:S04]  /*7a610*/  STL.64 [R1+0x4c0], R8 ;  /* 0x0004c00801007387 */ /* 0x000fe80000100a00 */
[----:B------:R0:W-:Y:S04]  /*7a620*/  STL.64 [R1+0x4c8], R10 ;  /* 0x0004c80a01007387 */ /* 0x0001e80000100a00 */
[----:B0-----:R-:W5:Y:S04]  /*7a630*/  LDL.LU R10, [R1+0x20] ;  /* 0x00002000010a7983 */ /* 0x001f680000300800 */
[----:B------:R-:W5:Y:S04]  /*7a640*/  LDL.LU R11, [R1+0x24] ;  /* 0x00002400010b7983 */ /* 0x000f680000300800 */
[----:B------:R-:W-:Y:S01]  /*7a650*/  STL [R1+0xa8], R2 ;  /* 0x0000a80201007387 */ /* 0x000fe20000100800 */
[----:B--2---:R-:W-:-:S02]  /*7a660*/  IMAD R6, R6, 0x100, R27 ;  /* 0x0000010006067824 */ /* 0x004fc400078e021b */
[----:B---3--:R-:W-:Y:S01]  /*7a670*/  IMAD R7, R7, 0x100, R14 ;  /* 0x0000010007077824 */ /* 0x008fe200078e020e */
[----:B------:R-:W-:Y:S01]  /*7a680*/  F2FP.F16.E4M3.UNPACK_B R27, R15 ;  /* 0x0000000fff1b723e */ /* 0x000fe200020006ff */
[----:B------:R-:W2:Y:S04]  /*7a690*/  LDL.LU R14, [R1+0x88] ;  /* 0x00008800010e7983 */ /* 0x000ea80000300800 */
[----:B------:R-:W2:Y:S01]  /*7a6a0*/  LDL.LU R15, [R1+0x8c] ;  /* 0x00008c00010f7983 */ /* 0x000ea20000300800 */
[----:B------:R-:W-:-:S03]  /*7a6b0*/  F2FP.F16.E4M3.UNPACK_B R26, R26 ;  /* 0x0000001aff1a723e */ /* 0x000fc600020006ff */
[----:B------:R-:W3:Y:S04]  /*7a6c0*/  LDL.LU R12, [R1+0x90] ;  /* 0x00009000010c7983 */ /* 0x000ee80000300800 */
[----:B----4-:R-:W-:-:S15]  /*7a6d0*/  HMMA.16816.F32 R20, R16, R26, R20 ;  /* 0x0000001a1014723c */ /* 0x010fde0000001814 */
[----:B------:R-:W-:-:S08]  /*7a6e0*/  NOP ;  /* 0x0000000000007918 */ /* 0x000fd00000000000 */
[----:B------:R-:W-:Y:S04]  /*7a6f0*/  STL.64 [R1+0x500], R20 ;  /* 0x0005001401007387 */ /* 0x000fe80000100a00 */
[----:B------:R-:W-:Y:S04]  /*7a700*/  STL.64 [R1+0x508], R22 ;  /* 0x0005081601007387 */ /* 0x000fe80000100a00 */
[----:B------:R-:W3:Y:S04]  /*7a710*/  LDL.LU R13, [R1+0x94] ;  /* 0x00009400010d7983 */ /* 0x000ee80000300800 */
[----:B--2---:R0:W-:Y:S04]  /*7a720*/  STL.64 [R1+0x58e8], R14 ;  /* 0x0058e80e01007387 */ /* 0x0041e80000100a00 */
[----:B0-----:R-:W2:Y:S04]  /*7a730*/  LDL.LU R14, [R1+0xa0] ;  /* 0x0000a000010e7983 */ /* 0x001ea80000300800 */
[----:B------:R-:W2:Y:S04]  /*7a740*/  LDL.LU R15, [R1+0xa4] ;  /* 0x0000a400010f7983 */ /* 0x000ea80000300800 */
[----:B---3--:R-:W-:Y:S04]  /*7a750*/  STL.64 [R1+0x58e0], R12 ;  /* 0x0058e00c01007387 */ /* 0x008fe80000100a00 */
[----:B--2---:R-:W-:Y:S04]  /*7a760*/  STL.64 [R1+0x5908], R14 ;  /* 0x0059080e01007387 */ /* 0x004fe80000100a00 */
[----:B------:R-:W2:Y:S04]  /*7a770*/  LDL.LU R8, [R1+0x28] ;  /* 0x0000280001087983 */ /* 0x000ea80000300800 */
[----:B------:R-:W2:Y:S04]  /*7a780*/  LDL.LU R9, [R1+0x2c] ;  /* 0x00002c0001097983 */ /* 0x000ea80000300800 */
[----:B-----5:R-:W-:Y:S04]  /*7a790*/  STL.64 [R1+0x57f8], R10 ;  /* 0x0057f80a01007387 */ /* 0x020fe80000100a00 */
[----:B--2---:R-:W-:Y:S04]  /*7a7a0*/  STL.64 [R1+0x57f0], R8 ;  /* 0x0057f00801007387 */ /* 0x004fe80000100a00 */
[----:B------:R0:W-:Y:S04]  /*7a7b0*/  STL.64 [R1+0x5720], R26 ;  /* 0x0057201a01007387 */ /* 0x0001e80000100a00 */
[----:B0-----:R-:W2:Y:S04]  /*7a7c0*/  LDL.LU R26, [R1+0x30] ;  /* 0x00003000011a7983 */ /* 0x001ea80000300800 */
[----:B------:R-:W2:Y:S04]  /*7a7d0*/  LDL.LU R27, [R1+0x34] ;  /* 0x00003400011b7983 */ /* 0x000ea80000300800 */
[----:B------:R-:W3:Y:S04]  /*7a7e0*/  LDL.LU R10, [R1+0x38] ;  /* 0x00003800010a7983 */ /* 0x000ee80000300800 */
[----:B------:R-:W3:Y:S04]  /*7a7f0*/  LDL.LU R11, [R1+0x3c] ;  /* 0x00003c00010b7983 */ /* 0x000ee80000300800 */
[----:B------:R-:W4:Y:S04]  /*7a800*/  LDL.LU R8, [R1+0x40] ;  /* 0x0000400001087983 */ /* 0x000f280000300800 */
[----:B------:R-:W4:Y:S04]  /*7a810*/  LDL.LU R9, [R1+0x44] ;  /* 0x0000440001097983 */ /* 0x000f280000300800 */
[----:B------:R-:W5:Y:S04]  /*7a820*/  LDL.LU.64 R12, [R1+0x980] ;  /* 0x00098000010c7983 */ /* 0x000f680000300a00 */
[----:B------:R-:W2:Y:S01]  /*7a830*/  LDL.LU.64 R14, [R1+0x988] ;  /* 0x00098800010e7983 */ /* 0x000ea20000300a00 */
[----:B------:R-:W-:-:S03]  /*7a840*/  F2FP.F16.E4M3.UNPACK_B R29, R29 ;  /* 0x0000001dff1d723e */ /* 0x000fc600020006ff */
[----:B--2---:R-:W-:Y:S04]  /*7a850*/  STL.64 [R1+0x5918], R14 ;  /* 0x0059180e01007387 */ /* 0x004fe80000100a00 */
[----:B-----5:R0:W-:Y:S04]  /*7a860*/  STL.64 [R1+0x5910], R12 ;  /* 0x0059100c01007387 */ /* 0x0201e80000100a00 */
[----:B0-----:R-:W2:Y:S04]  /*7a870*/  LDL.LU.64 R12, [R1+0x9f0] ;  /* 0x0009f000010c7983 */ /* 0x001ea80000300a00 */
[----:B------:R-:W2:Y:S04]  /*7a880*/  LDL.LU.64 R14, [R1+0x9f8] ;  /* 0x0009f800010e7983 */ /* 0x000ea80000300a00 */
[----:B------:R-:W5:Y:S04]  /*7a890*/  LDL.LU.64 R20, [R1+0x930] ;  /* 0x0009300001147983 */ /* 0x000f680000300a00 */
[----:B------:R-:W3:Y:S01]  /*7a8a0*/  LDL.LU.64 R22, [R1+0x938] ;  /* 0x0009380001167983 */ /* 0x000ee20000300a00 */
[----:B--2---:R-:W-:Y:S03]  /*7a8b0*/  HMMA.16816.F32 R12, R16, R28, R12 ;  /* 0x0000001c100c723c */ /* 0x004fe6000000180c */
[----:B---3--:R-:W-:Y:S04]  /*7a8c0*/  STL.64 [R1+0x58f8], R22 ;  /* 0x0058f81601007387 */ /* 0x008fe80000100a00 */
[----:B-----5:R0:W-:Y:S04]  /*7a8d0*/  STL.64 [R1+0x58f0], R20 ;  /* 0x0058f01401007387 */ /* 0x0201e80000100a00 */
[----:B0-----:R-:W2:Y:S04]  /*7a8e0*/  LDL.LU.64 R20, [R1+0x960] ;  /* 0x0009600001147983 */ /* 0x001ea80000300a00 */
[----:B------:R-:W2:Y:S04]  /*7a8f0*/  LDL.LU.64 R22, [R1+0x968] ;  /* 0x0009680001167983 */ /* 0x000ea80000300a00 */
[----:B------:R-:W-:Y:S04]  /*7a900*/  STL.64 [R1+0x5808], R10 ;  /* 0x0058080a01007387 */ /* 0x000fe80000100a00 */
[----:B----4-:R0:W-:Y:S04]  /*7a910*/  STL.64 [R1+0x5820], R8 ;  /* 0x0058200801007387 */ /* 0x0101e80000100a00 */
[----:B0-----:R-:W3:Y:S04]  /*7a920*/  LDL.LU R8, [R1+0x98] ;  /* 0x0000980001087983 */ /* 0x001ee80000300800 */
[----:B------:R-:W3:Y:S04]  /*7a930*/  LDL.LU R9, [R1+0x9c] ;  /* 0x00009c0001097983 */ /* 0x000ee80000300800 */
[----:B------:R0:W-:Y:S04]  /*7a940*/  STL.64 [R1+0x5718], R24 ;  /* 0x0057181801007387 */ /* 0x0001e80000100a00 */
[----:B------:R1:W-:Y:S04]  /*7a950*/  STL.64 [R1+0x5800], R26 ;  /* 0x0058001a01007387 */ /* 0x0003e80000100a00 */
[----:B0-----:R-:W4:Y:S04]  /*7a960*/  LDL.LU.64 R24, [R1+0x940] ;  /* 0x0009400001187983 */ /* 0x001f280000300a00 */
[----:B-1----:R-:W4:Y:S04]  /*7a970*/  LDL.LU.64 R26, [R1+0x948] ;  /* 0x00094800011a7983 */ /* 0x002f280000300a00 */
[----:B------:R-:W-:Y:S04]  /*7a980*/  STL.64 [R1+0x4f0], R12 ;  /* 0x0004f00c01007387 */ /* 0x000fe80000100a00 */
[----:B------:R0:W-:Y:S04]  /*7a990*/  STL.64 [R1+0x4f8], R14 ;  /* 0x0004f80e01007387 */ /* 0x0001e80000100a00 */
[----:B0-----:R-:W5:Y:S04]  /*7a9a0*/  LDL.LU.64 R14, [R1+0x5918] ;  /* 0x00591800010e7983 */ /* 0x001f680000300a00 */
[----:B------:R-:W5:Y:S04]  /*7a9b0*/  LDL.LU.64 R12, [R1+0x5910] ;  /* 0x00591000010c7983 */ /* 0x000f680000300a00 */
[----:B------:R-:W2:Y:S04]  /*7a9c0*/  LDL.LU R10, [R1+0x48] ;  /* 0x00004800010a7983 */ /* 0x000ea80000300800 */
[----:B------:R-:W2:Y:S01]  /*7a9d0*/  LDL.LU R11, [R1+0x4c] ;  /* 0x00004c00010b7983 */ /* 0x000ea20000300800 */
[----:B------:R-:W-:-:S07]  /*7a9e0*/  F2FP.F16.E4M3.UNPACK_B R3, R0 ;  /* 0x00000000ff03723e */ /* 0x000fce00020006ff */
[----:B-----5:R-:W-:Y:S01]  /*7a9f0*/  HMMA.16816.F32 R16, R16, R2, R12 ;  /* 0x000000021010723c */ /* 0x020fe2000000180c */
[----:B--2---:R-:W-:Y:S04]  /*7aa00*/  STL.64 [R1+0x5838], R10 ;  /* 0x0058380a01007387 */ /* 0x004fe80000100a00 */
[----:B------:R0:W-:Y:S04]  /*7aa10*/  STL [R1+0x5710], R29 ;  /* 0x0057101d01007387 */ /* 0x0001e80000100800 */
[----:B------:R-:W2:Y:S01]  /*7aa20*/  LDL.LU.64 R14, [R1+0x5908] ;  /* 0x00590800010e7983 */ /* 0x000ea20000300a00 */
[----:B0-----:R-:W-:-:S03]  /*7aa30*/  IMAD.MOV.U32 R29, RZ, RZ, R3 ;  /* 0x000000ffff1d7224 */ /* 0x001fc600078e0003 */
[----:B------:R-:W5:Y:S10]  /*7aa40*/  LDL.LU.64 R2, [R1+0x5900] ;  /* 0x0059000001027983 */ /* 0x000f740000300a00 */
[----:B------:R0:W-:Y:S04]  /*7aa50*/  STL.64 [R1+0x4e0], R16 ;  /* 0x0004e01001007387 */ /* 0x0001e80000100a00 */
[----:B------:R1:W-:Y:S04]  /*7aa60*/  STL.64 [R1+0x4e8], R18 ;  /* 0x0004e81201007387 */ /* 0x0003e80000100a00 */
[----:B0-----:R-:W3:Y:S04]  /*7aa70*/  LDL.LU.64 R16, [R1+0x950] ;  /* 0x0009500001107983 */ /* 0x001ee80000300a00 */
[----:B-1----:R-:W3:Y:S01]  /*7aa80*/  LDL.LU.64 R18, [R1+0x958] ;  /* 0x0009580001127983 */ /* 0x002ee20000300a00 */
[----:B------:R-:W-:-:S02]  /*7aa90*/  F2FP.F16.E4M3.UNPACK_B R4, R4 ;  /* 0x00000004ff04723e */ /* 0x000fc400020006ff */
[----:B------:R-:W-:Y:S02]  /*7aaa0*/  F2FP.F16.E4M3.UNPACK_B R6, R6 ;  /* 0x00000006ff06723e */ /* 0x000fe400020006ff */
[----:B------:R-:W-:Y:S02]  /*7aab0*/  F2FP.F16.E4M3.UNPACK_B R5, R5 ;  /* 0x00000005ff05723e */ /* 0x000fe400020006ff */
[----:B------:R-:W-:-:S07]  /*7aac0*/  F2FP.F16.E4M3.UNPACK_B R7, R7 ;  /* 0x00000007ff07723e */ /* 0x000fce00020006ff */
[----:B--2---:R-:W-:Y:S01]  /*7aad0*/  HMMA.16816.F32 R12, R4, R14, R20 ;  /* 0x0000000e040c723c */ /* 0x004fe20000001814 */
[----:B------:R-:W2:Y:S04]  /*7aae0*/  LDL.LU.64 R22, [R1+0x58f8] ;  /* 0x0058f80001167983 */ /* 0x000ea80000300a00 */
[----:B------:R-:W2:-:S15]  /*7aaf0*/  LDL.LU.64 R20, [R1+0x58f0] ;  /* 0x0058f00001147983 */ /* 0x000e9e0000300a00 */
[----:B------:R-:W-:-:S03]  /*7ab00*/  NOP ;  /* 0x0000000000007918 */ /* 0x000fc60000000000 */
[----:B------:R-:W-:Y:S04]  /*7ab10*/  STL.64 [R1+0x4b0], R12 ;  /* 0x0004b00c01007387 */ /* 0x000fe80000100a00 */
[----:B------:R0:W-:Y:S01]  /*7ab20*/  STL.64 [R1+0x4b8], R14 ;  /* 0x0004b80e01007387 */ /* 0x0001e20000100a00 */
[----:B---3--:R-:W-:Y:S03]  /*7ab30*/  HMMA.16816.F32 R16, R4, R8, R16 ;  /* 0x000000080410723c */ /* 0x008fe60000001810 */
[----:B0-----:R-:W2:Y:S04]  /*7ab40*/  LDL.LU.64 R14, [R1+0x58e8] ;  /* 0x0058e800010e7983 */ /* 0x001ea80000300a00 */
[----:B------:R-:W4:Y:S04]  /*7ab50*/  LDL.LU.64 R12, [R1+0x58e0] ;  /* 0x0058e000010c7983 */ /* 0x000f280000300a00 */
[----:B------:R-:W3:-:S12]  /*7ab60*/  LDL.LU R8, [R1+0x50] ;  /* 0x0000500001087983 */ /* 0x000ed80000300800 */
[----:B------:R-:W-:Y:S04]  /*7ab70*/  STL.64 [R1+0x4a0], R16 ;  /* 0x0004a01001007387 */ /* 0x000fe80000100a00 */
[----:B------:R4:W-:Y:S04]  /*7ab80*/  STL.64 [R1+0x4a8], R18 ;  /* 0x0004a81201007387 */ /* 0x0009e80000100a00 */
[----:B------:R-:W3:Y:S01]  /*7ab90*/  LDL.LU R9, [R1+0x54] ;  /* 0x0000540001097983 */ /* 0x000ee20000300800 */
[C---:B----4-:R-:W-:Y:S06]  /*7aba0*/  HMMA.16816.F32 R16, R4.reuse, R12, R24 ;  /* 0x0000000c0410723c */ /* 0x050fec0000001818 */
[----:B--2---:R-:W-:Y:S01]  /*7abb0*/  HMMA.16816.F32 R12, R4, R14, R20 ;  /* 0x0000000e040c723c */ /* 0x004fe20000001814 */
[----:B---3--:R0:W-:Y:S04]  /*7abc0*/  STL.64 [R1+0x5850], R8 ;  /* 0x0058500801007387 */ /* 0x0081e80000100a00 */
[----:B------:R-:W2:-:S12]  /*7abd0*/  LDL.LU R10, [R1+0x58] ;  /* 0x00005800010a7983 */ /* 0x000e980000300800 */
[----:B------:R-:W-:Y:S04]  /*7abe0*/  STL.64 [R1+0x480], R16 ;  /* 0x0004801001007387 */ /* 0x000fe80000100a00 */
[----:B------:R-:W-:Y:S04]  /*7abf0*/  STL.64 [R1+0x488], R18 ;  /* 0x0004881201007387 */ /* 0x000fe80000100a00 */
[----:B------:R-:W-:Y:S04]  /*7ac00*/  STL.64 [R1+0x450], R12 ;  /* 0x0004500c01007387 */ /* 0x000fe80000100a00 */
[----:B------:R-:W-:Y:S04]  /*7ac10*/  STL.64 [R1+0x458], R14 ;  /* 0x0004580e01007387 */ /* 0x000fe80000100a00 */
[----:B------:R-:W2:Y:S04]  /*7ac20*/  LDL.LU R11, [R1+0x5c] ;  /* 0x00005c00010b7983 */ /* 0x000ea80000300800 */
[----:B0-----:R-:W3:Y:S04]  /*7ac30*/  LDL.LU R8, [R1+0x60] ;  /* 0x0000600001087983 */ /* 0x001ee80000300800 */
[----:B------:R-:W3:Y:S04]  /*7ac40*/  LDL.LU R9, [R1+0x64] ;  /* 0x0000640001097983 */ /* 0x000ee80000300800 */
[----:B--2---:R0:W-:Y:S04]  /*7ac50*/  STL.64 [R1+0x5868], R10 ;  /* 0x0058680a01007387 */ /* 0x0041e80000100a00 */
[----:B0-----:R-:W2:Y:S04]  /*7ac60*/  LDL.LU R10, [R1+0x68] ;  /* 0x00006800010a7983 */ /* 0x001ea80000300800 */
[----:B------:R-:W2:Y:S04]  /*7ac70*/  LDL.LU R11, [R1+0x6c] ;  /* 0x00006c00010b7983 */ /* 0x000ea80000300800 */
[----:B---3--:R0:W-:Y:S04]  /*7ac80*/  STL.64 [R1+0x5880], R8 ;  /* 0x0058800801007387 */ /* 0x0081e80000100a00 */
        /* <DEDUP_REMOVED lines=8> */
[----:B--2---:R-:W-:Y:S04]  /*7ad10*/  STL.64 [R1+0x58c8], R10 ;  /* 0x0058c80a01007387 */ /* 0x004fe80000100a00 */
[----:B------:R-:W2:Y:S04]  /*7ad20*/  LDL.LU.64 R24, [R1+0x670] ;  /* 0x0006700001187983 */ /* 0x000ea80000300a00 */
[----:B------:R-:W4:Y:S04]  /*7ad30*/  LDL.LU.64 R26, [R1+0x678] ;  /* 0x00067800011a7983 */ /* 0x000f280000300a00 */
[----:B----4-:R-:W-:Y:S04]  /*7ad40*/  STL.64 [R1+0x5818], R26 ;  /* 0x0058181a01007387 */ /* 0x010fe80000100a00 */
[----:B--2---:R0:W-:Y:S04]  /*7ad50*/  STL.64 [R1+0x5810], R24 ;  /* 0x0058101801007387 */ /* 0x0041e80000100a00 */
[----:B0-----:R-:W2:Y:S04]  /*7ad60*/  LDL.LU.64 R24, [R1+0x690] ;  /* 0x0006900001187983 */ /* 0x001ea80000300a00 */
        /* <DEDUP_REMOVED lines=31> */
[----:B0-----:R-:W3:Y:S04]  /*7af60*/  LDL.LU.64 R24, [R1+0x920] ;  /* 0x0009200001187983 */ /* 0x001ee80000300a00 */
[----:B------:R-:W3:Y:S04]  /*7af70*/  LDL.LU.64 R26, [R1+0x928] ;  /* 0x00092800011a7983 */ /* 0x000ee80000300a00 */
[----:B------:R-:W2:Y:S04]  /*7af80*/  LDL.LU.64 R20, [R1+0x630] ;  /* 0x0006300001147983 */ /* 0x000ea80000300a00 */
[----:B------:R-:W2:Y:S04]  /*7af90*/  LDL.LU.64 R22, [R1+0x638] ;  /* 0x0006380001167983 */ /* 0x000ea80000300a00 */
[----:B------:R-:W4:Y:S04]  /*7afa0*/  LDL.LU.64 R12, [R1+0x610] ;  /* 0x00061000010c7983 */ /* 0x000f280000300a00 */
[----:B------:R-:W4:Y:S04]  /*7afb0*/  LDL.LU.64 R14, [R1+0x618] ;  /* 0x00061800010e7983 */ /* 0x000f280000300a00 */
[----:B------:R-:W5:Y:S04]  /*7afc0*/  LDL.LU R16, [R1+0xc74] ;  /* 0x000c740001107983 */ /* 0x000f680000300800 */
[----:B------:R-:W2:Y:S04]  /*7afd0*/  LDL.LU R18, [R1+0xc88] ;  /* 0x000c880001127983 */ /* 0x000ea80000300800 */
[----:B------:R-:W5:Y:S04]  /*7afe0*/  LDL.LU R17, [R1+0xc84] ;  /* 0x000c840001117983 */ /* 0x000f680000300800 */
[----:B------:R-:W2:Y:S01]  /*7aff0*/  LDL.LU R19, [R1+0xc80] ;  /* 0x000c800001137983 */ /* 0x000ea20000300800 */
[C---:B---3--:R-:W-:Y:S03]  /*7b000*/  HMMA.16816.F32 R8, R4.reuse, R8, R24 ;  /* 0x000000080408723c */ /* 0x048fe60000001818 */
[----:B--2---:R-:W-:Y:S04]  /*7b010*/  STL.64 [R1+0x5730], R18 ;  /* 0x0057301201007387 */ /* 0x004fe80000100a00 */
[----:B-----5:R0:W-:Y:S04]  /*7b020*/  STL.64 [R1+0x5728], R16 ;  /* 0x0057281001007387 */ /* 0x0201e80000100a00 */
[----:B0-----:R-:W2:Y:S04]  /*7b030*/  LDL.LU.64 R16, [R1+0x650] ;  /* 0x0006500001107983 */ /* 0x001ea80000300a00 */
[----:B------:R-:W2:Y:S04]  /*7b040*/  LDL.LU.64 R18, [R1+0x658] ;  /* 0x0006580001127983 */ /* 0x000ea80000300a00 */
[----:B------:R-:W3:Y:S04]  /*7b050*/  LDL.LU.64 R26, [R1+0x58d8] ;  /* 0x0058d800011a7983 */ /* 0x000ee80000300a00 */
[----:B------:R-:W3:Y:S04]  /*7b060*/  LDL.LU.64 R24, [R1+0x58d0] ;  /* 0x0058d00001187983 */ /* 0x000ee80000300a00 */
[----:B------:R-:W-:Y:S04]  /*7b070*/  STL.64 [R1+0x430], R8 ;  /* 0x0004300801007387 */ /* 0x000fe80000100a00 */
[----:B------:R0:W-:Y:S04]  /*7b080*/  STL.64 [R1+0x438], R10 ;  /* 0x0004380a01007387 */ /* 0x0001e80000100a00 */
[----:B0-----:R-:W3:Y:S02]  /*7b090*/  LDL.LU.64 R10, [R1+0x58c8] ;  /* 0x0058c800010a7983 */ /* 0x001ee40000300a00 */
[----:B---3--:R-:W-:Y:S02]  /*7b0a0*/  HMMA.16816.F32 R8, R4, R10, R24 ;  /* 0x0000000a0408723c */ /* 0x008fe40000001818 */
[----:B------:R-:W3:Y:S04]  /*7b0b0*/  LDL.LU.64 R26, [R1+0x58c0] ;  /* 0x0058c000011a7983 */ /* 0x000ee80000300a00 */
[----:B------:R-:W3:-:S15]  /*7b0c0*/  LDL.LU.64 R24, [R1+0x58b8] ;  /* 0x0058b80001187983 */ /* 0x000ede0000300a00 */
[----:B------:R-:W-:-:S02]  /*7b0d0*/  NOP ;  /* 0x0000000000007918 */ /* 0x000fc40000000000 */
[----:B------:R0:W-:Y:S04]  /*7b0e0*/  STL.64 [R1+0x410], R8 ;  /* 0x0004100801007387 */ /* 0x0001e80000100a00 */
[----:B------:R3:W-:Y:S04]  /*7b0f0*/  STL.64 [R1+0x418], R10 ;  /* 0x0004180a01007387 */ /* 0x0007e80000100a00 */
[----:B0-----:R-:W3:Y:S02]  /*7b100*/  LDL.LU.64 R8, [R1+0x58b0] ;  /* 0x0058b00001087983 */ /* 0x001ee40000300a00 */
[----:B---3--:R-:W-:Y:S02]  /*7b110*/  HMMA.16816.F32 R8, R4, R8, R24 ;  /* 0x000000080408723c */ /* 0x008fe40000001818 */
[----:B------:R-:W3:Y:S04]  /*7b120*/  LDL.LU.64 R26, [R1+0x58a8] ;  /* 0x0058a800011a7983 */ /* 0x000ee80000300a00 */
[----:B------:R-:W3:-:S15]  /*7b130*/  LDL.LU.64 R24, [R1+0x58a0] ;  /* 0x0058a00001187983 */ /* 0x000ede0000300a00 */
[----:B------:R-:W-:-:S02]  /*7b140*/  NOP ;  /* 0x0000000000007918 */ /* 0x000fc40000000000 */
        /* <DEDUP_REMOVED lines=46> */
[----:B------:R-:W2:-:S15]  /*7b430*/  LDL.LU.64 R26, [R1+0x5800] ;  /* 0x00580000011a7983 */ /* 0x000e9e0000300a00 */
[----:B------:R-:W-:-:S06]  /*7b440*/  NOP ;  /* 0x0000000000007918 */ /* 0x000fcc0000000000 */
[----:B------:R-:W-:Y:S04]  /*7b450*/  STL.64 [R1+0x300], R8 ;  /* 0x0003000801007387 */ /* 0x000fe80000100a00 */
[----:B------:R0:W-:Y:S04]  /*7b460*/  STL.64 [R1+0x308], R10 ;  /* 0x0003080a01007387 */ /* 0x0001e80000100a00 */
[----:B0-----:R-:W4:Y:S04]  /*7b470*/  LDL.LU.64 R10, [R1+0x57f8] ;  /* 0x0057f800010a7983 */ /* 0x001f280000300a00 */
[----:B------:R-:W3:Y:S01]  /*7b480*/  LDL.LU.64 R8, [R1+0x57f0] ;  /* 0x0057f00001087983 */ /* 0x000ee20000300a00 */
[C---:B--2---:R-:W-:Y:S06]  /*7b490*/  HMMA.16816.F32 R24, R4.reuse, R26, R16 ;  /* 0x0000001a0418723c */ /* 0x044fec0000001810 */
[----:B---3--:R-:W-:-:S15]  /*7b4a0*/  HMMA.16816.F32 R16, R4, R8, R20 ;  /* 0x000000080410723c */ /* 0x008fde0000001814 */
[----:B------:R-:W-:-:S02]  /*7b4b0*/  NOP ;  /* 0x0000000000007918 */ /* 0x000fc40000000000 */
[----:B------:R-:W-:Y:S04]  /*7b4c0*/  STL.64 [R1+0x2d0], R24 ;  /* 0x0002d01801007387 */ /* 0x000fe80000100a00 */
[----:B------:R-:W-:Y:S04]  /*7b4d0*/  STL.64 [R1+0x2d8], R26 ;  /* 0x0002d81a01007387 */ /* 0x000fe80000100a00 */
[----:B------:R-:W2:Y:S01]  /*7b4e0*/  LDL.LU.64 R8, [R1+0x570] ;  /* 0x0005700001087983 */ /* 0x000ea20000300a00 */
[----:B----4-:R-:W-:Y:S03]  /*7b4f0*/  HMMA.16816.F32 R12, R4, R10, R12 ;  /* 0x0000000a040c723c */ /* 0x010fe6000000180c */
[----:B------:R-:W-:Y:S04]  /*7b500*/  STL.64 [R1+0x2b0], R16 ;  /* 0x0002b01001007387 */ /* 0x000fe80000100a00 */
[----:B------:R-:W-:Y:S04]  /*7b510*/  STL.64 [R1+0x2b8], R18 ;  /* 0x0002b81201007387 */ /* 0x000fe80000100a00 */
[----:B------:R-:W3:-:S12]  /*7b520*/  LDL.LU.64 R10, [R1+0x578] ;  /* 0x00057800010a7983 */ /* 0x000ed80000300a00 */
[----:B------:R-:W-:Y:S04]  /*7b530*/  STL.64 [R1+0x290], R12 ;  /* 0x0002900c01007387 */ /* 0x000fe80000100a00 */
[----:B------:R-:W-:Y:S04]  /*7b540*/  STL.64 [R1+0x298], R14 ;  /* 0x0002980e01007387 */ /* 0x000fe80000100a00 */
[----:B---3--:R0:W-:Y:S04]  /*7b550*/  STL.64 [R1+0x5790], R10 ;  /* 0x0057900a01007387 */ /* 0x0081e80000100a00 */
[----:B0-----:R-:W3:Y:S04]  /*7b560*/  LDL.LU R10, [R1] ;  /* 0x00000000010a7983 */ /* 0x001ee80000300800 */
        /* <DEDUP_REMOVED lines=10> */
[----:B---3--:R-:W-:Y:S04]  /*7b610*/  STL.64 [R1+0x57d8], R10 ;  /* 0x0057d80a01007387 */ /* 0x008fe80000100a00 */
[----:B------:R-:W3:Y:S04]  /*7b620*/  LDL.LU.64 R12, [R1+0x540] ;  /* 0x00054000010c7983 */ /* 0x000ee80000300a00 */
[----:B------:R-:W4:Y:S04]  /*7b630*/  LDL.LU.64 R14, [R1+0x548] ;  /* 0x00054800010e7983 */ /* 0x000f280000300a00 */
[----:B----4-:R-:W-:Y:S04]  /*7b640*/  STL.64 [R1+0x5770], R14 ;  /* 0x0057700e01007387 */ /* 0x010fe80000100a00 */
[----:B---3--:R0:W-:Y:S04]  /*7b650*/  STL.64 [R1+0x5768], R12 ;  /* 0x0057680c01007387 */ /* 0x0081e80000100a00 */
[----:B0-----:R-:W3:Y:S04]  /*7b660*/  LDL.LU.64 R12, [R1+0x560] ;  /* 0x00056000010c7983 */ /* 0x001ee80000300a00 */
        /* <DEDUP_REMOVED lines=15> */
[----:B0-----:R-:W2:Y:S04]  /*7b760*/  LDL.LU.64 R12, [R1+0x5f0] ;  /* 0x0005f000010c7983 */ /* 0x001ea80000300a00 */
[----:B------:R-:W2:Y:S04]  /*7b770*/  LDL.LU.64 R14, [R1+0x5f8] ;  /* 0x0005f800010e7983 */ /* 0x000ea80000300a00 */
[----:B------:R-:W3:Y:S04]  /*7b780*/  LDL.LU.64 R20, [R1+0x550] ;  /* 0x0005500001147983 */ /* 0x000ee80000300a00 */
[----:B------:R-:W4:Y:S01]  /*7b790*/  LDL.LU.64 R22, [R1+0x558] ;  /* 0x0005580001167983 */ /* 0x000f220000300a00 */
[C---:B--2---:R-:W-:Y:S03]  /*7b7a0*/  HMMA.16816.F32 R8, R4.reuse, R8, R12 ;  /* 0x000000080408723c */ /* 0x044fe6000000180c */
[----:B----4-:R-:W-:Y:S04]  /*7b7b0*/  STL.64 [R1+0x5750], R22 ;  /* 0x0057501601007387 */ /* 0x010fe80000100a00 */
[----:B---3--:R0:W-:Y:S04]  /*7b7c0*/  STL.64 [R1+0x5748], R20 ;  /* 0x0057481401007387 */ /* 0x0081e80000100a00 */
[----:B0-----:R-:W2:Y:S04]  /*7b7d0*/  LDL.LU.64 R20, [R1+0x530] ;  /* 0x0005300001147983 */ /* 0x001ea80000300a00 */
[----:B------:R-:W2:Y:S04]  /*7b7e0*/  LDL.LU.64 R22, [R1+0x538] ;  /* 0x0005380001167983 */ /* 0x000ea80000300a00 */
[----:B------:R-:W3:Y:S04]  /*7b7f0*/  LDL.LU.64 R16, [R1+0x520] ;  /* 0x0005200001107983 */ /* 0x000ee80000300a00 */
[----:B------:R-:W3:Y:S04]  /*7b800*/  LDL.LU.64 R18, [R1+0x528] ;  /* 0x0005280001127983 */ /* 0x000ee80000300a00 */
[----:B------:R-:W4:Y:S04]  /*7b810*/  LDL.LU.64 R24, [R1+0x510] ;  /* 0x0005100001187983 */ /* 0x000f280000300a00 */
[----:B------:R-:W4:Y:S04]  /*7b820*/  LDL.LU.64 R26, [R1+0x518] ;  /* 0x00051800011a7983 */ /* 0x000f280000300a00 */
[----:B------:R-:W5:Y:S04]  /*7b830*/  LDL.LU.64 R14, [R1+0x57e8] ;  /* 0x0057e800010e7983 */ /* 0x000f680000300a00 */
[----:B------:R-:W5:Y:S04]  /*7b840*/  LDL.LU.64 R12, [R1+0x57e0] ;  /* 0x0057e000010c7983 */ /* 0x000f680000300a00 */
[----:B------:R-:W-:Y:S04]  /*7b850*/  STL.64 [R1+0x270], R8 ;  /* 0x0002700801007387 */ /* 0x000fe80000100a00 */
[----:B------:R0:W-:Y:S04]  /*7b860*/  STL.64 [R1+0x278], R10 ;  /* 0x0002780a01007387 */ /* 0x0001e80000100a00 */
[----:B0-----:R-:W5:Y:S02]  /*7b870*/  LDL.LU.64 R10, [R1+0x57d8] ;  /* 0x0057d800010a7983 */ /* 0x001f640000300a00 */
[----:B-----5:R-:W-:Y:S02]  /*7b880*/  HMMA.16816.F32 R8, R4, R10, R12 ;  /* 0x0000000a0408723c */ /* 0x020fe4000000180c */
[----:B------:R-:W5:Y:S04]  /*7b890*/  LDL.LU.64 R14, [R1+0x57d0] ;  /* 0x0057d000010e7983 */ /* 0x000f680000300a00 */
[----:B------:R-:W5:-:S15]  /*7b8a0*/  LDL.LU.64 R12, [R1+0x57c8] ;  /* 0x0057c800010c7983 */ /* 0x000f5e0000300a00 */
[----:B------:R-:W-:-:S02]  /*7b8b0*/  NOP ;  /* 0x0000000000007918 */ /* 0x000fc40000000000 */
[----:B------:R0:W-:Y:S04]  /*7b8c0*/  STL.64 [R1+0x250], R8 ;  /* 0x0002500801007387 */ /* 0x0001e80000100a00 */
[----:B------:R5:W-:Y:S04]  /*7b8d0*/  STL.64 [R1+0x258], R10 ;  /* 0x0002580a01007387 */ /* 0x000be80000100a00 */
[----:B0-----:R-:W5:Y:S02]  /*7b8e0*/  LDL.LU.64 R8, [R1+0x57c0] ;  /* 0x0057c00001087983 */ /* 0x001f640000300a00 */
[----:B-----5:R-:W-:Y:S02]  /*7b8f0*/  HMMA.16816.F32 R8, R4, R8, R12 ;  /* 0x000000080408723c */ /* 0x020fe4000000180c */
[----:B------:R-:W5:Y:S04]  /*7b900*/  LDL.LU.64 R14, [R1+0x57b8] ;  /* 0x0057b800010e7983 */ /* 0x000f680000300a00 */
[----:B------:R-:W5:-:S15]  /*7b910*/  LDL.LU.64 R12, [R1+0x57b0] ;  /* 0x0057b000010c7983 */ /* 0x000f5e0000300a00 */
[----:B------:R-:W-:-:S02]  /*7b920*/  NOP ;  /* 0x0000000000007918 */ /* 0x000fc40000000000 */
[----:B------:R-:W-:Y:S04]  /*7b930*/  STL.64 [R1+0x230], R8 ;  /* 0x0002300801007387 */ /* 0x000fe80000100a00 */
        /* <DEDUP_REMOVED lines=8> */
[----:B0-----:R-:W2:Y:S04]  /*7b9c0*/  LDL.LU.64 R10, [R1+0x5790] ;  /* 0x00579000010a7983 */ /* 0x001ea80000300a00 */
[----:B------:R-:W2:Y:S02]  /*7b9d0*/  LDL.LU.64 R8, [R1+0x5788] ;  /* 0x0057880001087983 */ /* 0x000ea40000300a00 */
[----:B--2---:R-:W-:-:S15]  /*7b9e0*/  HMMA.16816.F32 R8, R4, R2, R8 ;  /* 0x000000020408723c */ /* 0x004fde0000001808 */
[----:B------:R-:W-:-:S08]  /*7b9f0*/  NOP ;  /* 0x0000000000007918 */ /* 0x000fd00000000000 */
[----:B------:R-:W-:Y:S04]  /*7ba00*/  STL.64 [R1+0x1f0], R8 ;  /* 0x0001f00801007387 */ /* 0x000fe80000100a00 */
[----:B------:R0:W-:Y:S04]  /*7ba10*/  STL.64 [R1+0x1f8], R10 ;  /* 0x0001f80a01007387 */ /* 0x0001e80000100a00 */
[----:B0-----:R-:W2:Y:S04]  /*7ba20*/  LDL.LU.64 R10, [R1+0x5780] ;  /* 0x00578000010a7983 */ /* 0x001ea80000300a00 */
[----:B------:R-:W5:Y:S04]  /*7ba30*/  LDL.LU.64 R8, [R1+0x5778] ;  /* 0x0057780001087983 */ /* 0x000f680000300a00 */
[----:B------:R-:W4:Y:S04]  /*7ba40*/  LDL.LU R2, [R1+0xc7c] ;  /* 0x000c7c0001027983 */ /* 0x000f280000300800 */
[----:B------:R-:W4:Y:S01]  /*7ba50*/  LDL.LU R3, [R1+0xc90] ;  /* 0x000c900001037983 */ /* 0x000f220000300800 */
[----:B-----5:R-:W-:-:S15]  /*7ba60*/  HMMA.16816.F32 R12, R4, R8, R12 ;  /* 0x00000008040c723c */ /* 0x020fde000000180c */
[----:B------:R-:W-:-:S08]  /*7ba70*/  NOP ;  /* 0x0000000000007918 */ /* 0x000fd00000000000 */
[----:B------:R-:W-:Y:S04]  /*7ba80*/  STL.64 [R1+0x1d0], R12 ;  /* 0x0001d00c01007387 */ /* 0x000fe80000100a00 */
[----:B------:R0:W-:Y:S04]  /*7ba90*/  STL.64 [R1+0x1d8], R14 ;  /* 0x0001d80e01007387 */ /* 0x0001e80000100a00 */
[----:B0-----:R-:W2:Y:S04]  /*7baa0*/  LDL.LU.64 R14, [R1+0x5770] ;  /* 0x00577000010e7983 */ /* 0x001ea80000300a00 */
[----:B------:R-:W2:Y:S02]  /*7bab0*/  LDL.LU.64 R12, [R1+0x5768] ;  /* 0x00576800010c7983 */ /* 0x000ea40000300a00 */
[----:B--2---:R-:W-:Y:S02]  /*7bac0*/  HMMA.16816.F32 R8, R4, R10, R12 ;  /* 0x0000000a0408723c */ /* 0x004fe4000000180c */
[----:B------:R-:W2:Y:S04]  /*7bad0*/  LDL.LU.64 R14, [R1+0x5760] ;  /* 0x00576000010e7983 */ /* 0x000ea80000300a00 */
[----:B------:R-:W5:-:S15]  /*7bae0*/  LDL.LU.64 R12, [R1+0x5758] ;  /* 0x00575800010c7983 */ /* 0x000f5e0000300a00 */
[----:B------:R-:W-:-:S02]  /*7baf0*/  NOP ;  /* 0x0000000000007918 */ /* 0x000fc40000000000 */
[----:B------:R0:W-:Y:S04]  /*7bb00*/  STL.64 [R1+0x1b0], R8 ;  /* 0x0001b00801007387 */ /* 0x0001e80000100a00 */
[----:B------:R1:W-:Y:S04]  /*7bb10*/  STL.64 [R1+0x1b8], R10 ;  /* 0x0001b80a01007387 */ /* 0x0003e80000100a00 */
[----:B0-----:R-:W4:Y:S04]  /*7bb20*/  LDL.LU.64 R8, [R1+0x470] ;  /* 0x0004700001087983 */ /* 0x001f280000300a00 */
[----:B-1----:R-:W4:Y:S01]  /*7bb30*/  LDL.LU.64 R10, [R1+0x478] ;  /* 0x00047800010a7983 */ /* 0x002f220000300a00 */
[----:B-----5:R-:W-:-:S15]  /*7bb40*/  HMMA.16816.F32 R20, R4, R12, R20 ;  /* 0x0000000c0414723c */ /* 0x020fde0000001814 */
[----:B------:R-:W-:-:S08]  /*7bb50*/  NOP ;  /* 0x0000000000007918 */ /* 0x000fd00000000000 */
[----:B------:R-:W-:Y:S04]  /*7bb60*/  STL.64 [R1+0x180], R20 ;  /* 0x0001801401007387 */ /* 0x000fe80000100a00 */
[----:B------:R0:W-:Y:S04]  /*7bb70*/  STL.64 [R1+0x188], R22 ;  /* 0x0001881601007387 */ /* 0x0001e80000100a00 */
[----:B0-----:R-:W2:Y:S04]  /*7bb80*/  LDL.LU.64 R22, [R1+0x5750] ;  /* 0x0057500001167983 */ /* 0x001ea80000300a00 */
[----:B------:R-:W2:Y:S02]  /*7bb90*/  LDL.LU.64 R20, [R1+0x5748] ;  /* 0x0057480001147983 */ /* 0x000ea40000300a00 */
[----:B--2---:R-:W-:Y:S02]  /*7bba0*/  HMMA.16816.F32 R12, R4, R14, R20 ;  /* 0x0000000e040c723c */ /* 0x004fe40000001814 */
[----:B------:R-:W4:Y:S04]  /*7bbb0*/  LDL.LU.64 R22, [R1+0x5740] ;  /* 0x0057400001167983 */ /* 0x000f280000300a00 */
[----:B------:R-:W3:-:S15]  /*7bbc0*/  LDL.LU.64 R20, [R1+0x5738] ;  /* 0x0057380001147983 */ /* 0x000ede0000300a00 */
[----:B------:R-:W-:-:S02]  /*7bbd0*/  NOP ;  /* 0x0000000000007918 */ /* 0x000fc40000000000 */
[----:B------:R0:W-:Y:S04]  /*7bbe0*/  STL.64 [R1+0x160], R12 ;  /* 0x0001600c01007387 */ /* 0x0001e80000100a00 */
[----:B------:R1:W-:Y:S04]  /*7bbf0*/  STL.64 [R1+0x168], R14 ;  /* 0x0001680e01007387 */ /* 0x0003e80000100a00 */
[----:B0-----:R-:W2:Y:S04]  /*7bc00*/  LDL.LU.64 R12, [R1+0x4d0] ;  /* 0x0004d000010c7983 */ /* 0x001ea80000300a00 */
[----:B-1----:R-:W2:Y:S01]  /*7bc10*/  LDL.LU.64 R14, [R1+0x4d8] ;  /* 0x0004d800010e7983 */ /* 0x002ea20000300a00 */
[C---:B---3--:R-:W-:Y:S06]  /*7bc20*/  HMMA.16816.F32 R16, R4.reuse, R20, R16 ;  /* 0x000000140410723c */ /* 0x048fec0000001810 */
[----:B----4-:R-:W-:-:S15]  /*7bc30*/  HMMA.16816.F32 R20, R4, R22, R24 ;  /* 0x000000160414723c */ /* 0x010fde0000001818 */
[----:B------:R-:W-:-:S02]  /*7bc40*/  NOP ;  /* 0x0000000000007918 */ /* 0x000fc40000000000 */
[----:B------:R-:W-:Y:S04]  /*7bc50*/  STL.64 [R1+0x140], R16 ;  /* 0x0001401001007387 */ /* 0x000fe80000100a00 */
[----:B------:R0:W-:Y:S04]  /*7bc60*/  STL.64 [R1+0x148], R18 ;  /* 0x0001481201007387 */ /* 0x0001e80000100a00 */
[----:B0-----:R-:W3:Y:S04]  /*7bc70*/  LDL.LU.64 R18, [R1+0x5730] ;  /* 0x0057300001127983 */ /* 0x001ee80000300a00 */
[----:B------:R-:W3:Y:S04]  /*7bc80*/  LDL.LU.64 R16, [R1+0x5728] ;  /* 0x0057280001107983 */ /* 0x000ee80000300a00 */
[----:B------:R-:W4:Y:S04]  /*7bc90*/  LDL.LU.64 R26, [R1+0x5720] ;  /* 0x00572000011a7983 */ /* 0x000f280000300a00 */
[----:B------:R-:W2:Y:S02]  /*7bca0*/  LDL.LU.64 R24, [R1+0x5718] ;  /* 0x0057180001187983 */ /* 0x000ea40000300a00 */
[C---:B--2---:R-:W-:Y:S06]  /*7bcb0*/  HMMA.16816.F32 R12, R4.reuse, R24, R12 ;  /* 0x00000018040c723c */ /* 0x044fec000000180c */
[----:B----4-:R-:W-:-:S15]  /*7bcc0*/  HMMA.16816.F32 R8, R4, R26, R8 ;  /* 0x0000001a0408723c */ /* 0x010fde0000001808 */
[----:B------:R-:W-:-:S02]  /*7bcd0*/  NOP ;  /* 0x0000000000007918 */ /* 0x000fc40000000000 */
[----:B------:R0:W-:Y:S01]  /*7bce0*/  STL.64 [R1+0x100], R12 ;  /* 0x0001000c01007387 */ /* 0x0001e20000100a00 */
[----:B------:R-:W-:-:S03]  /*7bcf0*/  IMAD.MOV.U32 R0, RZ, RZ, R15 ;  /* 0x000000ffff007224 */ /* 0x000fc600078e000f */
[----:B------:R-:W-:Y:S04]  /*7bd00*/  STL.64 [R1+0x120], R20 ;  /* 0x0001201401007387 */ /* 0x000fe80000100a00 */
[----:B------:R-:W-:Y:S04]  /*7bd10*/  STL.64 [R1+0x128], R22 ;  /* 0x0001281601007387 */ /* 0x000fe80000100a00 */
[----:B------:R1:W-:Y:S04]  /*7bd20*/  STL [R1+0x108], R14 ;  /* 0x0001080e01007387 */ /* 0x0003e80000100800 */
[----:B------:R-:W-:Y:S04]  /*7bd30*/  STL [R1+0x5330], R0 ;  /* 0x0053300001007387 */ /* 0x000fe80000100800 */
[----:B------:R-:W-:Y:S04]  /*7bd40*/  STL.64 [R1+0xd0], R8 ;  /* 0x0000d00801007387 */ /* 0x000fe80000100a00 */
[----:B------:R-:W-:Y:S04]  /*7bd50*/  STL.64 [R1+0xd8], R10 ;  /* 0x0000d80a01007387 */ /* 0x000fe80000100a00 */
[----:B0-----:R-:W2:Y:S04]  /*7bd60*/  LDL.LU R12, [R1+0x170] ;  /* 0x00017000010c7983 */ /* 0x001ea80000300800 */
[----:B------:R-:W2:Y:S04]  /*7bd70*/  LDL.LU R13, [R1+0x174] ;  /* 0x00017400010d7983 */ /* 0x000ea80000300800 */
[----:B-1----:R-:W4:Y:S04]  /*7bd80*/  LDL.LU R14, [R1+0x178] ;  /* 0x00017800010e7983 */ /* 0x002f280000300800 */
[----:B------:R-:W4:Y:S04]  /*7bd90*/  LDL.LU R15, [R1+0x17c] ;  /* 0x00017c00010f7983 */ /* 0x000f280000300800 */
[----:B----4-:R-:W-:Y:S04]  /*7bda0*/  STL.64 [R1+0x56a8], R14 ;  /* 0x0056a80e01007387 */ /* 0x010fe80000100a00 */
[----:B--2---:R0:W-:Y:S04]  /*7bdb0*/  STL.64 [R1+0x56a0], R12 ;  /* 0x0056a00c01007387 */ /* 0x0041e80000100a00 */
[----:B------:R-:W2:Y:S04]  /*7bdc0*/  LDL.LU R22, [R1+0x730] ;  /* 0x0007300001167983 */ /* 0x000ea80000300800 */
[----:B--2---:R-:W-:Y:S04]  /*7bdd0*/  STL [R1+0x56e0], R22 ;  /* 0x0056e01601007387 */ /* 0x004fe80000100800 */
[----:B------:R-:W2:Y:S04]  /*7bde0*/  LDL.LU R24, [R1+0x150] ;  /* 0x0001500001187983 */ /* 0x000ea80000300800 */
[----:B------:R-:W2:Y:S04]  /*7bdf0*/  LDL.LU R25, [R1+0x154] ;  /* 0x0001540001197983 */ /* 0x000ea80000300800 */
[----:B------:R-:W4:Y:S04]  /*7be00*/  LDL.LU R26, [R1+0x158] ;  /* 0x00015800011a7983 */ /* 0x000f280000300800 */
[----:B------:R-:W4:Y:S04]  /*7be10*/  LDL.LU R27, [R1+0x15c] ;  /* 0x00015c00011b7983 */ /* 0x000f280000300800 */
[----:B----4-:R-:W-:Y:S04]  /*7be20*/  STL.64 [R1+0x56b8], R26 ;  /* 0x0056b81a01007387 */ /* 0x010fe80000100a00 */
[----:B--2---:R1:W-:Y:S04]  /*7be30*/  STL.64 [R1+0x56b0], R24 ;  /* 0x0056b01801007387 */ /* 0x0043e80000100a00 */
[----:B0-----:R-:W2:Y:S04]  /*7be40*/  LDL.LU R12, [R1+0x130] ;  /* 0x00013000010c7983 */ /* 0x001ea80000300800 */
[----:B------:R-:W2:Y:S04]  /*7be50*/  LDL.LU R13, [R1+0x134] ;  /* 0x00013400010d7983 */ /* 0x000ea80000300800 */
[----:B------:R-:W4:Y:S04]  /*7be60*/  LDL.LU R14, [R1+0x138] ;  /* 0x00013800010e7983 */ /* 0x000f280000300800 */
[----:B------:R-:W4:Y:S04]  /*7be70*/  LDL.LU R15, [R1+0x13c] ;  /* 0x00013c00010f7983 */ /* 0x000f280000300800 */
[----:B-1----:R-:W5:Y:S04]  /*7be80*/  LDL.LU R25, [R1+0x6b0] ;  /* 0x0006b00001197983 */ /* 0x002f680000300800 */
[----:B------:R-:W2:Y:S04]  /*7be90*/  LDL.LU R26, [R1+0x6b4] ;  /* 0x0006b400011a7983 */ /* 0x000ea80000300800 */
[----:B------:R-:W2:Y:S01]  /*7bea0*/  LDL.LU R27, [R1+0x6c0] ;  /* 0x0006c000011b7983 */ /* 0x000ea20000300800 */
[----:B---3--:R-:W-:-:S03]  /*7beb0*/  IMAD R17, R19, 0x100, R17 ;  /* 0x0000010013117824 */ /* 0x008fc600078e0211 */
[----:B--2---:R0:W-:Y:S04]  /*7bec0*/  STL.64 [R1+0x56e8], R26 ;  /* 0x0056e81a01007387 */ /* 0x0041e80000100a00 */
[----:B0-----:R-:W2:Y:S01]  /*7bed0*/  LDL.LU R26, [R1+0xa8] ;  /* 0x0000a800011a7983 */ /* 0x001ea20000300800 */
[----:B------:R-:W-:-:S03]  /*7bee0*/  IMAD.MOV.U32 R27, RZ, RZ, R29 ;  /* 0x000000ffff1b7224 */ /* 0x000fc600078e001d */
[----:B------:R-:W3:Y:S04]  /*7bef0*/  LDL.LU R29, [R1+0xca0] ;  /* 0x000ca000011d7983 */ /* 0x000ee80000300800 */
[----:B------:R-:W3:Y:S04]  /*7bf00*/  LDL.LU R19, [R1+0xc9c] ;  /* 0x000c9c0001137983 */ /* 0x000ee80000300800 */
[----:B------:R-:W3:Y:S04]  /*7bf10*/  LDL.LU R22, [R1+0x6a0] ;  /* 0x0006a00001167983 */ /* 0x000ee80000300800 */
[----:B------:R-:W5:Y:S04]  /*7bf20*/  LDL.LU R24, [R1+0x6a4] ;  /* 0x0006a40001187983 */ /* 0x000f680000300800 */
[----:B--2---:R-:W-:Y:S04]  /*7bf30*/  STL.64 [R1+0x5708], R26 ;  /* 0x0057081a01007387 */ /* 0x004fe80000100a00 */
[----:B-----5:R-:W-:Y:S04]  /*7bf40*/  STL.64 [R1+0x5700], R24 ;  /* 0x0057001801007387 */ /* 0x020fe80000100a00 */
[----:B------:R-:W2:Y:S04]  /*7bf50*/  LDL.LU R0, [R1+0x6c4] ;  /* 0x0006c40001007983 */ /* 0x000ea80000300800 */
[----:B----4-:R-:W-:Y:S04]  /*7bf60*/  STL.64 [R1+0x56c8], R14 ;  /* 0x0056c80e01007387 */ /* 0x010fe80000100a00 */
[----:B------:R0:W-:Y:S04]  /*7bf70*/  STL.64 [R1+0x56c0], R12 ;  /* 0x0056c00c01007387 */ /* 0x0001e80000100a00 */
[----:B0-----:R-:W4:Y:S04]  /*7bf80*/  LDL.LU R12, [R1+0x110] ;  /* 0x00011000010c7983 */ /* 0x001f280000300800 */
[----:B------:R-:W4:Y:S04]  /*7bf90*/  LDL.LU R13, [R1+0x114] ;  /* 0x00011400010d7983 */ /* 0x000f280000300800 */
[----:B------:R-:W5:Y:S04]  /*7bfa0*/  LDL.LU R14, [R1+0x118] ;  /* 0x00011800010e7983 */ /* 0x000f680000300800 */
[----:B------:R-:W5:Y:S04]  /*7bfb0*/  LDL.LU R15, [R1+0x11c] ;  /* 0x00011c00010f7983 */ /* 0x000f680000300800 */
[----:B------:R-:W2:Y:S04]  /*7bfc0*/  LDL.LU.64 R24, [R1+0x3c0] ;  /* 0x0003c00001187983 */ /* 0x000ea80000300a00 */
[----:B------:R-:W2:Y:S04]  /*7bfd0*/  LDL.LU.64 R26, [R1+0x3c8] ;  /* 0x0003c800011a7983 */ /* 0x000ea80000300a00 */
[----:B-----5:R-:W-:Y:S04]  /*7bfe0*/  STL.64 [R1+0x56d8], R14 ;  /* 0x0056d80e01007387 */ /* 0x020fe80000100a00 */
[----:B----4-:R0:W-:Y:S04]  /*7bff0*/  STL.64 [R1+0x56d0], R12 ;  /* 0x0056d00c01007387 */ /* 0x0101e80000100a00 */
[----:B0-----:R-:W4:Y:S04]  /*7c000*/  LDL.LU R12, [R1+0xe0] ;  /* 0x0000e000010c7983 */ /* 0x001f280000300800 */
[----:B------:R-:W4:Y:S04]  /*7c010*/  LDL.LU R13, [R1+0xe4] ;  /* 0x0000e400010d7983 */ /* 0x000f280000300800 */
[----:B------:R-:W5:Y:S04]  /*7c020*/  LDL.LU R14, [R1+0xe8] ;  /* 0x0000e800010e7983 */ /* 0x000f680000300800 */
[----:B------:R-:W5:Y:S01]  /*7c030*/  LDL.LU R15, [R1+0xec] ;  /* 0x0000ec00010f7983 */ /* 0x000f620000300800 */
[----:B------:R-:W-:-:S02]  /*7c040*/  IMAD R18, R18, 0x100, R3 ;  /* 0x0000010012127824 */ /* 0x000fc400078e0203 */
[----:B------:R-:W-:Y:S02]  /*7c050*/  IMAD R16, R16, 0x100, R2 ;  /* 0x0000010010107824 */ /* 0x000fe400078e0202 */
[----:B---3--:R-:W-:Y:S01]  /*7c060*/  IMAD R19, R19, 0x100, R29 ;  /* 0x0000010013137824 */ /* 0x008fe200078e021d */
[----:B-----5:R-:W-:Y:S04]  /*7c070*/  STL.64 [R1+0x56f8], R14 ;  /* 0x0056f80e01007387 */ /* 0x020fe80000100a00 */
[----:B----4-:R0:W-:Y:S04]  /*7c080*/  STL.64 [R1+0x56f0], R12 ;  /* 0x0056f00c01007387 */ /* 0x0101e80000100a00 */
[----:B0-----:R-:W3:Y:S04]  /*7c090*/  LDL.LU.64 R12, [R1+0x2f0] ;  /* 0x0002f000010c7983 */ /* 0x001ee80000300a00 */
[----:B------:R-:W3:Y:S04]  /*7c0a0*/  LDL.LU.64 R14, [R1+0x2f8] ;  /* 0x0002f800010e7983 */ /* 0x000ee80000300a00 */
        /* <DEDUP_REMOVED lines=9> */
[----:B------:R-:W2:Y:S02]  /*7c140*/  LDL.LU R29, [R1+0x5710] ;  /* 0x00571000011d7983 */ /* 0x000ea40000300800 */
[----:B--2---:R-:W-:-:S15]  /*7c150*/  HMMA.16816.F32 R24, R4, R28, R24 ;  /* 0x0000001c0418723c */ /* 0x004fde0000001818 */
[----:B------:R-:W-:-:S08]  /*7c160*/  NOP ;  /* 0x0000000000007918 */ /* 0x000fd00000000000 */
[----:B------:R-:W-:Y:S04]  /*7c170*/  STL.64 [R1+0xc0], R24 ;  /* 0x0000c01801007387 */ /* 0x000fe80000100a00 */
[----:B------:R0:W-:Y:S04]  /*7c180*/  STL.64 [R1+0xc8], R26 ;  /* 0x0000c81a01007387 */ /* 0x0001e80000100a00 */
[----:B0-----:R-:W3:Y:S04]  /*7c190*/  LDL.LU.64 R26, [R1+0x5708] ;  /* 0x00570800011a7983 */ /* 0x001ee80000300a00 */
[----:B------:R-:W2:Y:S04]  /*7c1a0*/  LDL.LU.64 R24, [R1+0x5700] ;  /* 0x0057000001187983 */ /* 0x000ea80000300a00 */
[----:B------:R-:W4:Y:S04]  /*7c1b0*/  LDL.LU R28, [R1+0x6e0] ;  /* 0x0006e000011c7983 */ /* 0x000f280000300800 */
[----:B------:R-:W5:Y:S01]  /*7c1c0*/  LDL.LU R29, [R1+0x6e4] ;  /* 0x0006e400011d7983 */ /* 0x000f620000300800 */
[----:B------:R-:W-:-:S02]  /*7c1d0*/  F2FP.F16.E4M3.UNPACK_B R22, R22.H1 ;  /* 0x00000016ff16723e */ /* 0x000fc400030006ff */
[----:B------:R-:W-:Y:S01]  /*7c1e0*/  F2FP.F16.E4M3.UNPACK_B R16, R16 ;  /* 0x00000010ff10723e */ /* 0x000fe200020006ff */
[----:B---3--:R-:W-:Y:S01]  /*7c1f0*/  HMMA.16816.F32 R4, R4, R26, R12 ;  /* 0x0000001a0404723c */ /* 0x008fe2000000180c */
[----:B------:R-:W3:Y:S04]  /*7c200*/  LDL.LU.64 R14, [R1+0x56f8] ;  /* 0x0056f800010e7983 */ /* 0x000ee80000300a00 */
[----:B------:R-:W3:Y:S01]  /*7c210*/  LDL.LU.64 R12, [R1+0x56f0] ;  /* 0x0056f000010c7983 */ /* 0x000ee20000300a00 */
[----:B--2---:R-:W-:-:S03]  /*7c220*/  F2FP.F16.E4M3.UNPACK_B R24, R24.H1 ;  /* 0x00000018ff18723e */ /* 0x004fc600030006ff */
[----:B------:R-:W2:Y:S04]  /*7c230*/  LDL.LU.64 R26, [R1+0x56e8] ;  /* 0x0056e800011a7983 */ /* 0x000ea80000300a00 */
[----:B------:R-:W-:Y:S01]  /*7c240*/  STL [R1+0xb0], R22 ;  /* 0x0000b01601007387 */ /* 0x000fe20000100800 */
[----:B------:R-:W-:Y:S02]  /*7c250*/  F2FP.F16.E4M3.UNPACK_B R18, R18 ;  /* 0x00000012ff12723e */ /* 0x000fe400020006ff */
[----:B------:R-:W-:Y:S02]  /*7c260*/  F2FP.F16.E4M3.UNPACK_B R17, R17 ;  /* 0x00000011ff11723e */ /* 0x000fe400020006ff */
[----:B------:R-:W-:-:S05]  /*7c270*/  F2FP.F16.E4M3.UNPACK_B R19, R19 ;  /* 0x00000013ff13723e */ /* 0x000fca00020006ff */
[----:B------:R-:W-:Y:S04]  /*7c280*/  STL.64 [R1+0xf0], R4 ;  /* 0x0000f00401007387 */ /* 0x000fe80000100a00 */
[----:B------:R0:W-:Y:S02]  /*7c290*/  STL.64 [R1+0xf8], R6 ;  /* 0x0000f80601007387 */ /* 0x0001e40000100a00 */
[----:B0-----:R-:W-:Y:S02]  /*7c2a0*/  IMAD.MOV.U32 R6, RZ, RZ, R22 ;  /* 0x000000ffff067224 */ /* 0x001fe400078e0016 */
[----:B------:R-:W-:Y:S01]  /*7c2b0*/  IMAD.MOV.U32 R7, RZ, RZ, R24 ;  /* 0x000000ffff077224 */ /* 0x000fe200078e0018 */
[----:B------:R-:W5:Y:S04]  /*7c2c0*/  LDL.LU R22, [R1+0x56e0] ;  /* 0x0056e00001167983 */ /* 0x000f680000300800 */
[----:B------:R0:W-:Y:S02]  /*7c2d0*/  STL [R1+0xb4], R24 ;  /* 0x0000b41801007387 */ /* 0x0001e40000100800 */
[----:B---3--:R-:W-:Y:S02]  /*7c2e0*/  HMMA.16816.F32 R4, R16, R6, R12 ;  /* 0x000000061004723c */ /* 0x008fe4000000180c */
[----:B------:R-:W3:Y:S04]  /*7c2f0*/  LDL.LU.64 R14, [R1+0x56d8] ;  /* 0x0056d800010e7983 */ /* 0x000ee80000300a00 */
[----:B------:R-:W3:Y:S01]  /*7c300*/  LDL.LU.64 R12, [R1+0x56d0] ;  /* 0x0056d000010c7983 */ /* 0x000ee20000300a00 */
[----:B0-----:R-:W-:-:S02]  /*7c310*/  F2FP.F16.E4M3.UNPACK_B R24, R25.H1 ;  /* 0x00000019ff18723e */ /* 0x001fc400030006ff */
[----:B--2---:R-:W-:-:S14]  /*7c320*/  F2FP.F16.E4M3.UNPACK_B R25, R26.H1 ;  /* 0x0000001aff19723e */ /* 0x004fdc00030006ff */
[----:B------:R-:W-:Y:S04]  /*7c330*/  STL.64 [R1+0x1a0], R4 ;  /* 0x0001a00401007387 */ /* 0x000fe80000100a00 */
[----:B------:R0:W-:Y:S04]  /*7c340*/  STL.64 [R1+0x1a8], R6 ;  /* 0x0001a80601007387 */ /* 0x0001e80000100a00 */
[----:B------:R-:W-:Y:S04]  /*7c350*/  STL [R1+0x98], R24 ;  /* 0x0000981801007387 */ /* 0x000fe80000100800 */
[----:B------:R3:W-:Y:S01]  /*7c360*/  STL [R1+0x9c], R25 ;  /* 0x00009c1901007387 */ /* 0x0007e20000100800 */
[----:B0-----:R-:W-:-:S02]  /*7c370*/  F2FP.F16.E4M3.UNPACK_B R6, R27.H1 ;  /* 0x0000001bff06723e */ /* 0x001fc400030006ff */
[----:B---3--:R-:W-:Y:S01]  /*7c380*/  HMMA.16816.F32 R24, R16, R24, R12 ;  /* 0x000000181018723c */ /* 0x008fe2000000180c */
[----:B------:R-:W2:Y:S04]  /*7c390*/  LDL.LU.64 R14, [R1+0x56c8] ;  /* 0x0056c800010e7983 */ /* 0x000ea80000300a00 */
[----:B------:R-:W2:Y:S01]  /*7c3a0*/  LDL.LU.64 R12, [R1+0x56c0] ;  /* 0x0056c000010c7983 */ /* 0x000ea20000300a00 */
[----:B------:R-:W-:-:S15]  /*7c3b0*/  F2FP.F16.E4M3.UNPACK_B R7, R0.H1 ;  /* 0x00000000ff07723e */ /* 0x000fde00030006ff */
[----:B------:R-:W-:-:S02]  /*7c3c0*/  NOP ;  /* 0x0000000000007918 */ /* 0x000fc40000000000 */
[----:B------:R-:W-:Y:S01]  /*7c3d0*/  STL.64 [R1+0x110], R24 ;  /* 0x0001101801007387 */ /* 0x000fe20000100a00 */
[----:B------:R-:W-:-:S03]  /*7c3e0*/  IMAD.MOV.U32 R0, RZ, RZ, R27 ;  /* 0x000000ffff007224 */ /* 0x000fc600078e001b */
[----:B------:R0:W-:Y:S04]  /*7c3f0*/  STL [R1+0x118], R26 ;  /* 0x0001181a01007387 */ /* 0x0001e80000100800 */
[----:B0-----:R-:W3:Y:S04]  /*7c400*/  LDL.LU.64 R26, [R1+0x56b8] ;  /* 0x0056b800011a7983 */ /* 0x001ee80000300a00 */
[----:B------:R-:W3:Y:S04]  /*7c410*/  LDL.LU.64 R24, [R1+0x56b0] ;  /* 0x0056b00001187983 */ /* 0x000ee80000300a00 */
[----:B------:R-:W-:Y:S04]  /*7c420*/  STL [R1+0x90], R6 ;  /* 0x0000900601007387 */ /* 0x000fe80000100800 */
[----:B------:R-:W-:Y:S04]  /*7c430*/  STL [R1+0x5558], R0 ;  /* 0x0055580001007387 */ /* 0x000fe80000100800 */
[----:B------:R-:W-:Y:S01]  /*7c440*/  STL [R1+0x94], R7 ;  /* 0x0000940701007387 */ /* 0x000fe20000100800 */
[----:B--2---:R-:W-:-:S15]  /*7c450*/  HMMA.16816.F32 R12, R16, R6, R12 ;  /* 0x00000006100c723c */ /* 0x004fde000000180c */
[----:B------:R-:W-:-:S08]  /*7c460*/  NOP ;  /* 0x0000000000007918 */ /* 0x000fd00000000000 */
[----:B------:R-:W-:Y:S04]  /*7c470*/  STL.64 [R1+0x2f0], R12 ;  /* 0x0002f00c01007387 */ /* 0x000fe80000100a00 */
[----:B------:R0:W-:Y:S04]  /*7c480*/  STL.64 [R1+0x2f8], R14 ;  /* 0x0002f80e01007387 */ /* 0x0001e80000100a00 */
[----:B0-----:R-:W2:Y:S04]  /*7c490*/  LDL.LU.64 R14, [R1+0x56a8] ;  /* 0x0056a800010e7983 */ /* 0x001ea80000300a00 */
[----:B------:R-:W2:Y:S01]  /*7c4a0*/  LDL.LU.64 R12, [R1+0x56a0] ;  /* 0x0056a000010c7983 */ /* 0x000ea20000300a00 */
[----:B----4-:R-:W-:-:S02]  /*7c4b0*/  F2FP.F16.E4M3.UNPACK_B R4, R28.H1 ;  /* 0x0000001cff04723e */ /* 0x010fc400030006ff */
[----:B-----5:R-:W-:Y:S02]  /*7c4c0*/  F2FP.F16.E4M3.UNPACK_B R5, R29.H1 ;  /* 0x0000001dff05723e */ /* 0x020fe400030006ff */
[----:B------:R-:W-:Y:S02]  /*7c4d0*/  F2FP.F16.E4M3.UNPACK_B R6, R22.H1 ;  /* 0x00000016ff06723e */ /* 0x000fe400030006ff */
[----:B------:R-:W-:-:S03]  /*7c4e0*/  F2FP.F16.E4M3.UNPACK_B R7, R23.H1 ;  /* 0x00000017ff07723e */ /* 0x000fc600030006ff */
[----:B---3--:R-:W-:Y:S06]  /*7c4f0*/  HMMA.16816.F32 R24, R16, R4, R24 ;  /* 0x000000041018723c */ /* 0x008fec0000001818 */
[----:B------:R0:W-:Y:S04]  /*7c500*/  STL [R1+0x88], R4 ;  /* 0x0000880401007387 */ /* 0x0001e80000100800 */
[----:B------:R1:W-:Y:S04]  /*7c510*/  STL [R1+0x8c], R5 ;  /* 0x00008c0501007387 */ /* 0x0003e80000100800 */
[----:B------:R-:W-:Y:S01]  /*7c520*/  STL [R1+0x80], R6 ;  /* 0x0000800601007387 */ /* 0x000fe20000100800 */
[----:B0-----:R-:W-:-:S02]  /*7c530*/  F2FP.F16.E4M3.UNPACK_B R4, R20.H1 ;  /* 0x00000014ff04723e */ /* 0x001fc400030006ff */
[----:B-1----:R-:W-:-:S06]  /*7c540*/  F2FP.F16.E4M3.UNPACK_B R5, R21.H1 ;  /* 0x00000015ff05723e */ /* 0x002fcc00030006ff */
[----:B------:R-:W-:Y:S04]  /*7c550*/  STL.64 [R1+0x3c0], R24 ;  /* 0x0003c01801007387 */ /* 0x000fe80000100a00 */
[----:B------:R-:W-:Y:S04]  /*7c560*/  STL.64 [R1+0x3c8], R26 ;  /* 0x0003c81a01007387 */ /* 0x000fe80000100a00 */
[----:B------:R-:W-:Y:S04]  /*7c570*/  STL [R1+0x84], R7 ;  /* 0x0000840701007387 */ /* 0x000fe80000100800 */
[----:B------:R-:W-:Y:S01]  /*7c580*/  STL [R1+0x78], R4 ;  /* 0x0000780401007387 */ /* 0x000fe20000100800 */
[----:B------:R-:W-:-:S02]  /*7c590*/  F2FP.F16.E4M3.UNPACK_B R3, R3.H1 ;  /* 0x00000003ff03723e */ /* 0x000fc400030006ff */
[----:B------:R-:W-:Y:S01]  /*7c5a0*/  F2FP.F16.E4M3.UNPACK_B R2, R2.H1 ;  /* 0x00000002ff02723e */ /* 0x000fe200030006ff */
[----:B--2---:R-:W-:-:S15]  /*7c5b0*/  HMMA.16816.F32 R12, R16, R6, R12 ;  /* 0x00000006100c723c */ /* 0x004fde000000180c */
[----:B------:R-:W-:-:S08]  /*7c5c0*/  NOP ;  /* 0x0000000000007918 */ /* 0x000fd00000000000 */
[----:B------:R-:W-:Y:S04]  /*7c5d0*/  STL.64 [R1+0x470], R12 ;  /* 0x0004700c01007387 */ /* 0x000fe80000100a00 */
[----:B------:R-:W-:Y:S04]  /*7c5e0*/  STL.64 [R1+0x478], R14 ;  /* 0x0004780e01007387 */ /* 0x000fe80000100a00 */
[----:B------:R0:W-:Y:S02]  /*7c5f0*/  STL [R1+0x7c], R5 ;  /* 0x00007c0501007387 */ /* 0x0001e40000100800 */
[----:B0-----:R-:W-:Y:S02]  /*7c600*/  HMMA.16816.F32 R4, R16, R4, R8 ;  /* 0x000000041004723c */ /* 0x001fe40000001808 */
[----:B------:R-:W2:-:S15]  /*7c610*/  LDL.LU R12, [R1+0x2c0] ;  /* 0x0002c000010c7983 */ /* 0x000e9e0000300800 */
[----:B------:R-:W-:-:S06]  /*7c620*/  NOP ;  /* 0x0000000000007918 */ /* 0x000fcc0000000000 */
[----:B------:R-:W-:Y:S04]  /*7c630*/  STL.64 [R1+0x4d0], R4 ;  /* 0x0004d00401007387 */ /* 0x000fe80000100a00 */
[----:B------:R-:W-:Y:S04]  /*7c640*/  STL.64 [R1+0x4d8], R6 ;  /* 0x0004d80601007387 */ /* 0x000fe80000100a00 */
[----:B------:R-:W-:Y:S04]  /*7c650*/  STL [R1+0x70], R3 ;  /* 0x0000700301007387 */ /* 0x000fe80000100800 */
[----:B------:R-:W2:Y:S04]  /*7c660*/  LDL.LU R13, [R1+0x2c4] ;  /* 0x0002c400010d7983 */ /* 0x000ea80000300800 */
[----:B------:R-:W-:Y:S04]  /*7c670*/  STL [R1+0x74], R2 ;  /* 0x0000740201007387 */ /* 0x000fe80000100800 */
[----:B------:R-:W3:Y:S04]  /*7c680*/  LDL.LU R14, [R1+0x2c8] ;  /* 0x0002c800010e7983 */ /* 0x000ee80000300800 */
[----:B------:R-:W3:Y:S04]  /*7c690*/  LDL.LU R15, [R1+0x2cc] ;  /* 0x0002cc00010f7983 */ /* 0x000ee80000300800 */
[----:B---3--:R-:W-:Y:S04]  /*7c6a0*/  STL.64 [R1+0x5608], R14 ;  /* 0x0056080e01007387 */ /* 0x008fe80000100a00 */
[----:B--2---:R0:W-:Y:S04]  /*7c6b0*/  STL.64 [R1+0x5600], R12 ;  /* 0x0056000c01007387 */ /* 0x0041e80000100a00 */
[----:B------:R-:W2:Y:S04]  /*7c6c0*/  LDL.LU R24, [R1+0x2a0] ;  /* 0x0002a00001187983 */ /* 0x000ea80000300800 */
[----:B------:R-:W2:Y:S04]  /*7c6d0*/  LDL.LU R25, [R1+0x2a4] ;  /* 0x0002a40001197983 */ /* 0x000ea80000300800 */
[----:B------:R-:W3:Y:S04]  /*7c6e0*/  LDL.LU R26, [R1+0x2a8] ;  /* 0x0002a800011a7983 */ /* 0x000ee80000300800 */
[----:B------:R-:W3:Y:S04]  /*7c6f0*/  LDL.LU R27, [R1+0x2ac] ;  /* 0x0002ac00011b7983 */ /* 0x000ee80000300800 */
[----:B---3--:R-:W-:Y:S04]  /*7c700*/  STL.64 [R1+0x5618], R26 ;  /* 0x0056181a01007387 */ /* 0x008fe80000100a00 */
[----:B--2---:R1:W-:Y:S04]  /*7c710*/  STL.64 [R1+0x5610], R24 ;  /* 0x0056101801007387 */ /* 0x0043e80000100a00 */
[----:B------:R-:W2:Y:S04]  /*7c720*/  LDL.LU R28, [R1+0x780] ;  /* 0x00078000011c7983 */ /* 0x000ea80000300800 */
[----:B0-----:R-:W3:Y:S04]  /*7c730*/  LDL.LU R12, [R1+0x280] ;  /* 0x00028000010c7983 */ /* 0x001ee80000300800 */
[----:B------:R-:W3:Y:S04]  /*7c740*/  LDL.LU R13, [R1+0x284] ;  /* 0x00028400010d7983 */ /* 0x000ee80000300800 */
[----:B------:R-:W4:Y:S04]  /*7c750*/  LDL.LU R14, [R1+0x288] ;  /* 0x00028800010e7983 */ /* 0x000f280000300800 */
[----:B------:R-:W4:Y:S04]  /*7c760*/  LDL.LU R15, [R1+0x28c] ;  /* 0x00028c00010f7983 */ /* 0x000f280000300800 */
[----:B----4-:R0:W-:Y:S04]  /*7c770*/  STL.64 [R1+0x5628], R14 ;  /* 0x0056280e01007387 */ /* 0x0101e80000100a00 */
[----:B---3--:R3:W-:Y:S04]  /*7c780*/  STL.64 [R1+0x5620], R12 ;  /* 0x0056200c01007387 */ /* 0x0087e80000100a00 */
[----:B------:R-:W4:Y:S04]  /*7c790*/  LDL.LU R6, [R1+0x770] ;  /* 0x0007700001067983 */ /* 0x000f280000300800 */
[----:B------:R-:W4:Y:S04]  /*7c7a0*/  LDL.LU R7, [R1+0x774] ;  /* 0x0007740001077983 */ /* 0x000f280000300800 */
[----:B-1----:R-:W5:Y:S04]  /*7c7b0*/  LDL.LU R24, [R1+0x260] ;  /* 0x0002600001187983 */ /* 0x002f680000300800 */
[----:B------:R-:W5:Y:S04]  /*7c7c0*/  LDL.LU R25, [R1+0x264] ;  /* 0x0002640001197983 */ /* 0x000f680000300800 */
[----:B------:R-:W2:Y:S04]  /*7c7d0*/  LDL.LU R26, [R1+0x268] ;  /* 0x00026800011a7983 */ /* 0x000ea80000300800 */
[----:B------:R-:W2:Y:S04]  /*7c7e0*/  LDL.LU R27, [R1+0x26c] ;  /* 0x00026c00011b7983 */ /* 0x000ea80000300800 */
[----:B0-----:R-:W3:Y:S04]  /*7c7f0*/  LDL.LU R15, [R1+0x720] ;  /* 0x00072000010f7983 */ /* 0x001ee80000300800 */
[----:B---3--:R0:W-:Y:S04]  /*7c800*/  STL [R1+0x5660], R15 ;  /* 0x0056600f01007387 */ /* 0x0081e80000100800 */
[----:B------:R-:W3:Y:S04]  /*7c810*/  LDL.LU R12, [R1+0x200] ;  /* 0x00020000010c7983 */ /* 0x000ee80000300800 */
[----:B------:R-:W3:Y:S04]  /*7c820*/  LDL.LU R13, [R1+0x204] ;  /* 0x00020400010d7983 */ /* 0x000ee80000300800 */
[----:B------:R-:W4:Y:S04]  /*7c830*/  LDL.LU R14, [R1+0x208] ;  /* 0x00020800010e7983 */ /* 0x000f280000300800 */
[----:B0-----:R-:W4:Y:S04]  /*7c840*/  LDL.LU R15, [R1+0x20c] ;  /* 0x00020c00010f7983 */ /* 0x001f280000300800 */
[----:B----4-:R0:W-:Y:S04]  /*7c850*/  STL.64 [R1+0x5670], R14 ;  /* 0x0056700e01007387 */ /* 0x0101e80000100a00 */
[----:B0-----:R-:W4:Y:S04]  /*7c860*/  LDL.LU R14, [R1+0x6f0] ;  /* 0x0006f000010e7983 */ /* 0x001f280000300800 */
[----:B------:R-:W4:Y:S04]  /*7c870*/  LDL.LU R15, [R1+0x6f4] ;  /* 0x0006f400010f7983 */ /* 0x000f280000300800 */
[----:B---3--:R-:W-:Y:S04]  /*7c880*/  STL.64 [R1+0x5668], R12 ;  /* 0x0056680c01007387 */ /* 0x008fe80000100a00 */
[----:B------:R-:W3:Y:S04]  /*7c890*/  LDL.LU R0, [R1+0x724] ;  /* 0x0007240001007983 */ /* 0x000ee80000300800 */
[----:B------:R-:W5:Y:S04]  /*7c8a0*/  LDL.LU R4, [R1+0x740] ;  /* 0x0007400001047983 */ /* 0x000f680000300800 */
[----:B------:R-:W5:Y:S04]  /*7c8b0*/  LDL.LU R5, [R1+0x744] ;  /* 0x0007440001057983 */ /* 0x000f680000300800 */
[----:B------:R-:W-:Y:S04]  /*7c8c0*/  STL.64 [R1+0x5648], R6 ;  /* 0x0056480601007387 */ /* 0x000fe80000100a00 */
[----:B-----5:R0:W-:Y:S04]  /*7c8d0*/  STL.64 [R1+0x5640], R4 ;  /* 0x0056400401007387 */ /* 0x0201e80000100a00 */
[----:B0-----:R-:W5:Y:S04]  /*7c8e0*/  LDL.LU R4, [R1+0x700] ;  /* 0x0007000001047983 */ /* 0x001f680000300800 */
[----:B------:R-:W5:Y:S04]  /*7c8f0*/  LDL.LU R5, [R1+0x704] ;  /* 0x0007040001057983 */ /* 0x000f680000300800 */
[----:B-----5:R-:W-:Y:S04]  /*7c900*/  STL.64 [R1+0x5688], R4 ;  /* 0x0056880401007387 */ /* 0x020fe80000100a00 */
[----:B--2---:R-:W-:Y:S04]  /*7c910*/  STL.64 [R1+0x5638], R26 ;  /* 0x0056381a01007387 */ /* 0x004fe80000100a00 */
[----:B------:R0:W-:Y:S04]  /*7c920*/  STL.64 [R1+0x5630], R24 ;  /* 0x0056301801007387 */ /* 0x0001e80000100a00 */
[----:B0-----:R-:W2:Y:S04]  /*7c930*/  LDL.LU R24, [R1+0x240] ;  /* 0x0002400001187983 */ /* 0x001ea80000300800 */
[----:B------:R-:W2:Y:S04]  /*7c940*/  LDL.LU R25, [R1+0x244] ;  /* 0x0002440001197983 */ /* 0x000ea80000300800 */
[----:B------:R-:W5:Y:S04]  /*7c950*/  LDL.LU R26, [R1+0x248] ;  /* 0x00024800011a7983 */ /* 0x000f680000300800 */
[----:B------:R-:W5:Y:S04]  /*7c960*/  LDL.LU R27, [R1+0x24c] ;  /* 0x00024c00011b7983 */ /* 0x000f680000300800 */
[----:B------:R-:W4:Y:S04]  /*7c970*/  LDL.LU R12, [R1+0x6d0] ;  /* 0x0006d000010c7983 */ /* 0x000f280000300800 */
[----:B------:R-:W3:Y:S04]  /*7c980*/  LDL.LU R13, [R1+0x6d4] ;  /* 0x0006d400010d7983 */ /* 0x000ee80000300800 */
[----:B-----5:R-:W-:Y:S04]  /*7c990*/  STL.64 [R1+0x5658], R26 ;  /* 0x0056581a01007387 */ /* 0x020fe80000100a00 */
[----:B--2---:R0:W-:Y:S04]  /*7c9a0*/  STL.64 [R1+0x5650], R24 ;  /* 0x0056501801007387 */ /* 0x0041e80000100a00 */
[----:B0-----:R-:W2:Y:S04]  /*7c9b0*/  LDL.LU R24, [R1+0x220] ;  /* 0x0002200001187983 */ /* 0x001ea80000300800 */
[----:B------:R-:W2:Y:S04]  /*7c9c0*/  LDL.LU R25, [R1+0x224] ;  /* 0x0002240001197983 */ /* 0x000ea80000300800 */
[----:B------:R-:W5:Y:S04]  /*7c9d0*/  LDL.LU R26, [R1+0x228] ;  /* 0x00022800011a7983 */ /* 0x000f680000300800 */
[----:B------:R-:W5:Y:S04]  /*7c9e0*/  LDL.LU R27, [R1+0x22c] ;  /* 0x00022c00011b7983 */ /* 0x000f680000300800 */
[----:B-----5:R-:W-:Y:S04]  /*7c9f0*/  STL.64 [R1+0x5680], R26 ;  /* 0x0056801a01007387 */ /* 0x020fe80000100a00 */
[----:B--2---:R0:W-:Y:S04]  /*7ca00*/  STL.64 [R1+0x5678], R24 ;  /* 0x0056781801007387 */ /* 0x0041e80000100a00 */
[----:B0-----:R-:W2:Y:S04]  /*7ca10*/  LDL.LU R24, [R1+0x1e0] ;  /* 0x0001e00001187983 */ /* 0x001ea80000300800 */
[----:B------:R-:W2:Y:S04]  /*7ca20*/  LDL.LU R25, [R1+0x1e4] ;  /* 0x0001e40001197983 */ /* 0x000ea80000300800 */
[----:B------:R-:W5:Y:S04]  /*7ca30*/  LDL.LU R26, [R1+0x1e8] ;  /* 0x0001e800011a7983 */ /* 0x000f680000300800 */
[----:B------:R-:W5:Y:S01]  /*7ca40*/  LDL.LU R27, [R1+0x1ec] ;  /* 0x0001ec00011b7983 */ /* 0x000f620000300800 */
[----:B------:R-:W-:-:S02]  /*7ca50*/  IMAD.MOV.U32 R6, RZ, RZ, R3 ;  /* 0x000000ffff067224 */ /* 0x000fc400078e0003 */
[----:B------:R-:W-:Y:S01]  /*7ca60*/  IMAD.MOV.U32 R7, RZ, RZ, R2 ;  /* 0x000000ffff077224 */ /* 0x000fe200078e0002 */
[----:B-----5:R-:W-:Y:S04]  /*7ca70*/  STL.64 [R1+0x5698], R26 ;  /* 0x0056981a01007387 */ /* 0x020fe80000100a00 */
[----:B--2---:R0:W-:Y:S04]  /*7ca80*/  STL.64 [R1+0x5690], R24 ;  /* 0x0056901801007387 */ /* 0x0041e80000100a00 */
[----:B0-----:R-:W2:Y:S04]  /*7ca90*/  LDL.LU R24, [R1+0x1c0] ;  /* 0x0001c00001187983 */ /* 0x001ea80000300800 */
[----:B------:R-:W2:Y:S04]  /*7caa0*/  LDL.LU R25, [R1+0x1c4] ;  /* 0x0001c40001197983 */ /* 0x000ea80000300800 */
[----:B------:R-:W2:Y:S04]  /*7cab0*/  LDL.LU R26, [R1+0x1c8] ;  /* 0x0001c800011a7983 */ /* 0x000ea80000300800 */
[----:B------:R-:W2:Y:S04]  /*7cac0*/  LDL.LU R27, [R1+0x1cc] ;  /* 0x0001cc00011b7983 */ /* 0x000ea80000300800 */
        /* <DEDUP_REMOVED lines=11> */
[----:B--2---:R-:W-:Y:S03]  /*7cb80*/  HMMA.16816.F32 R4, R16, R6, R24 ;  /* 0x000000061004723c */ /* 0x004fe60000001818 */
[----:B------:R-:W2:Y:S04]  /*7cb90*/  LDL.LU.64 R26, [R1+0x5698] ;  /* 0x00569800011a7983 */ /* 0x000ea80000300a00 */
[----:B------:R-:W2:Y:S01]  /*7cba0*/  LDL.LU.64 R24, [R1+0x5690] ;  /* 0x0056900001187983 */ /* 0x000ea20000300a00 */
[----:B----4-:R-:W-:-:S02]  /*7cbb0*/  F2FP.F16.E4M3.UNPACK_B R12, R12.H1 ;  /* 0x0000000cff0c723e */ /* 0x010fc400030006ff */
[----:B---3--:R-:W-:-:S13]  /*7cbc0*/  F2FP.F16.E4M3.UNPACK_B R13, R13.H1 ;  /* 0x0000000dff0d723e */ /* 0x008fda00030006ff */
[----:B------:R0:W-:Y:S04]  /*7cbd0*/  STL.64 [R1+0x510], R4 ;  /* 0x0005100401007387 */ /* 0x0001e80000100a00 */
[----:B------:R1:W-:Y:S04]  /*7cbe0*/  STL.64 [R1+0x518], R6 ;  /* 0x0005180601007387 */ /* 0x0003e80000100a00 */
[----:B0-----:R-:W3:Y:S04]  /*7cbf0*/  LDL.LU.64 R4, [R1+0x5688] ;  /* 0x0056880001047983 */ /* 0x001ee80000300a00 */
[----:B------:R-:W-:Y:S01]  /*7cc00*/  STL [R1+0x68], R12 ;  /* 0x0000680c01007387 */ /* 0x000fe20000100800 */
[----:B-1----:R-:W-:-:S02]  /*7cc10*/  F2FP.F16.E4M3.UNPACK_B R6, R14.H1 ;  /* 0x0000000eff06723e */ /* 0x002fc400030006ff */
[----:B------:R-:W-:Y:S01]  /*7cc20*/  F2FP.F16.E4M3.UNPACK_B R7, R15.H1 ;  /* 0x0000000fff07723e */ /* 0x000fe200030006ff */
[----:B------:R2:W-:Y:S02]  /*7cc30*/  STL [R1+0x6c], R13 ;  /* 0x00006c0d01007387 */ /* 0x0005e40000100800 */
[----:B--2---:R-:W-:Y:S02]  /*7cc40*/  HMMA.16816.F32 R12, R16, R12, R24 ;  /* 0x0000000c100c723c */ /* 0x004fe40000001818 */
[----:B------:R-:W2:Y:S04]  /*7cc50*/  LDL.LU.64 R26, [R1+0x5680] ;  /* 0x00568000011a7983 */ /* 0x000ea80000300a00 */
[----:B------:R-:W2:-:S15]  /*7cc60*/  LDL.LU.64 R24, [R1+0x5678] ;  /* 0x0056780001187983 */ /* 0x000e9e0000300a00 */
[----:B------:R-:W-:-:S02]  /*7cc70*/  NOP ;  /* 0x0000000000007918 */ /* 0x000fc40000000000 */
[----:B------:R-:W-:Y:S04]  /*7cc80*/  STL.64 [R1+0x520], R12 ;  /* 0x0005200c01007387 */ /* 0x000fe80000100a00 */
[----:B------:R0:W-:Y:S04]  /*7cc90*/  STL.64 [R1+0x528], R14 ;  /* 0x0005280e01007387 */ /* 0x0001e80000100a00 */
[----:B0-----:R-:W4:Y:S04]  /*7cca0*/  LDL.LU.64 R14, [R1+0x5670] ;  /* 0x00567000010e7983 */ /* 0x001f280000300a00 */
[----:B------:R-:W4:Y:S04]  /*7ccb0*/  LDL.LU.64 R12, [R1+0x5668] ;  /* 0x00566800010c7983 */ /* 0x000f280000300a00 */
[----:B------:R-:W-:Y:S04]  /*7ccc0*/  STL [R1+0x60], R6 ;  /* 0x0000600601007387 */ /* 0x000fe80000100800 */
[----:B------:R-:W-:Y:S01]  /*7ccd0*/  STL [R1+0x64], R7 ;  /* 0x0000640701007387 */ /* 0x000fe20000100800 */
[----:B---3--:R-:W-:-:S02]  /*7cce0*/  F2FP.F16.E4M3.UNPACK_B R4, R4.H1 ;  /* 0x00000004ff04723e */ /* 0x008fc400030006ff */
[----:B------:R-:W-:Y:S01]  /*7ccf0*/  F2FP.F16.E4M3.UNPACK_B R5, R5.H1 ;  /* 0x00000005ff05723e */ /* 0x000fe200030006ff */
[----:B----4-:R-:W-:-:S15]  /*7cd00*/  HMMA.16816.F32 R12, R16, R6, R12 ;  /* 0x00000006100c723c */ /* 0x010fde000000180c */
[----:B------:R-:W-:-:S08]  /*7cd10*/  NOP ;  /* 0x0000000000007918 */ /* 0x000fd00000000000 */
[----:B------:R-:W-:Y:S04]  /*7cd20*/  STL.64 [R1+0x530], R12 ;  /* 0x0005300c01007387 */ /* 0x000fe80000100a00 */
[----:B------:R0:W-:Y:S04]  /*7cd30*/  STL.64 [R1+0x538], R14 ;  /* 0x0005380e01007387 */ /* 0x0001e80000100a00 */
[----:B0-----:R-:W3:Y:S04]  /*7cd40*/  LDL.LU R15, [R1+0x5660] ;  /* 0x00566000010f7983 */ /* 0x001ee80000300800 */
[----:B------:R-:W-:Y:S04]  /*7cd50*/  STL [R1+0x58], R4 ;  /* 0x0000580401007387 */ /* 0x000fe80000100800 */
[----:B------:R2:W-:Y:S02]  /*7cd60*/  STL [R1+0x5c], R5 ;  /* 0x00005c0501007387 */ /* 0x0005e40000100800 */
[----:B--2---:R-:W-:Y:S02]  /*7cd70*/  HMMA.16816.F32 R4, R16, R4, R24 ;  /* 0x000000041004723c */ /* 0x004fe40000001818 */
[----:B------:R-:W2:Y:S04]  /*7cd80*/  LDL.LU.64 R26, [R1+0x5658] ;  /* 0x00565800011a7983 */ /* 0x000ea80000300a00 */
[----:B------:R-:W2:Y:S01]  /*7cd90*/  LDL.LU.64 R24, [R1+0x5650] ;  /* 0x0056500001187983 */ /* 0x000ea20000300a00 */
[----:B------:R-:W-:-:S15]  /*7cda0*/  F2FP.F16.E4M3.UNPACK_B R13, R0.H1 ;  /* 0x00000000ff0d723e */ /* 0x000fde00030006ff */
[----:B------:R-:W-:-:S01]  /*7cdb0*/  NOP ;  /* 0x0000000000007918 */ /* 0x000fc20000000000 */
[----:B------:R-:W-:Y:S04]  /*7cdc0*/  STL.64 [R1+0x540], R4 ;  /* 0x0005400401007387 */ /* 0x000fe80000100a00 */
[----:B------:R0:W-:Y:S04]  /*7cdd0*/  STL.64 [R1+0x548], R6 ;  /* 0x0005480601007387 */ /* 0x0001e80000100a00 */
[----:B0-----:R-:W4:Y:S04]  /*7cde0*/  LDL.LU.64 R6, [R1+0x5648] ;  /* 0x0056480001067983 */ /* 0x001f280000300a00 */
[----:B------:R-:W5:Y:S01]  /*7cdf0*/  LDL.LU.64 R4, [R1+0x5640] ;  /* 0x0056400001047983 */ /* 0x000f620000300a00 */
[----:B---3--:R-:W-:-:S05]  /*7ce00*/  F2FP.F16.E4M3.UNPACK_B R12, R15.H1 ;  /* 0x0000000fff0c723e */ /* 0x008fca00030006ff */
[----:B------:R-:W-:Y:S04]  /*7ce10*/  STL [R1+0x50], R12 ;  /* 0x0000500c01007387 */ /* 0x000fe80000100800 */
[----:B------:R2:W-:Y:S02]  /*7ce20*/  STL [R1+0x54], R13 ;  /* 0x0000540d01007387 */ /* 0x0005e40000100800 */
[----:B--2---:R-:W-:Y:S02]  /*7ce30*/  HMMA.16816.F32 R12, R16, R12, R24 ;  /* 0x0000000c100c723c */ /* 0x004fe40000001818 */
[----:B------:R-:W2:Y:S04]  /*7ce40*/  LDL.LU.64 R26, [R1+0x5638] ;  /* 0x00563800011a7983 */ /* 0x000ea80000300a00 */
[----:B------:R-:W2:-:S15]  /*7ce50*/  LDL.LU.64 R24, [R1+0x5630] ;  /* 0x0056300001187983 */ /* 0x000e9e0000300a00 */
[----:B------:R-:W-:-:S02]  /*7ce60*/  NOP ;  /* 0x0000000000007918 */ /* 0x000fc40000000000 */
[----:B------:R-:W-:Y:S04]  /*7ce70*/  STL.64 [R1+0x550], R12 ;  /* 0x0005500c01007387 */ /* 0x000fe80000100a00 */
[----:B------:R0:W-:Y:S04]  /*7ce80*/  STL.64 [R1+0x558], R14 ;  /* 0x0005580e01007387 */ /* 0x0001e80000100a00 */
[----:B0-----:R-:W3:Y:S04]  /*7ce90*/  LDL.LU.64 R14, [R1+0x5628] ;  /* 0x00562800010e7983 */ /* 0x001ee80000300a00 */
[----:B------:R-:W3:Y:S01]  /*7cea0*/  LDL.LU.64 R12, [R1+0x5620] ;  /* 0x00562000010c7983 */ /* 0x000ee20000300a00 */
[----:B-----5:R-:W-:-:S02]  /*7ceb0*/  F2FP.F16.E4M3.UNPACK_B R4, R4.H1 ;  /* 0x00000004ff04723e */ /* 0x020fc400030006ff */
[----:B------:R-:W-:Y:S02]  /*7cec0*/  F2FP.F16.E4M3.UNPACK_B R5, R5.H1 ;  /* 0x00000005ff05723e */ /* 0x000fe400030006ff */
[----:B----4-:R-:W-:Y:S02]  /*7ced0*/  F2FP.F16.E4M3.UNPACK_B R6, R6.H1 ;  /* 0x00000006ff06723e */ /* 0x010fe400030006ff */
[----:B------:R-:W-:Y:S01]  /*7cee0*/  F2FP.F16.E4M3.UNPACK_B R7, R7.H1 ;  /* 0x00000007ff07723e */ /* 0x000fe200030006ff */
[----:B------:R-:W-:Y:S04]  /*7cef0*/  STL [R1+0x48], R4 ;  /* 0x0000480401007387 */ /* 0x000fe80000100800 */
[----:B------:R-:W-:Y:S01]  /*7cf00*/  STL [R1+0x4c], R5 ;  /* 0x00004c0501007387 */ /* 0x000fe20000100800 */
[C---:B--2---:R-:W-:Y:S06]  /*7cf10*/  HMMA.16816.F32 R24, R16.reuse, R4, R24 ;  /* 0x000000041018723c */ /* 0x044fec0000001818 */
[----:B---3--:R-:W-:-:S15]  /*7cf20*/  HMMA.16816.F32 R12, R16, R6, R12 ;  /* 0x00000006100c723c */ /* 0x008fde000000180c */
[----:B------:R-:W-:-:S02]  /*7cf30*/  NOP ;  /* 0x0000000000007918 */ /* 0x000fc40000000000 */
[----:B------:R-:W-:Y:S04]  /*7cf40*/  STL.64 [R1+0x560], R24 ;  /* 0x0005601801007387 */ /* 0x000fe80000100a00 */
[----:B------:R0:W-:Y:S04]  /*7cf50*/  STL.64 [R1+0x568], R26 ;  /* 0x0005681a01007387 */ /* 0x0001e80000100a00 */
[----:B0-----:R-:W2:Y:S04]  /*7cf60*/  LDL.LU.64 R26, [R1+0x5618] ;  /* 0x00561800011a7983 */ /* 0x001ea80000300a00 */
[----:B------:R-:W2:Y:S04]  /*7cf70*/  LDL.LU.64 R24, [R1+0x5610] ;  /* 0x0056100001187983 */ /* 0x000ea80000300a00 */
[----:B------:R-:W-:Y:S04]  /*7cf80*/  STL [R1+0x40], R6 ;  /* 0x0000400601007387 */ /* 0x000fe80000100800 */
[----:B------:R-:W-:Y:S04]  /*7cf90*/  STL [R1+0x44], R7 ;  /* 0x0000440701007387 */ /* 0x000fe80000100800 */
[----:B------:R-:W-:Y:S04]  /*7cfa0*/  STL.64 [R1+0x570], R12 ;  /* 0x0005700c01007387 */ /* 0x000fe80000100a00 */
[----:B------:R0:W-:Y:S04]  /*7cfb0*/  STL.64 [R1+0x578], R14 ;  /* 0x0005780e01007387 */ /* 0x0001e80000100a00 */
[----:B0-----:R-:W3:Y:S04]  /*7cfc0*/  LDL.LU.64 R14, [R1+0x5608] ;  /* 0x00560800010e7983 */ /* 0x001ee80000300a00 */
[----:B------:R-:W3:Y:S01]  /*7cfd0*/  LDL.LU.64 R12, [R1+0x5600] ;  /* 0x00560000010c7983 */ /* 0x000ee20000300a00 */
[----:B------:R-:W-:-:S02]  /*7cfe0*/  F2FP.F16.E4M3.UNPACK_B R4, R28.H1 ;  /* 0x0000001cff04723e */ /* 0x000fc400030006ff */
[----:B------:R-:W-:Y:S02]  /*7cff0*/  F2FP.F16.E4M3.UNPACK_B R5, R29.H1 ;  /* 0x0000001dff05723e */ /* 0x000fe400030006ff */
[----:B------:R-:W-:Y:S02]  /*7d000*/  F2FP.F16.E4M3.UNPACK_B R6, R22.H1 ;  /* 0x00000016ff06723e */ /* 0x000fe400030006ff */
[----:B------:R-:W-:Y:S01]  /*7d010*/  F2FP.F16.E4M3.UNPACK_B R7, R23.H1 ;  /* 0x00000017ff07723e */ /* 0x000fe200030006ff */
[----:B------:R0:W-:Y:S04]  /*7d020*/  STL [R1+0x38], R4 ;  /* 0x0000380401007387 */ /* 0x0001e80000100800 */
[----:B------:R1:W-:Y:S04]  /*7d030*/  STL [R1+0x3c], R5 ;  /* 0x00003c0501007387 */ /* 0x0003e80000100800 */
[----:B------:R-:W-:Y:S01]  /*7d040*/  STL [R1+0x30], R6 ;  /* 0x0000300601007387 */ /* 0x000fe20000100800 */
[----:B------:R-:W-:-:S02]  /*7d050*/  F2FP.F16.E4M3.UNPACK_B R2, R2.H1 ;  /* 0x00000002ff02723e */ /* 0x000fc400030006ff */
[----:B------:R-:W-:Y:S01]  /*7d060*/  F2FP.F16.E4M3.UNPACK_B R0, R3.H1 ;  /* 0x00000003ff00723e */ /* 0x000fe200030006ff */
[C---:B--2---:R-:W-:Y:S06]  /*7d070*/  HMMA.16816.F32 R24, R16.reuse, R4, R24 ;  /* 0x000000041018723c */ /* 0x044fec0000001818 */
[----:B---3--:R-:W-:Y:S01]  /*7d080*/  HMMA.16816.F32 R12, R16, R6, R12 ;  /* 0x00000006100c723c */ /* 0x008fe2000000180c */
[----:B0-----:R-:W-:-:S15]  /*7d090*/  F2FP.F16.E4M3.UNPACK_B R4, R20.H1 ;  /* 0x00000014ff04723e */ /* 0x001fde00030006ff */
[----:B------:R-:W-:-:S01]  /*7d0a0*/  NOP ;  /* 0x0000000000007918 */ /* 0x000fc20000000000 */
[----:B------:R-:W-:Y:S01]  /*7d0b0*/  STL.64 [R1+0x580], R24 ;  /* 0x0005801801007387 */ /* 0x000fe20000100a00 */
[----:B-1----:R-:W-:-:S03]  /*7d0c0*/  F2FP.F16.E4M3.UNPACK_B R5, R21.H1 ;  /* 0x00000015ff05723e */ /* 0x002fc600030006ff */
[----:B------:R-:W-:Y:S04]  /*7d0d0*/  STL.64 [R1+0x588], R26 ;  /* 0x0005881a01007387 */ /* 0x000fe80000100a00 */
[----:B------:R-:W-:Y:S04]  /*7d0e0*/  STL [R1+0x34], R7 ;  /* 0x0000340701007387 */ /* 0x000fe80000100800 */
[----:B------:R-:W-:Y:S04]  /*7d0f0*/  STL [R1+0x28], R4 ;  /* 0x0000280401007387 */ /* 0x000fe80000100800 */
[----:B------:R-:W-:Y:S04]  /*7d100*/  STL.64 [R1+0x590], R12 ;  /* 0x0005900c01007387 */ /* 0x000fe80000100a00 */
[----:B------:R-:W-:Y:S04]  /*7d110*/  STL.64 [R1+0x598], R14 ;  /* 0x0005980e01007387 */ /* 0x000fe80000100a00 */
[----:B------:R0:W-:Y:S04]  /*7d120*/  STL [R1+0x2c], R5 ;  /* 0x00002c0501007387 */ /* 0x0001e80000100800 */
[----:B------:R-:W2:Y:S01]  /*7d130*/  LDL.LU R20, [R1+0x400] ;  /* 0x0004000001147983 */ /* 0x000ea20000300800 */
[----:B0-----:R-:W-:-:S15]  /*7d140*/  HMMA.16816.F32 R4, R16, R4, R8 ;  /* 0x000000041004723c */ /* 0x001fde0000001808 */
[----:B------:R-:W-:-:S08]  /*7d150*/  NOP ;  /* 0x0000000000007918 */ /* 0x000fd00000000000 */
        /* <DEDUP_REMOVED lines=9> */
[----:B0-----:R-:W2:Y:S04]  /*7d1f0*/  LDL.LU R20, [R1+0x3b0] ;  /* 0x0003b00001147983 */ /* 0x001ea80000300800 */
[----:B------:R-:W2:Y:S04]  /*7d200*/  LDL.LU R21, [R1+0x3b4] ;  /* 0x0003b40001157983 */ /* 0x000ea80000300800 */
[----:B------:R-:W3:Y:S04]  /*7d210*/  LDL.LU R22, [R1+0x3b8] ;  /* 0x0003b80001167983 */ /* 0x000ee80000300800 */
[----:B------:R-:W3:Y:S04]  /*7d220*/  LDL.LU R23, [R1+0x3bc] ;  /* 0x0003bc0001177983 */ /* 0x000ee80000300800 */
[----:B------:R-:W4:Y:S04]  /*7d230*/  LDL.LU R24, [R1+0x330] ;  /* 0x0003300001187983 */ /* 0x000f280000300800 */
[----:B------:R-:W4:Y:S04]  /*7d240*/  LDL.LU R25, [R1+0x334] ;  /* 0x0003340001197983 */ /* 0x000f280000300800 */
[----:B------:R-:W5:Y:S04]  /*7d250*/  LDL.LU R26, [R1+0x338] ;  /* 0x00033800011a7983 */ /* 0x000f680000300800 */
[----:B------:R-:W5:Y:S04]  /*7d260*/  LDL.LU R27, [R1+0x33c] ;  /* 0x00033c00011b7983 */ /* 0x000f680000300800 */
[----:B-----5:R0:W-:Y:S04]  /*7d270*/  STL.64 [R1+0x55e8], R26 ;  /* 0x0055e81a01007387 */ /* 0x0201e80000100a00 */
[----:B----4-:R-:W-:Y:S01]  /*7d280*/  STL.64 [R1+0x55e0], R24 ;  /* 0x0055e01801007387 */ /* 0x010fe20000100a00 */
[----:B0-----:R-:W-:-:S03]  /*7d290*/  IMAD.MOV.U32 R26, RZ, RZ, R2 ;  /* 0x000000ffff1a7224 */ /* 0x001fc600078e0002 */
[----:B------:R-:W4:Y:S04]  /*7d2a0*/  LDL.LU R2, [R1+0x800] ;  /* 0x0008000001027983 */ /* 0x000f280000300800 */
[----:B------:R-:W5:Y:S04]  /*7d2b0*/  LDL.LU R3, [R1+0x804] ;  /* 0x0008040001037983 */ /* 0x000f680000300800 */
[----:B---3--:R-:W-:Y:S04]  /*7d2c0*/  STL.64 [R1+0x55a8], R22 ;  /* 0x0055a81601007387 */ /* 0x008fe80000100a00 */
[----:B--2---:R-:W-:Y:S04]  /*7d2d0*/  STL.64 [R1+0x55a0], R20 ;  /* 0x0055a01401007387 */ /* 0x004fe80000100a00 */
[----:B------:R-:W2:Y:S04]  /*7d2e0*/  LDL.LU R8, [R1+0x810] ;  /* 0x0008100001087983 */ /* 0x000ea80000300800 */
[----:B------:R-:W2:Y:S04]  /*7d2f0*/  LDL.LU R9, [R1+0x814] ;  /* 0x0008140001097983 */ /* 0x000ea80000300800 */
        /* <DEDUP_REMOVED lines=9> */
[----:B------:R-:W5:Y:S04]  /*7d390*/  LDL.LU R15, [R1+0x7c4] ;  /* 0x0007c400010f7983 */ /* 0x000f680000300800 */
[----:B------:R-:W2:Y:S04]  /*7d3a0*/  LDL.LU R20, [R1+0x350] ;  /* 0x0003500001147983 */ /* 0x000ea80000300800 */
[----:B------:R-:W2:Y:S04]  /*7d3b0*/  LDL.LU R21, [R1+0x354] ;  /* 0x0003540001157983 */ /* 0x000ea80000300800 */
[----:B------:R-:W3:Y:S04]  /*7d3c0*/  LDL.LU R22, [R1+0x358] ;  /* 0x0003580001167983 */ /* 0x000ee80000300800 */
[----:B------:R-:W3:Y:S01]  /*7d3d0*/  LDL.LU R23, [R1+0x35c] ;  /* 0x00035c0001177983 */ /* 0x000ee20000300800 */
[----:B------:R-:W-:-:S03]  /*7d3e0*/  IMAD.MOV.U32 R27, RZ, RZ, R0 ;  /* 0x000000ffff1b7224 */ /* 0x000fc600078e0000 */
[----:B---3--:R-:W-:Y:S04]  /*7d3f0*/  STL.64 [R1+0x55f8], R22 ;  /* 0x0055f81601007387 */ /* 0x008fe80000100a00 */
[----:B--2---:R0:W-:Y:S04]  /*7d400*/  STL.64 [R1+0x55f0], R20 ;  /* 0x0055f01401007387 */ /* 0x0041e80000100a00 */
[----:B0-----:R-:W2:Y:S04]  /*7d410*/  LDL.LU R20, [R1+0x310] ;  /* 0x0003100001147983 */ /* 0x001ea80000300800 */
[----:B------:R-:W2:Y:S04]  /*7d420*/  LDL.LU R21, [R1+0x314] ;  /* 0x0003140001157983 */ /* 0x000ea80000300800 */
[----:B------:R-:W2:Y:S04]  /*7d430*/  LDL.LU R22, [R1+0x318] ;  /* 0x0003180001167983 */ /* 0x000ea80000300800 */
[----:B------:R-:W2:Y:S04]  /*7d440*/  LDL.LU R23, [R1+0x31c] ;  /* 0x00031c0001177983 */ /* 0x000ea80000300800 */
[----:B------:R-:W3:Y:S04]  /*7d450*/  LDL.LU R0, [R1+0x7e4] ;  /* 0x0007e40001007983 */ /* 0x000ee80000300800 */
[----:B------:R-:W3:Y:S04]  /*7d460*/  LDL.LU R28, [R1+0x7f0] ;  /* 0x0007f000011c7983 */ /* 0x000ee80000300800 */
[----:B------:R-:W3:Y:S04]  /*7d470*/  LDL.LU R29, [R1+0x7f4] ;  /* 0x0007f400011d7983 */ /* 0x000ee80000300800 */
[----:B------:R0:W-:Y:S04]  /*7d480*/  STL.64 [R1+0x55c8], R10 ;  /* 0x0055c80a01007387 */ /* 0x0001e80000100a00 */
[----:B0-----:R-:W3:Y:S04]  /*7d490*/  LDL.LU R10, [R1+0x7d0] ;  /* 0x0007d000010a7983 */ /* 0x001ee80000300800 */
[----:B------:R-:W3:Y:S04]  /*7d4a0*/  LDL.LU R11, [R1+0x7d4] ;  /* 0x0007d400010b7983 */ /* 0x000ee80000300800 */
[----:B------:R0:W-:Y:S04]  /*7d4b0*/  STL.64 [R1+0x55c0], R8 ;  /* 0x0055c00801007387 */ /* 0x0001e80000100a00 */
[----:B0-----:R-:W3:Y:S04]  /*7d4c0*/  LDL.LU R9, [R1+0x7e0] ;  /* 0x0007e00001097983 */ /* 0x001ee80000300800 */
[----:B------:R-:W4:Y:S04]  /*7d4d0*/  LDL.LU R4, [R1+0x3e0] ;  /* 0x0003e00001047983 */ /* 0x000f280000300800 */
[----:B------:R-:W4:Y:S04]  /*7d4e0*/  LDL.LU R5, [R1+0x3e4] ;  /* 0x0003e40001057983 */ /* 0x000f280000300800 */
[----:B------:R-:W5:Y:S04]  /*7d4f0*/  LDL.LU R6, [R1+0x3e8] ;  /* 0x0003e80001067983 */ /* 0x000f680000300800 */
[----:B------:R-:W5:Y:S01]  /*7d500*/  LDL.LU R7, [R1+0x3ec] ;  /* 0x0003ec0001077983 */ /* 0x000f620000300800 */
[----:B--2---:R-:W-:Y:S03]  /*7d510*/  HMMA.16816.F32 R24, R16, R26, R20 ;  /* 0x0000001a1018723c */ /* 0x004fe60000001814 */
[----:B-----5:R-:W-:Y:S04]  /*7d520*/  STL.64 [R1+0x55d8], R6 ;  /* 0x0055d80601007387 */ /* 0x020fe80000100a00 */
[----:B----4-:R0:W-:Y:S04]  /*7d530*/  STL.64 [R1+0x55d0], R4 ;  /* 0x0055d00401007387 */ /* 0x0101e80000100a00 */
[----:B0-----:R-:W2:Y:S04]  /*7d540*/  LDL.LU R4, [R1+0x370] ;  /* 0x0003700001047983 */ /* 0x001ea80000300800 */
[----:B------:R-:W2:Y:S04]  /*7d550*/  LDL.LU R5, [R1+0x374] ;  /* 0x0003740001057983 */ /* 0x000ea80000300800 */
[----:B------:R-:W2:Y:S04]  /*7d560*/  LDL.LU R6, [R1+0x378] ;  /* 0x0003780001067983 */ /* 0x000ea80000300800 */
[----:B------:R-:W2:Y:S04]  /*7d570*/  LDL.LU R7, [R1+0x37c] ;  /* 0x00037c0001077983 */ /* 0x000ea80000300800 */
[----:B------:R-:W4:Y:S04]  /*7d580*/  LDL.LU R12, [R1+0x830] ;  /* 0x00083000010c7983 */ /* 0x000f280000300800 */
[----:B------:R-:W5:Y:S04]  /*7d590*/  LDL.LU R13, [R1+0x834] ;  /* 0x00083400010d7983 */ /* 0x000f680000300800 */
[----:B------:R-:W2:Y:S04]  /*7d5a0*/  LDL.LU.64 R22, [R1+0x55f8] ;  /* 0x0055f80001167983 */ /* 0x000ea80000300a00 */
[----:B------:R-:W2:Y:S04]  /*7d5b0*/  LDL.LU.64 R20, [R1+0x55f0] ;  /* 0x0055f00001147983 */ /* 0x000ea80000300a00 */
[----:B------:R-:W-:Y:S04]  /*7d5c0*/  STL.64 [R1+0x5b0], R24 ;  /* 0x0005b01801007387 */ /* 0x000fe80000100a00 */
[----:B------:R0:W-:Y:S04]  /*7d5d0*/  STL.64 [R1+0x5b8], R26 ;  /* 0x0005b81a01007387 */ /* 0x0001e80000100a00 */
[----:B0-----:R-:W4:Y:S04]  /*7d5e0*/  LDL.LU.64 R26, [R1+0x55e8] ;  /* 0x0055e800011a7983 */ /* 0x001f280000300a00 */
[----:B------:R-:W4:Y:S01]  /*7d5f0*/  LDL.LU.64 R24, [R1+0x55e0] ;  /* 0x0055e00001187983 */ /* 0x000f220000300a00 */
[----:B------:R-:W-:-:S02]  /*7d600*/  F2FP.F16.E4M3.UNPACK_B R14, R14.H1 ;  /* 0x0000000eff0e723e */ /* 0x000fc400030006ff */
[----:B------:R-:W-:Y:S02]  /*7d610*/  F2FP.F16.E4M3.UNPACK_B R15, R15.H1 ;  /* 0x0000000fff0f723e */ /* 0x000fe400030006ff */
[----:B---3--:R-:W-:Y:S02]  /*7d620*/  F2FP.F16.E4M3.UNPACK_B R10, R10.H1 ;  /* 0x0000000aff0a723e */ /* 0x008fe400030006ff */
[----:B------:R-:W-:Y:S01]  /*7d630*/  F2FP.F16.E4M3.UNPACK_B R11, R11.H1 ;  /* 0x0000000bff0b723e */ /* 0x000fe200030006ff */
[----:B------:R0:W-:Y:S04]  /*7d640*/  STL [R1+0x18], R14 ;  /* 0x0000180e01007387 */ /* 0x0001e80000100800 */
[----:B------:R1:W-:Y:S01]  /*7d650*/  STL [R1+0x1c], R15 ;  /* 0x00001c0f01007387 */ /* 0x0003e20000100800 */
[----:B------:R-:W-:-:S02]  /*7d660*/  F2FP.F16.E4M3.UNPACK_B R8, R9.H1 ;  /* 0x00000009ff08723e */ /* 0x000fc400030006ff */
[----:B------:R-:W-:Y:S01]  /*7d670*/  F2FP.F16.E4M3.UNPACK_B R9, R0.H1 ;  /* 0x00000000ff09723e */ /* 0x000fe200030006ff */
[C---:B--2---:R-:W-:Y:S06]  /*7d680*/  HMMA.16816.F32 R20, R16.reuse, R10, R20 ;  /* 0x0000000a1014723c */ /* 0x044fec0000001814 */
[----:B----4-:R-:W-:Y:S01]  /*7d690*/  HMMA.16816.F32 R24, R16, R14, R24 ;  /* 0x0000000e1018723c */ /* 0x010fe20000001818 */
[----:B0-----:R-:W2:Y:S04]  /*7d6a0*/  LDL.LU R14, [R1+0x840] ;  /* 0x00084000010e7983 */ /* 0x001ea80000300800 */
[----:B------:R-:W-:-:S15]  /*7d6b0*/  STL [R1+0x10], R10 ;  /* 0x0000100a01007387 */ /* 0x000fde0000100800 */
[----:B------:R-:W-:-:S03]  /*7d6c0*/  NOP ;  /* 0x0000000000007918 */ /* 0x000fc60000000000 */
[----:B------:R0:W-:Y:S04]  /*7d6d0*/  STL.64 [R1+0x5c0], R24 ;  /* 0x0005c01801007387 */ /* 0x0001e80000100a00 */
[----:B------:R3:W-:Y:S04]  /*7d6e0*/  STL.64 [R1+0x5c8], R26 ;  /* 0x0005c81a01007387 */ /* 0x0007e80000100a00 */
[----:B-1----:R-:W4:Y:S04]  /*7d6f0*/  LDL.LU R15, [R1+0x844] ;  /* 0x00084400010f7983 */ /* 0x002f280000300800 */
[----:B------:R-:W-:Y:S04]  /*7d700*/  STL [R1+0x14], R11 ;  /* 0x0000140b01007387 */ /* 0x000fe80000100800 */
[----:B0-----:R-:W2:Y:S04]  /*7d710*/  LDL.LU R24, [R1+0x420] ;  /* 0x0004200001187983 */ /* 0x001ea80000300800 */
[----:B------:R-:W2:Y:S04]  /*7d720*/  LDL.LU R25, [R1+0x424] ;  /* 0x0004240001197983 */ /* 0x000ea80000300800 */
[----:B---3--:R-:W2:Y:S04]  /*7d730*/  LDL.LU R26, [R1+0x428] ;  /* 0x00042800011a7983 */ /* 0x008ea80000300800 */
[----:B------:R-:W2:Y:S04]  /*7d740*/  LDL.LU R27, [R1+0x42c] ;  /* 0x00042c00011b7983 */ /* 0x000ea80000300800 */
[----:B------:R-:W-:Y:S04]  /*7d750*/  STL.64 [R1+0x5d0], R20 ;  /* 0x0005d01401007387 */ /* 0x000fe80000100a00 */
[----:B------:R-:W-:Y:S04]  /*7d760*/  STL.64 [R1+0x5d8], R22 ;  /* 0x0005d81601007387 */ /* 0x000fe80000100a00 */
[----:B------:R-:W-:Y:S04]  /*7d770*/  STL [R1+0x8], R8 ;  /* 0x0000080801007387 */ /* 0x000fe80000100800 */
[----:B------:R0:W-:Y:S02]  /*7d780*/  STL [R1+0xc], R9 ;  /* 0x00000c0901007387 */ /* 0x0001e40000100800 */
[----:B0-----:R-:W-:Y:S02]  /*7d790*/  HMMA.16816.F32 R8, R16, R8, R4 ;  /* 0x000000081008723c */ /* 0x001fe40000001804 */
[----:B------:R-:W3:Y:S04]  /*7d7a0*/  LDL.LU.64 R6, [R1+0x55d8] ;  /* 0x0055d80001067983 */ /* 0x000ee80000300a00 */
[----:B------:R-:W3:-:S15]  /*7d7b0*/  LDL.LU.64 R4, [R1+0x55d0] ;  /* 0x0055d00001047983 */ /* 0x000ede0000300a00 */
[----:B------:R-:W-:-:S02]  /*7d7c0*/  NOP ;  /* 0x0000000000007918 */ /* 0x000fc40000000000 */
[----:B------:R-:W-:Y:S04]  /*7d7d0*/  STL.64 [R1+0x5e0], R8 ;  /* 0x0005e00801007387 */ /* 0x000fe80000100a00 */
[----:B------:R0:W-:Y:S04]  /*7d7e0*/  STL.64 [R1+0x5e8], R10 ;  /* 0x0005e80a01007387 */ /* 0x0001e80000100a00 */
[----:B0-----:R-:W5:Y:S04]  /*7d7f0*/  LDL.LU.64 R10, [R1+0x55c8] ;  /* 0x0055c800010a7983 */ /* 0x001f680000300a00 */
[----:B------:R-:W5:Y:S01]  /*7d800*/  LDL.LU.64 R8, [R1+0x55c0] ;  /* 0x0055c00001087983 */ /* 0x000f620000300a00 */
[----:B------:R-:W-:-:S02]  /*7d810*/  F2FP.F16.E4M3.UNPACK_B R20, R28.H1 ;  /* 0x0000001cff14723e */ /* 0x000fc400030006ff */
[----:B------:R-:W-:-:S03]  /*7d820*/  F2FP.F16.E4M3.UNPACK_B R21, R29.H1 ;  /* 0x0000001dff15723e */ /* 0x000fc600030006ff */
[----:B------:R-:W-:Y:S04]  /*7d830*/  STL [R1], R20 ;  /* 0x0000001401007387 */ /* 0x000fe80000100800 */
[----:B------:R5:W-:Y:S02]  /*7d840*/  STL [R1+0x4], R21 ;  /* 0x0000041501007387 */ /* 0x000be40000100800 */
[----:B-----5:R-:W-:Y:S02]  /*7d850*/  HMMA.16816.F32 R20, R16, R20, R8 ;  /* 0x000000141014723c */ /* 0x020fe40000001808 */
[----:B------:R-:W5:Y:S04]  /*7d860*/  LDL.LU.64 R10, [R1+0x55b8] ;  /* 0x0055b800010a7983 */ /* 0x000f680000300a00 */
[----:B------:R-:W4:-:S15]  /*7d870*/  LDL.LU.64 R8, [R1+0x55b0] ;  /* 0x0055b00001087983 */ /* 0x000f1e0000300a00 */
[----:B------:R-:W-:-:S02]  /*7d880*/  NOP ;  /* 0x0000000000007918 */ /* 0x000fc40000000000 */
[----:B------:R-:W-:Y:S04]  /*7d890*/  STL.64 [R1+0x5f0], R20 ;  /* 0x0005f01401007387 */ /* 0x000fe80000100a00 */
[----:B------:R0:W-:Y:S04]  /*7d8a0*/  STL.64 [R1+0x5f8], R22 ;  /* 0x0005f81601007387 */ /* 0x0001e80000100a00 */
[----:B0-----:R-:W2:Y:S04]  /*7d8b0*/  LDL.LU.64 R22, [R1+0x55a8] ;  /* 0x0055a80001167983 */ /* 0x001ea80000300a00 */
[----:B------:R-:W2:Y:S01]  /*7d8c0*/  LDL.LU.64 R20, [R1+0x55a0] ;  /* 0x0055a00001147983 */ /* 0x000ea20000300a00 */
[----:B------:R-:W-:-:S02]  /*7d8d0*/  F2FP.F16.E4M3.UNPACK_B R2, R2.H1 ;  /* 0x00000002ff02723e */ /* 0x000fc400030006ff */
[----:B------:R-:W-:-:S07]  /*7d8e0*/  F2FP.F16.E4M3.UNPACK_B R3, R3.H1 ;  /* 0x00000003ff03723e */ /* 0x000fce00030006ff */
[----:B--2---:R-:W-:-:S15]  /*7d8f0*/  HMMA.16816.F32 R20, R16, R2, R20 ;  /* 0x000000021014723c */ /* 0x004fde0000001814 */
[----:B------:R-:W-:-:S08]  /*7d900*/  NOP ;  /* 0x0000000000007918 */ /* 0x000fd00000000000 */
[----:B------:R-:W-:Y:S04]  /*7d910*/  STL.64 [R1+0x600], R20 ;  /* 0x0006001401007387 */ /* 0x000fe80000100a00 */
[----:B------:R0:W-:Y:S04]  /*7d920*/  STL.64 [R1+0x608], R22 ;  /* 0x0006081601007387 */ /* 0x0001e80000100a00 */
[----:B0-----:R-:W2:Y:S04]  /*7d930*/  LDL.LU.64 R22, [R1+0x5598] ;  /* 0x0055980001167983 */ /* 0x001ea80000300a00 */
[----:B------:R-:W2:Y:S01]  /*7d940*/  LDL.LU.64 R20, [R1+0x5590] ;  /* 0x0055900001147983 */ /* 0x000ea20000300a00 */
[----:B----4-:R-:W-:-:S02]  /*7d950*/  F2FP.F16.E4M3.UNPACK_B R8, R8.H1 ;  /* 0x00000008ff08723e */ /* 0x010fc400030006ff */
[----:B------:R-:W-:-:S07]  /*7d960*/  F2FP.F16.E4M3.UNPACK_B R9, R9.H1 ;  /* 0x00000009ff09723e */ /* 0x000fce00030006ff */
[----:B---3--:R-:W-:Y:S01]  /*7d970*/  HMMA.16816.F32 R4, R16, R8, R4 ;  /* 0x000000081004723c */ /* 0x008fe20000001804 */
[----:B-----5:R-:W-:Y:S02]  /*7d980*/  F2FP.F16.E4M3.UNPACK_B R10, R10.H1 ;  /* 0x0000000aff0a723e */ /* 0x020fe400030006ff */
[----:B------:R-:W-:Y:S01]  /*7d990*/  F2FP.F16.E4M3.UNPACK_B R11, R11.H1 ;  /* 0x0000000bff0b723e */ /* 0x000fe200030006ff */
[----:B------:R-:W-:Y:S04]  /*7d9a0*/  STL [R1+0x5570], R2 ;  /* 0x0055700201007387 */ /* 0x000fe80000100800 */
[----:B------:R-:W-:-:S15]  /*7d9b0*/  STL [R1+0x555c], R3 ;  /* 0x00555c0301007387 */ /* 0x000fde0000100800 */
[----:B------:R-:W-:Y:S04]  /*7d9c0*/  STL.64 [R1+0x610], R4 ;  /* 0x0006100401007387 */ /* 0x000fe80000100a00 */
[----:B------:R2:W-:Y:S01]  /*7d9d0*/  STL.64 [R1+0x618], R6 ;  /* 0x0006180601007387 */ /* 0x0005e20000100a00 */
[----:B------:R-:W-:Y:S02]  /*7d9e0*/  F2FP.F16.E4M3.UNPACK_B R12, R12.H1 ;  /* 0x0000000cff0c723e */ /* 0x000fe400030006ff */
[----:B------:R-:W-:Y:S01]  /*7d9f0*/  F2FP.F16.E4M3.UNPACK_B R13, R13.H1 ;  /* 0x0000000dff0d723e */ /* 0x000fe200030006ff */
[----:B--2---:R-:W-:Y:S01]  /*7da00*/  HMMA.16816.F32 R4, R16, R10, R20 ;  /* 0x0000000a1004723c */ /* 0x004fe20000001814 */
[----:B------:R-:W2:Y:S04]  /*7da10*/  LDL.LU R20, [R1+0x850] ;  /* 0x0008500001147983 */ /* 0x000ea80000300800 */
[----:B------:R-:W3:-:S15]  /*7da20*/  LDL.LU R21, [R1+0x854] ;  /* 0x0008540001157983 */ /* 0x000ede0000300800 */
[----:B------:R-:W-:-:S03]  /*7da30*/  NOP ;  /* 0x0000000000007918 */ /* 0x000fc60000000000 */
[----:B------:R-:W-:Y:S04]  /*7da40*/  STL.64 [R1+0x620], R4 ;  /* 0x0006200401007387 */ /* 0x000fe80000100a00 */
[----:B------:R0:W-:Y:S02]  /*7da50*/  STL.64 [R1+0x628], R6 ;  /* 0x0006280601007387 */ /* 0x0001e40000100a00 */
[----:B0-----:R-:W-:Y:S02]  /*7da60*/  HMMA.16816.F32 R4, R16, R12, R24 ;  /* 0x0000000c1004723c */ /* 0x001fe40000001818 */
[----:B------:R-:W-:Y:S04]  /*7da70*/  STL.64 [R1+0x5340], R10 ;  /* 0x0053400a01007387 */ /* 0x000fe80000100a00 */
[----:B------:R0:W-:Y:S04]  /*7da80*/  STL.64 [R1+0x5338], R8 ;  /* 0x0053380801007387 */ /* 0x0001e80000100a00 */
[----:B0-----:R-:W4:Y:S04]  /*7da90*/  LDL.LU R8, [R1+0x440] ;  /* 0x0004400001087983 */ /* 0x001f280000300800 */
[----:B------:R-:W4:Y:S04]  /*7daa0*/  LDL.LU R9, [R1+0x444] ;  /* 0x0004440001097983 */ /* 0x000f280000300800 */
[----:B------:R-:W4:Y:S04]  /*7dab0*/  LDL.LU R10, [R1+0x448] ;  /* 0x00044800010a7983 */ /* 0x000f280000300800 */
[----:B------:R-:W4:Y:S04]  /*7dac0*/  LDL.LU R11, [R1+0x44c] ;  /* 0x00044c00010b7983 */ /* 0x000f280000300800 */
[----:B------:R-:W5:Y:S04]  /*7dad0*/  LDL.LU R22, [R1+0x860] ;  /* 0x0008600001167983 */ /* 0x000f680000300800 */
[----:B------:R-:W5:Y:S04]  /*7dae0*/  LDL.LU R23, [R1+0x864] ;  /* 0x0008640001177983 */ /* 0x000f680000300800 */
[----:B------:R0:W-:Y:S04]  /*7daf0*/  STL.64 [R1+0x630], R4 ;  /* 0x0006300401007387 */ /* 0x0001e80000100a00 */
[----:B------:R1:W-:Y:S04]  /*7db00*/  STL.64 [R1+0x638], R6 ;  /* 0x0006380601007387 */ /* 0x0003e80000100a00 */
[----:B0-----:R-:W2:Y:S04]  /*7db10*/  LDL.LU R4, [R1+0xf64] ;  /* 0x000f640001047983 */ /* 0x001ea80000300800 */
[----:B-1----:R-:W3:Y:S04]  /*7db20*/  LDL.LU R6, [R1+0xf80] ;  /* 0x000f800001067983 */ /* 0x002ee80000300800 */
[----:B---3--:R0:W-:Y:S04]  /*7db30*/  STL [R1+0x5578], R6 ;  /* 0x0055780601007387 */ /* 0x0081e80000100800 */
[----:B0-----:R-:W3:Y:S04]  /*7db40*/  LDL.LU R6, [R1+0xf6c] ;  /* 0x000f6c0001067983 */ /* 0x001ee80000300800 */
[----:B------:R-:W4:Y:S01]  /*7db50*/  LDL.LU R2, [R1+0xf7c] ;  /* 0x000f7c0001027983 */ /* 0x000f220000300800 */
[----:B------:R-:W-:-:S02]  /*7db60*/  F2FP.F16.E4M3.UNPACK_B R14, R14.H1 ;  /* 0x0000000eff0e723e */ /* 0x000fc400030006ff */
[----:B------:R-:W-:Y:S01]  /*7db70*/  F2FP.F16.E4M3.UNPACK_B R15, R15.H1 ;  /* 0x0000000fff0f723e */ /* 0x000fe200030006ff */
[----:B----4-:R0:W-:Y:S04]  /*7db80*/  STL [R1+0x5574], R2 ;  /* 0x0055740201007387 */ /* 0x0101e80000100800 */
[----:B0-----:R-:W4:Y:S04]  /*7db90*/  LDL.LU R2, [R1+0xf88] ;  /* 0x000f880001027983 */ /* 0x001f280000300800 */
[----:B------:R-:W2:Y:S04]  /*7dba0*/  LDL.LU R5, [R1+0xf78] ;  /* 0x000f780001057983 */ /* 0x000ea80000300800 */
[----:B------:R-:W4:Y:S04]  /*7dbb0*/  LDL.LU R24, [R1+0x870] ;  /* 0x0008700001187983 */ /* 0x000f280000300800 */
[----:B------:R-:W4:Y:S04]  /*7dbc0*/  LDL.LU R25, [R1+0x874] ;  /* 0x0008740001197983 */ /* 0x000f280000300800 */
[----:B------:R-:W3:Y:S01]  /*7dbd0*/  LDL.LU R7, [R1+0xfa8] ;  /* 0x000fa80001077983 */ /* 0x000ee20000300800 */
[----:B------:R-:W-:Y:S03]  /*7dbe0*/  HMMA.16816.F32 R8, R16, R14, R8 ;  /* 0x0000000e1008723c */ /* 0x000fe60000001808 */
        /* <DEDUP_REMOVED lines=9> */
[----:B------:R-:W3:Y:S04]  /*7dc80*/  LDL.LU R29, [R1+0x894] ;  /* 0x00089400011d7983 */ /* 0x000ee80000300800 */
[----:B------:R-:W3:Y:S04]  /*7dc90*/  LDL.LU R3, [R1+0x8a0] ;  /* 0x0008a00001037983 */ /* 0x000ee80000300800 */
[----:B------:R-:W3:Y:S04]  /*7dca0*/  LDL.LU R0, [R1+0x8a4] ;  /* 0x0008a40001007983 */ /* 0x000ee80000300800 */
[----:B------:R0:W-:Y:S04]  /*7dcb0*/  STL.64 [R1+0x640], R8 ;  /* 0x0006400801007387 */ /* 0x0001e80000100a00 */
[----:B------:R1:W-:Y:S04]  /*7dcc0*/  STL.64 [R1+0x648], R10 ;  /* 0x0006480a01007387 */ /* 0x0003e80000100a00 */
[----:B0-----:R-:W5:Y:S04]  /*7dcd0*/  LDL.LU R8, [R1+0x500] ;  /* 0x0005000001087983 */ /* 0x001f680000300800 */
[----:B------:R-:W5:Y:S04]  /*7dce0*/  LDL.LU R9, [R1+0x504] ;  /* 0x0005040001097983 */ /* 0x000f680000300800 */
[----:B-1----:R-:W4:Y:S04]  /*7dcf0*/  LDL.LU R10, [R1+0x508] ;  /* 0x00050800010a7983 */ /* 0x002f280000300800 */
[----:B------:R-:W4:Y:S01]  /*7dd00*/  LDL.LU R11, [R1+0x50c] ;  /* 0x00050c00010b7983 */ /* 0x000f220000300800 */
[----:B------:R-:W-:-:S02]  /*7dd10*/  F2FP.F16.E4M3.UNPACK_B R20, R20.H1 ;  /* 0x00000014ff14723e */ /* 0x000fc400030006ff */
[----:B------:R-:W-:-:S07]  /*7dd20*/  F2FP.F16.E4M3.UNPACK_B R21, R21.H1 ;  /* 0x00000015ff15723e */ /* 0x000fce00030006ff */
[----:B--2---:R-:W-:Y:S01]  /*7dd30*/  HMMA.16816.F32 R4, R16, R20, R4 ;  /* 0x000000141004723c */ /* 0x004fe20000001804 */
[----:B----4-:R-:W-:Y:S04]  /*7dd40*/  STL.64 [R1+0x5568], R10 ;  /* 0x0055680a01007387 */ /* 0x010fe80000100a00 */
[----:B-----5:R0:W-:Y:S04]  /*7dd50*/  STL.64 [R1+0x5560], R8 ;  /* 0x0055600801007387 */ /* 0x0201e80000100a00 */
[----:B0-----:R-:W2:Y:S04]  /*7dd60*/  LDL.LU R8, [R1+0x490] ;  /* 0x0004900001087983 */ /* 0x001ea80000300800 */
[----:B------:R-:W2:Y:S04]  /*7dd70*/  LDL.LU R9, [R1+0x494] ;  /* 0x0004940001097983 */ /* 0x000ea80000300800 */
[----:B------:R-:W2:Y:S04]  /*7dd80*/  LDL.LU R10, [R1+0x498] ;  /* 0x00049800010a7983 */ /* 0x000ea80000300800 */
[----:B------:R-:W2:Y:S04]  /*7dd90*/  LDL.LU R11, [R1+0x49c] ;  /* 0x00049c00010b7983 */ /* 0x000ea80000300800 */
[----:B------:R-:W-:Y:S04]  /*7dda0*/  STL.64 [R1+0x5350], R14 ;  /* 0x0053500e01007387 */ /* 0x000fe80000100a00 */
[----:B------:R0:W-:Y:S04]  /*7ddb0*/  STL.64 [R1+0x5348], R12 ;  /* 0x0053480c01007387 */ /* 0x0001e80000100a00 */
[----:B0-----:R-:W4:Y:S04]  /*7ddc0*/  LDL.LU R12, [R1+0x4c0] ;  /* 0x0004c000010c7983 */ /* 0x001f280000300800 */
[----:B------:R-:W4:Y:S04]  /*7ddd0*/  LDL.LU R13, [R1+0x4c4] ;  /* 0x0004c400010d7983 */ /* 0x000f280000300800 */
[----:B------:R-:W4:Y:S04]  /*7dde0*/  LDL.LU R14, [R1+0x4c8] ;  /* 0x0004c800010e7983 */ /* 0x000f280000300800 */
[----:B------:R-:W4:Y:S04]  /*7ddf0*/  LDL.LU R15, [R1+0x4cc] ;  /* 0x0004cc00010f7983 */ /* 0x000f280000300800 */
[----:B------:R-:W-:Y:S04]  /*7de00*/  STL.64 [R1+0x650], R4 ;  /* 0x0006500401007387 */ /* 0x000fe80000100a00 */
[----:B------:R0:W-:Y:S04]  /*7de10*/  STL.64 [R1+0x658], R6 ;  /* 0x0006580601007387 */ /* 0x0001e80000100a00 */
[----:B0-----:R-:W5:Y:S04]  /*7de20*/  LDL.LU.64 R6, [R1+0x5588] ;  /* 0x0055880001067983 */ /* 0x001f680000300a00 */
[----:B------:R-:W5:Y:S02]  /*7de30*/  LDL.LU.64 R4, [R1+0x5580] ;  /* 0x0055800001047983 */ /* 0x000f640000300a00 */
[----:B-----5:R-:W-:-:S02]  /*7de40*/  IMAD R4, R4, 0x100, R6 ;  /* 0x0000010004047824 */ /* 0x020fc400078e0206 */
[----:B------:R-:W5:Y:S01]  /*7de50*/  LDL.LU R6, [R1+0x5578] ;  /* 0x0055780001067983 */ /* 0x000f620000300800 */
[----:B------:R-:W-:Y:S02]  /*7de60*/  F2FP.F16.E4M3.UNPACK_B R22, R22.H1 ;  /* 0x00000016ff16723e */ /* 0x000fe400030006ff */
[----:B------:R-:W-:-:S07]  /*7de70*/  F2FP.F16.E4M3.UNPACK_B R23, R23.H1 ;  /* 0x00000017ff17723e */ /* 0x000fce00030006ff */
[----:B--2---:R-:W-:Y:S01]  /*7de80*/  HMMA.16816.F32 R8, R16, R22, R8 ;  /* 0x000000161008723c */ /* 0x004fe20000001808 */
[----:B-----5:R-:W-:Y:S02]  /*7de90*/  IMAD R6, R6, 0x100, R2 ;  /* 0x0000010006067824 */ /* 0x020fe400078e0202 */
[----:B------:R-:W2:Y:S01]  /*7dea0*/  LDL.LU R2, [R1+0x5574] ;  /* 0x0055740001027983 */ /* 0x000ea20000300800 */
[----:B------:R-:W-:Y:S02]  /*7deb0*/  F2FP.F16.E4M3.UNPACK_B R24, R24.H1 ;  /* 0x00000018ff18723e */ /* 0x000fe400030006ff */
[----:B------:R-:W-:-:S07]  /*7dec0*/  F2FP.F16.E4M3.UNPACK_B R25, R25.H1 ;  /* 0x00000019ff19723e */ /* 0x000fce00030006ff */
[----:B----4-:R-:W-:Y:S01]  /*7ded0*/  HMMA.16816.F32 R12, R16, R24, R12 ;  /* 0x00000018100c723c */ /* 0x010fe2000000180c */
[----:B--2---:R-:W-:Y:S02]  /*7dee0*/  IMAD R5, R5, 0x100, R2 ;  /* 0x0000010005057824 */ /* 0x004fe400078e0202 */
[----:B------:R-:W2:Y:S07]  /*7def0*/  LDL.LU R2, [R1+0x5570] ;  /* 0x0055700001027983 */ /* 0x000eae0000300800 */
[----:B------:R-:W-:Y:S04]  /*7df00*/  STL.64 [R1+0x660], R8 ;  /* 0x0006600801007387 */ /* 0x000fe80000100a00 */
[----:B------:R0:W-:Y:S04]  /*7df10*/  STL.64 [R1+0x668], R10 ;  /* 0x0006680a01007387 */ /* 0x0001e80000100a00 */
[----:B0-----:R-:W4:Y:S04]  /*7df20*/  LDL.LU.64 R10, [R1+0x5568] ;  /* 0x00556800010a7983 */ /* 0x001f280000300a00 */
[----:B------:R-:W4:Y:S04]  /*7df30*/  LDL.LU.64 R8, [R1+0x5560] ;  /* 0x0055600001087983 */ /* 0x000f280000300a00 */
[----:B------:R0:W-:Y:S04]  /*7df40*/  STL.64 [R1+0x5318], R22 ;  /* 0x0053181601007387 */ /* 0x0001e80000100a00 */
[----:B0-----:R-:W5:Y:S04]  /*7df50*/  LDL.LU R23, [R1+0xfac] ;  /* 0x000fac0001177983 */ /* 0x001f680000300800 */
[----:B------:R0:W-:Y:S01]  /*7df60*/  STL.64 [R1+0x5310], R20 ;  /* 0x0053101401007387 */ /* 0x0001e20000100a00 */
[----:B---3--:R-:W-:-:S03]  /*7df70*/  F2FP.F16.E4M3.UNPACK_B R3, R3.H1 ;  /* 0x00000003ff03723e */ /* 0x008fc600030006ff */
[----:B------:R-:W-:Y:S04]  /*7df80*/  STL.64 [R1+0x670], R12 ;  /* 0x0006700c01007387 */ /* 0x000fe80000100a00 */
[----:B------:R4:W-:Y:S01]  /*7df90*/  STL.64 [R1+0x678], R14 ;  /* 0x0006780e01007387 */ /* 0x0009e20000100a00 */
[----:B------:R-:W-:-:S03]  /*7dfa0*/  F2FP.F16.E4M3.UNPACK_B R0, R0.H1 ;  /* 0x00000000ff00723e */ /* 0x000fc600030006ff */
[----:B0-----:R-:W3:Y:S04]  /*7dfb0*/  LDL.LU R20, [R1+0x1b0] ;  /* 0x0001b00001147983 */ /* 0x001ee80000300800 */
[----:B------:R-:W3:Y:S04]  /*7dfc0*/  LDL.LU R21, [R1+0x1b4] ;  /* 0x0001b40001157983 */ /* 0x000ee80000300800 */
[----:B------:R-:W-:Y:S04]  /*7dfd0*/  STL [R1+0xa0], R3 ;  /* 0x0000a00301007387 */ /* 0x000fe80000100800 */
[----:B------:R-:W2:Y:S04]  /*7dfe0*/  LDL.LU R22, [R1+0x1b8] ;  /* 0x0001b80001167983 */ /* 0x000ea80000300800 */
[----:B------:R-:W-:Y:S01]  /*7dff0*/  STL [R1+0xa4], R0 ;  /* 0x0000a40001007387 */ /* 0x000fe20000100800 */
[----:B------:R-:W-:-:S02]  /*7e000*/  F2FP.F16.E4M3.UNPACK_B R26, R26.H1 ;  /* 0x0000001aff1a723e */ /* 0x000fc400030006ff */
[----:B------:R-:W-:Y:S01]  /*7e010*/  F2FP.F16.E4M3.UNPACK_B R27, R27.H1 ;  /* 0x0000001bff1b723e */ /* 0x000fe200030006ff */
[----:B-----5:R-:W-:Y:S02]  /*7e020*/  IMAD R7, R7, 0x100, R23 ;  /* 0x0000010007077824 */ /* 0x020fe400078e0217 */
[----:B------:R-:W2:Y:S04]  /*7e030*/  LDL.LU R23, [R1+0x1bc] ;  /* 0x0001bc0001177983 */ /* 0x000ea80000300800 */
[----:B----4-:R-:W-:Y:S01]  /*7e040*/  HMMA.16816.F32 R12, R16, R26, R8 ;  /* 0x0000001a100c723c */ /* 0x010fe20000001808 */
[----:B--2---:R-:W-:Y:S04]  /*7e050*/  STL.64 [R1+0x5360], R22 ;  /* 0x0053601601007387 */ /* 0x004fe80000100a00 */
[----:B---3--:R-:W-:Y:S04]  /*7e060*/  STL.64 [R1+0x5358], R20 ;  /* 0x0053581401007387 */ /* 0x008fe80000100a00 */
[----:B------:R-:W2:-:S14]  /*7e070*/  LDL.LU R10, [R1] ;  /* 0x00000000010a7983 */ /* 0x000e9c0000300800 */
[----:B------:R0:W-:Y:S04]  /*7e080*/  STL.64 [R1+0x690], R12 ;  /* 0x0006900c01007387 */ /* 0x0001e80000100a00 */
[----:B------:R1:W-:Y:S04]  /*7e090*/  STL.64 [R1+0x698], R14 ;  /* 0x0006980e01007387 */ /* 0x0003e80000100a00 */
[----:B------:R-:W2:Y:S04]  /*7e0a0*/  LDL.LU R11, [R1+0x4] ;  /* 0x00000400010b7983 */ /* 0x000ea80000300800 */
[----:B0-----:R-:W3:Y:S04]  /*7e0b0*/  LDL.LU R12, [R1+0x210] ;  /* 0x00021000010c7983 */ /* 0x001ee80000300800 */
[----:B------:R-:W3:Y:S04]  /*7e0c0*/  LDL.LU R13, [R1+0x214] ;  /* 0x00021400010d7983 */ /* 0x000ee80000300800 */
[----:B-1----:R-:W4:Y:S04]  /*7e0d0*/  LDL.LU R14, [R1+0x218] ;  /* 0x00021800010e7983 */ /* 0x002f280000300800 */
[----:B------:R-:W4:Y:S04]  /*7e0e0*/  LDL.LU R15, [R1+0x21c] ;  /* 0x00021c00010f7983 */ /* 0x000f280000300800 */
[----:B----4-:R0:W-:Y:S04]  /*7e0f0*/  STL.64 [R1+0x5370], R14 ;  /* 0x0053700e01007387 */ /* 0x0101e80000100a00 */
[----:B---3--:R-:W-:Y:S04]  /*7e100*/  STL.64 [R1+0x5368], R12 ;  /* 0x0053680c01007387 */ /* 0x008fe80000100a00 */
[----:B------:R-:W3:Y:S04]  /*7e110*/  LDL.LU R8, [R1+0x8] ;  /* 0x0000080001087983 */ /* 0x000ee80000300800 */
[----:B------:R-:W3:Y:S04]  /*7e120*/  LDL.LU R9, [R1+0xc] ;  /* 0x00000c0001097983 */ /* 0x000ee80000300800 */
[----:B--2---:R-:W-:Y:S04]  /*7e130*/  STL.64 [R1+0x5380], R10 ;  /* 0x0053800a01007387 */ /* 0x004fe80000100a00 */
[----:B---3--:R1:W-:Y:S04]  /*7e140*/  STL.64 [R1+0x5378], R8 ;  /* 0x0053780801007387 */ /* 0x0083e80000100a00 */
[----:B------:R-:W2:Y:S04]  /*7e150*/  LDL.LU R20, [R1+0x230] ;  /* 0x0002300001147983 */ /* 0x000ea80000300800 */
[----:B------:R-:W2:Y:S04]  /*7e160*/  LDL.LU R21, [R1+0x234] ;  /* 0x0002340001157983 */ /* 0x000ea80000300800 */
[----:B------:R-:W3:Y:S04]  /*7e170*/  LDL.LU R22, [R1+0x238] ;  /* 0x0002380001167983 */ /* 0x000ee80000300800 */
[----:B------:R-:W3:Y:S04]  /*7e180*/  LDL.LU R23, [R1+0x23c] ;  /* 0x00023c0001177983 */ /* 0x000ee80000300800 */
[----:B---3--:R-:W-:Y:S04]  /*7e190*/  STL.64 [R1+0x5390], R22 ;  /* 0x0053901601007387 */ /* 0x008fe80000100a00 */
[----:B--2---:R2:W-:Y:S04]  /*7e1a0*/  STL.64 [R1+0x5388], R20 ;  /* 0x0053881401007387 */ /* 0x0045e80000100a00 */
[----:B0-----:R-:W3:Y:S04]  /*7e1b0*/  LDL.LU R14, [R1+0x10] ;  /* 0x00001000010e7983 */ /* 0x001ee80000300800 */
[----:B------:R-:W3:Y:S04]  /*7e1c0*/  LDL.LU R15, [R1+0x14] ;  /* 0x00001400010f7983 */ /* 0x000ee80000300800 */
[----:B-1----:R-:W4:Y:S04]  /*7e1d0*/  LDL.LU R8, [R1+0x250] ;  /* 0x0002500001087983 */ /* 0x002f280000300800 */
[----:B------:R-:W4:Y:S04]  /*7e1e0*/  LDL.LU R9, [R1+0x254] ;  /* 0x0002540001097983 */ /* 0x000f280000300800 */
[----:B------:R-:W5:Y:S04]  /*7e1f0*/  LDL.LU R10, [R1+0x258] ;  /* 0x00025800010a7983 */ /* 0x000f680000300800 */
[----:B------:R-:W5:Y:S04]  /*7e200*/  LDL.LU R11, [R1+0x25c] ;  /* 0x00025c00010b7983 */ /* 0x000f680000300800 */
[----:B-----5:R0:W-:Y:S04]  /*7e210*/  STL.64 [R1+0x53a0], R10 ;  /* 0x0053a00a01007387 */ /* 0x0201e80000100a00 */
[----:B----4-:R1:W-:Y:S04]  /*7e220*/  STL.64 [R1+0x5398], R8 ;  /* 0x0053980801007387 */ /* 0x0103e80000100a00 */
[----:B------:R-:W4:Y:S04]  /*7e230*/  LDL.LU R12, [R1+0x18] ;  /* 0x00001800010c7983 */ /* 0x000f280000300800 */
[----:B------:R-:W4:Y:S04]  /*7e240*/  LDL.LU R13, [R1+0x1c] ;  /* 0x00001c00010d7983 */ /* 0x000f280000300800 */
[----:B---3--:R-:W-:Y:S04]  /*7e250*/  STL.64 [R1+0x53b0], R14 ;  /* 0x0053b00e01007387 */ /* 0x008fe80000100a00 */
[----:B----4-:R-:W-:Y:S04]  /*7e260*/  STL.64 [R1+0x53a8], R12 ;  /* 0x0053a80c01007387 */ /* 0x010fe80000100a00 */
[----:B--2---:R-:W2:Y:S04]  /*7e270*/  LDL.LU R20, [R1+0x270] ;  /* 0x0002700001147983 */ /* 0x004ea80000300800 */
        /* <DEDUP_REMOVED lines=9> */
[----:B---3--:R0:W-:Y:S04]  /*7e310*/  STL.64 [R1+0x53d0], R10 ;  /* 0x0053d00a01007387 */ /* 0x0081e80000100a00 */
[----:B----4-:R-:W-:Y:S04]  /*7e320*/  STL.64 [R1+0x53c8], R8 ;  /* 0x0053c80801007387 */ /* 0x010fe80000100a00 */
[----:B--2---:R-:W2:Y:S04]  /*7e330*/  LDL.LU R20, [R1+0x2b0] ;  /* 0x0002b00001147983 */ /* 0x004ea80000300800 */
[----:B------:R-:W2:Y:S04]  /*7e340*/  LDL.LU R21, [R1+0x2b4] ;  /* 0x0002b40001157983 */ /* 0x000ea80000300800 */
[----:B------:R-:W3:Y:S04]  /*7e350*/  LDL.LU R22, [R1+0x2b8] ;  /* 0x0002b80001167983 */ /* 0x000ee80000300800 */
[----:B------:R-:W3:Y:S04]  /*7e360*/  LDL.LU R23, [R1+0x2bc] ;  /* 0x0002bc0001177983 */ /* 0x000ee80000300800 */
[----:B---3--:R-:W-:Y:S04]  /*7e370*/  STL.64 [R1+0x53e0], R22 ;  /* 0x0053e01601007387 */ /* 0x008fe80000100a00 */
[----:B--2---:R1:W-:Y:S04]  /*7e380*/  STL.64 [R1+0x53d8], R20 ;  /* 0x0053d81401007387 */ /* 0x0043e80000100a00 */
[----:B0-----:R-:W2:Y:S04]  /*7e390*/  LDL.LU R10, [R1+0x30] ;  /* 0x00003000010a7983 */ /* 0x001ea80000300800 */
[----:B------:R-:W2:Y:S04]  /*7e3a0*/  LDL.LU R11, [R1+0x34] ;  /* 0x00003400010b7983 */ /* 0x000ea80000300800 */
[----:B--2---:R-:W-:Y:S04]  /*7e3b0*/  STL.64 [R1+0x53e8], R10 ;  /* 0x0053e80a01007387 */ /* 0x004fe80000100a00 */
[----:B-1----:R-:W2:Y:S04]  /*7e3c0*/  LDL.LU R20, [R1+0x2d0] ;  /* 0x0002d00001147983 */ /* 0x002ea80000300800 */
[----:B------:R-:W2:Y:S04]  /*7e3d0*/  LDL.LU R21, [R1+0x2d4] ;  /* 0x0002d40001157983 */ /* 0x000ea80000300800 */
[----:B------:R-:W3:Y:S04]  /*7e3e0*/  LDL.LU R22, [R1+0x2d8] ;  /* 0x0002d80001167983 */ /* 0x000ee80000300800 */
[----:B------:R-:W3:Y:S04]  /*7e3f0*/  LDL.LU R23, [R1+0x2dc] ;  /* 0x0002dc0001177983 */ /* 0x000ee80000300800 */
[----:B---3--:R-:W-:Y:S04]  /*7e400*/  STL.64 [R1+0x53f8], R22 ;  /* 0x0053f81601007387 */ /* 0x008fe80000100a00 */
[----:B--2---:R0:W-:Y:S04]  /*7e410*/  STL.64 [R1+0x53f0], R20 ;  /* 0x0053f01401007387 */ /* 0x0041e80000100a00 */
[----:B------:R-:W2:Y:S04]  /*7e420*/  LDL.LU R8, [R1+0x38] ;  /* 0x0000380001087983 */ /* 0x000ea80000300800 */
[----:B------:R-:W2:Y:S04]  /*7e430*/  LDL.LU R9, [R1+0x3c] ;  /* 0x00003c0001097983 */ /* 0x000ea80000300800 */
[----:B--2---:R1:W-:Y:S04]  /*7e440*/  STL.64 [R1+0x5400], R8 ;  /* 0x0054000801007387 */ /* 0x0043e80000100a00 */
[----:B0-----:R-:W2:Y:S04]  /*7e450*/  LDL.LU R20, [R1+0x300] ;  /* 0x0003000001147983 */ /* 0x001ea80000300800 */
[----:B------:R-:W2:Y:S04]  /*7e460*/  LDL.LU R21, [R1+0x304] ;  /* 0x0003040001157983 */ /* 0x000ea80000300800 */
[----:B------:R-:W3:Y:S04]  /*7e470*/  LDL.LU R22, [R1+0x308] ;  /* 0x0003080001167983 */ /* 0x000ee80000300800 */
[----:B------:R-:W3:Y:S04]  /*7e480*/  LDL.LU R23, [R1+0x30c] ;  /* 0x00030c0001177983 */ /* 0x000ee80000300800 */
[----:B---3--:R-:W-:Y:S04]  /*7e490*/  STL.64 [R1+0x5410], R22 ;  /* 0x0054101601007387 */ /* 0x008fe80000100a00 */
[----:B--2---:R0:W-:Y:S04]  /*7e4a0*/  STL.64 [R1+0x5408], R20 ;  /* 0x0054081401007387 */ /* 0x0041e80000100a00 */
[----:B------:R-:W2:Y:S04]  /*7e4b0*/  LDL.LU R10, [R1+0x40] ;  /* 0x00004000010a7983 */ /* 0x000ea80000300800 */
[----:B------:R-:W2:Y:S04]  /*7e4c0*/  LDL.LU R11, [R1+0x44] ;  /* 0x00004400010b7983 */ /* 0x000ea80000300800 */
[----:B-1----:R-:W3:Y:S04]  /*7e4d0*/  LDL.LU R8, [R1+0x48] ;  /* 0x0000480001087983 */ /* 0x002ee80000300800 */
[----:B------:R-:W3:Y:S04]  /*7e4e0*/  LDL.LU R9, [R1+0x4c] ;  /* 0x00004c0001097983 */ /* 0x000ee80000300800 */
[----:B--2---:R1:W-:Y:S04]  /*7e4f0*/  STL.64 [R1+0x5418], R10 ;  /* 0x0054180a01007387 */ /* 0x0043e80000100a00 */
[----:B---3--:R-:W-:Y:S04]  /*7e500*/  STL.64 [R1+0x5430], R8 ;  /* 0x0054300801007387 */ /* 0x008fe80000100a00 */
[----:B0-----:R-:W2:Y:S04]  /*7e510*/  LDL.LU R20, [R1+0x320] ;  /* 0x0003200001147983 */ /* 0x001ea80000300800 */
[----:B------:R-:W2:Y:S04]  /*7e520*/  LDL.LU R21, [R1+0x324] ;  /* 0x0003240001157983 */ /* 0x000ea80000300800 */
[----:B------:R-:W3:Y:S04]  /*7e530*/  LDL.LU R22, [R1+0x328] ;  /* 0x0003280001167983 */ /* 0x000ee80000300800 */
[----:B------:R-:W3:Y:S04]  /*7e540*/  LDL.LU R23, [R1+0x32c] ;  /* 0x00032c0001177983 */ /* 0x000ee80000300800 */
[----:B-1----:R-:W4:Y:S04]  /*7e550*/  LDL.LU R10, [R1+0x50] ;  /* 0x00005000010a7983 */ /* 0x002f280000300800 */
[----:B------:R-:W4:Y:S04]  /*7e560*/  LDL.LU R11, [R1+0x54] ;  /* 0x00005400010b7983 */ /* 0x000f280000300800 */
[----:B----4-:R-:W-:Y:S04]  /*7e570*/  STL.64 [R1+0x5448], R10 ;  /* 0x0054480a01007387 */ /* 0x010fe80000100a00 */
        /* <DEDUP_REMOVED lines=37> */
[----:B----4-:R-:W-:Y:S04]  /*7e7d0*/  STL.64 [R1+0x54a8], R10 ;  /* 0x0054a80a01007387 */ /* 0x010fe80000100a00 */
[----:B-----5:R-:W-:Y:S04]  /*7e7e0*/  STL.64 [R1+0x54c0], R8 ;  /* 0x0054c00801007387 */ /* 0x020fe80000100a00 */
        /* <DEDUP_REMOVED lines=43> */
[----:B------:R-:W4:Y:S01]  /*7eaa0*/  LDL.LU R11, [R1+0xb4] ;  /* 0x0000b400010b7983 */ /* 0x000f220000300800 */
[----:B------:R-:W-:-:S02]  /*7eab0*/  IMAD.MOV.U32 R8, RZ, RZ, R3 ;  /* 0x000000ffff087224 */ /* 0x000fc400078e0003 */
[----:B------:R-:W-:Y:S01]  /*7eac0*/  IMAD.MOV.U32 R9, RZ, RZ, R0 ;  /* 0x000000ffff097224 */ /* 0x000fe200078e0000 */
[----:B------:R-:W5:Y:S04]  /*7ead0*/  LDL.LU R3, [R1+0x555c] ;  /* 0x00555c0001037983 */ /* 0x000f680000300800 */
[----:B------:R-:W5:Y:S04]  /*7eae0*/  LDL.LU R0, [R1+0x5558] ;  /* 0x0055580001007983 */ /* 0x000f680000300800 */
[----:B----4-:R-:W-:Y:S04]  /*7eaf0*/  STL.64 [R1+0x5550], R10 ;  /* 0x0055500a01007387 */ /* 0x010fe80000100a00 */
[----:B------:R0:W-:Y:S04]  /*7eb00*/  STL.64 [R1+0x5548], R8 ;  /* 0x0055480801007387 */ /* 0x0001e80000100a00 */
[----:B0-----:R-:W4:Y:S04]  /*7eb10*/  LDL.LU R8, [R1+0x4f0] ;  /* 0x0004f00001087983 */ /* 0x001f280000300800 */
[----:B------:R-:W4:Y:S04]  /*7eb20*/  LDL.LU R9, [R1+0x4f4] ;  /* 0x0004f40001097983 */ /* 0x000f280000300800 */
[----:B------:R-:W4:Y:S04]  /*7eb30*/  LDL.LU R10, [R1+0x4f8] ;  /* 0x0004f800010a7983 */ /* 0x000f280000300800 */
[----:B------:R-:W4:Y:S04]  /*7eb40*/  LDL.LU R11, [R1+0x4fc] ;  /* 0x0004fc00010b7983 */ /* 0x000f280000300800 */
[----:B---3--:R-:W-:Y:S04]  /*7eb50*/  STL.64 [R1+0x5500], R22 ;  /* 0x0055001601007387 */ /* 0x008fe80000100a00 */
[----:B--2---:R0:W-:Y:S04]  /*7eb60*/  STL.64 [R1+0x54f8], R20 ;  /* 0x0054f81401007387 */ /* 0x0041e80000100a00 */
[----:B0-----:R-:W2:Y:S04]  /*7eb70*/  LDL.LU R20, [R1+0x480] ;  /* 0x0004800001147983 */ /* 0x001ea80000300800 */
        /* <DEDUP_REMOVED lines=8> */
[----:B------:R-:W3:Y:S01]  /*7ec00*/  LDL.LU R23, [R1+0x4ac] ;  /* 0x0004ac0001177983 */ /* 0x000ee20000300800 */
[----:B------:R-:W-:-:S02]  /*7ec10*/  F2FP.F16.E4M3.UNPACK_B R28, R28.H1 ;  /* 0x0000001cff1c723e */ /* 0x000fc400030006ff */
[----:B------:R-:W-:Y:S01]  /*7ec20*/  F2FP.F16.E4M3.UNPACK_B R29, R29.H1 ;  /* 0x0000001dff1d723e */ /* 0x000fe200030006ff */
[----:B---3--:R-:W-:Y:S04]  /*7ec30*/  STL.64 [R1+0x5530], R22 ;  /* 0x0055301601007387 */ /* 0x008fe80000100a00 */
[----:B--2---:R0:W-:Y:S04]  /*7ec40*/  STL.64 [R1+0x5528], R20 ;  /* 0x0055281401007387 */ /* 0x0041e80000100a00 */
[----:B0-----:R-:W2:Y:S04]  /*7ec50*/  LDL.LU R20, [R1+0x4b0] ;  /* 0x0004b00001147983 */ /* 0x001ea80000300800 */
[----:B------:R-:W2:Y:S04]  /*7ec60*/  LDL.LU R21, [R1+0x4b4] ;  /* 0x0004b40001157983 */ /* 0x000ea80000300800 */
[----:B------:R-:W3:Y:S04]  /*7ec70*/  LDL.LU R22, [R1+0x4b8] ;  /* 0x0004b80001167983 */ /* 0x000ee80000300800 */
[----:B------:R-:W3:Y:S01]  /*7ec80*/  LDL.LU R23, [R1+0x4bc] ;  /* 0x0004bc0001177983 */ /* 0x000ee20000300800 */
[----:B----4-:R-:W-:Y:S03]  /*7ec90*/  HMMA.16816.F32 R8, R16, R28, R8 ;  /* 0x0000001c1008723c */ /* 0x010fe60000001808 */
        /* <DEDUP_REMOVED lines=19> */
[----:B------:R-:W2:Y:S04]  /*7edd0*/  LDL.LU.64 R8, [R1+0x5548] ;  /* 0x0055480001087983 */ /* 0x000ea80000300a00 */
[----:B------:R-:W-:Y:S01]  /*7ede0*/  STL [R1+0x52c8], R29 ;  /* 0x0052c81d01007387 */ /* 0x000fe20000100800 */
[----:B------:R-:W-:-:S02]  /*7edf0*/  F2FP.F16.E4M3.UNPACK_B R4, R4 ;  /* 0x00000004ff04723e */ /* 0x000fc400020006ff */
[----:B------:R-:W-:Y:S02]  /*7ee00*/  F2FP.F16.E4M3.UNPACK_B R6, R6 ;  /* 0x00000006ff06723e */ /* 0x000fe400020006ff */
[----:B------:R-:W-:Y:S02]  /*7ee10*/  F2FP.F16.E4M3.UNPACK_B R5, R5 ;  /* 0x00000005ff05723e */ /* 0x000fe400020006ff */
[----:B------:R-:W-:Y:S01]  /*7ee20*/  F2FP.F16.E4M3.UNPACK_B R7, R7 ;  /* 0x00000007ff07723e */ /* 0x000fe200020006ff */
[----:B--2---:R-:W-:Y:S01]  /*7ee30*/  HMMA.16816.F32 R16, R16, R8, R20 ;  /* 0x000000081010723c */ /* 0x004fe20000001814 */
[----:B------:R-:W5:Y:S04]  /*7ee40*/  LDL.LU.64 R22, [R1+0x5540] ;  /* 0x0055400001167983 */ /* 0x000f680000300a00 */
[----:B------:R-:W5:-:S15]  /*7ee50*/  LDL.LU.64 R20, [R1+0x5538] ;  /* 0x0055380001147983 */ /* 0x000f5e0000300a00 */
[----:B------:R-:W-:-:S03]  /*7ee60*/  NOP ;  /* 0x0000000000007918 */ /* 0x000fc60000000000 */
[----:B------:R0:W-:Y:S04]  /*7ee70*/  STL.64 [R1+0x500], R16 ;  /* 0x0005001001007387 */ /* 0x0001e80000100a00 */
[----:B------:R1:W-:Y:S04]  /*7ee80*/  STL.64 [R1+0x508], R18 ;  /* 0x0005081201007387 */ /* 0x0003e80000100a00 */
[----:B0-----:R-:W2:Y:S04]  /*7ee90*/  LDL.LU R16, [R1+0x1f0] ;  /* 0x0001f00001107983 */ /* 0x001ea80000300800 */
[----:B------:R-:W2:Y:S04]  /*7eea0*/  LDL.LU R17, [R1+0x1f4] ;  /* 0x0001f40001117983 */ /* 0x000ea80000300800 */
[----:B-1----:R-:W2:Y:S04]  /*7eeb0*/  LDL.LU R18, [R1+0x1f8] ;  /* 0x0001f80001127983 */ /* 0x002ea80000300800 */
[----:B------:R-:W2:Y:S01]  /*7eec0*/  LDL.LU R19, [R1+0x1fc] ;  /* 0x0001fc0001137983 */ /* 0x000ea20000300800 */
[----:B-----5:R-:W-:Y:S03]  /*7eed0*/  HMMA.16816.F32 R8, R4, R10, R20 ;  /* 0x0000000a0408723c */ /* 0x020fe60000001814 */
[----:B------:R-:W5:Y:S04]  /*7eee0*/  LDL.LU.64 R22, [R1+0x5530] ;  /* 0x0055300001167983 */ /* 0x000f680000300a00 */
[----:B------:R-:W5:-:S15]  /*7eef0*/  LDL.LU.64 R20, [R1+0x5528] ;  /* 0x0055280001147983 */ /* 0x000f5e0000300a00 */
[----:B------:R-:W-:-:S01]  /*7ef00*/  NOP ;  /* 0x0000000000007918 */ /* 0x000fc20000000000 */
        /* <DEDUP_REMOVED lines=100> */
[----:B0-----:R-:W3:Y:S04]  /*7f550*/  LDL.LU.64 R10, [R1+0x53d0] ;  /* 0x0053d000010a7983 */ /* 0x001ee80000300a00 */
[----:B------:R-:W5:Y:S02]  /*7f560*/  LDL.LU.64 R8, [R1+0x53c8] ;  /* 0x0053c80001087983 */ /* 0x000f640000300a00 */
[C---:B-----5:R-:W-:Y:S06]  /*7f570*/  HMMA.16816.F32 R20, R4.reuse, R8, R20 ;  /* 0x000000080414723c */ /* 0x060fec0000001814 */
[----:B---3--:R-:W-:-:S15]  /*7f580*/  HMMA.16816.F32 R8, R4, R10, R12 ;  /* 0x0000000a0408723c */ /* 0x008fde000000180c */
[----:B------:R-:W-:-:S02]  /*7f590*/  NOP ;  /* 0x0000000000007918 */ /* 0x000fc40000000000 */
[----:B------:R-:W-:Y:S04]  /*7f5a0*/  STL.64 [R1+0x2a0], R20 ;  /* 0x0002a01401007387 */ /* 0x000fe80000100a00 */
[----:B------:R0:W-:Y:S04]  /*7f5b0*/  STL.64 [R1+0x2a8], R22 ;  /* 0x0002a81601007387 */ /* 0x0001e80000100a00 */
[----:B0-----:R-:W3:Y:S04]  /*7f5c0*/  LDL.LU.64 R22, [R1+0x53c0] ;  /* 0x0053c00001167983 */ /* 0x001ee80000300a00 */
[----:B------:R-:W3:Y:S04]  /*7f5d0*/  LDL.LU.64 R20, [R1+0x53b8] ;  /* 0x0053b80001147983 */ /* 0x000ee80000300a00 */
[----:B------:R-:W5:Y:S04]  /*7f5e0*/  LDL.LU.64 R14, [R1+0x53b0] ;  /* 0x0053b000010e7983 */ /* 0x000f680000300a00 */
[----:B------:R-:W3:Y:S04]  /*7f5f0*/  LDL.LU.64 R12, [R1+0x53a8] ;  /* 0x0053a800010c7983 */ /* 0x000ee80000300a00 */
[----:B------:R-:W-:Y:S04]  /*7f600*/  STL.64 [R1+0x280], R8 ;  /* 0x0002800801007387 */ /* 0x000fe80000100a00 */
[----:B------:R0:W-:Y:S04]  /*7f610*/  STL.64 [R1+0x288], R10 ;  /* 0x0002880a01007387 */ /* 0x0001e80000100a00 */
[----:B0-----:R-:W5:Y:S04]  /*7f620*/  LDL.LU.64 R10, [R1+0x53a0] ;  /* 0x0053a000010a7983 */ /* 0x001f680000300a00 */
[----:B------:R-:W5:Y:S01]  /*7f630*/  LDL.LU.64 R8, [R1+0x5398] ;  /* 0x0053980001087983 */ /* 0x000f620000300a00 */
[C---:B---3--:R-:W-:Y:S06]  /*7f640*/  HMMA.16816.F32 R20, R4.reuse, R12, R20 ;  /* 0x0000000c0414723c */ /* 0x048fec0000001814 */
[----:B-----5:R-:W-:-:S15]  /*7f650*/  HMMA.16816.F32 R12, R4, R14, R8 ;  /* 0x0000000e040c723c */ /* 0x020fde0000001808 */
        /* <DEDUP_REMOVED lines=19> */
[----:B------:R-:W5:Y:S04]  /*7f790*/  LDL.LU.64 R12, [R1+0x5348] ;  /* 0x00534800010c7983 */ /* 0x000f680000300a00 */
[----:B------:R-:W-:Y:S04]  /*7f7a0*/  STL.64 [R1+0x200], R8 ;  /* 0x0002000801007387 */ /* 0x000fe80000100a00 */
[----:B------:R0:W-:Y:S04]  /*7f7b0*/  STL.64 [R1+0x208], R10 ;  /* 0x0002080a01007387 */ /* 0x0001e80000100a00 */
[----:B0-----:R-:W3:Y:S04]  /*7f7c0*/  LDL.LU.64 R10, [R1+0x5340] ;  /* 0x00534000010a7983 */ /* 0x001ee80000300a00 */
[----:B------:R-:W4:Y:S01]  /*7f7d0*/  LDL.LU.64 R8, [R1+0x5338] ;  /* 0x0053380001087983 */ /* 0x000f220000300a00 */
[----:B--2---:R-:W-:-:S15]  /*7f7e0*/  HMMA.16816.F32 R16, R4, R2, R16 ;  /* 0x000000020410723c */ /* 0x004fde0000001810 */
[----:B------:R-:W-:-:S08]  /*7f7f0*/  NOP ;  /* 0x0000000000007918 */ /* 0x000fd00000000000 */
[----:B------:R-:W-:Y:S04]  /*7f800*/  STL.64 [R1+0x1e0], R16 ;  /* 0x0001e01001007387 */ /* 0x000fe80000100a00 */
[----:B------:R3:W-:Y:S01]  /*7f810*/  STL.64 [R1+0x1e8], R18 ;  /* 0x0001e81201007387 */ /* 0x0007e20000100a00 */
[C---:B----4-:R-:W-:Y:S06]  /*7f820*/  HMMA.16816.F32 R24, R4.reuse, R8, R24 ;  /* 0x000000080418723c */ /* 0x050fec0000001818 */
[----:B---3--:R-:W-:Y:S01]  /*7f830*/  HMMA.16816.F32 R16, R4, R10, R20 ;  /* 0x0000000a0410723c */ /* 0x008fe20000001814 */
[----:B------:R-:W2:Y:S06]  /*7f840*/  LDL.LU R8, [R1+0x110] ;  /* 0x0001100001087983 */ /* 0x000eac0000300800 */
[----:B------:R-:W-:-:S10]  /*7f850*/  IMAD.MOV.U32 R11, RZ, RZ, R0 ;  /* 0x000000ffff0b7224 */ /* 0x000fd400078e0000 */
[----:B------:R0:W-:Y:S04]  /*7f860*/  STL.64 [R1+0x1c0], R24 ;  /* 0x0001c01801007387 */ /* 0x0001e80000100a00 */
[----:B------:R1:W-:Y:S04]  /*7f870*/  STL.64 [R1+0x1c8], R26 ;  /* 0x0001c81a01007387 */ /* 0x0003e80000100a00 */
[----:B------:R-:W-:Y:S04]  /*7f880*/  STL.64 [R1+0x190], R16 ;  /* 0x0001901001007387 */ /* 0x000fe80000100a00 */
[----:B------:R-:W-:Y:S04]  /*7f890*/  STL.64 [R1+0x198], R18 ;  /* 0x0001981201007387 */ /* 0x000fe80000100a00 */
[----:B------:R-:W2:Y:S04]  /*7f8a0*/  LDL.LU R9, [R1+0x114] ;  /* 0x0001140001097983 */ /* 0x000ea80000300800 */
[----:B------:R-:W3:Y:S04]  /*7f8b0*/  LDL.LU R10, [R1+0x118] ;  /* 0x00011800010a7983 */ /* 0x000ee80000300800 */
[----:B------:R-:W4:Y:S04]  /*7f8c0*/  LDL.LU R0, [R1+0x5330] ;  /* 0x0053300001007983 */ /* 0x000f280000300800 */
[----:B0-----:R-:W5:Y:S04]  /*7f8d0*/  LDL.LU R24, [R1+0x120] ;  /* 0x0001200001187983 */ /* 0x001f680000300800 */
[----:B------:R-:W5:Y:S04]  /*7f8e0*/  LDL.LU R25, [R1+0x124] ;  /* 0x0001240001197983 */ /* 0x000f680000300800 */
[----:B-1----:R-:W2:Y:S04]  /*7f8f0*/  LDL.LU R26, [R1+0x128] ;  /* 0x00012800011a7983 */ /* 0x002ea80000300800 */
[----:B------:R-:W2:Y:S04]  /*7f900*/  LDL.LU R27, [R1+0x12c] ;  /* 0x00012c00011b7983 */ /* 0x000ea80000300800 */
[----:B--2---:R-:W-:Y:S04]  /*7f910*/  STL.64 [R1+0x5308], R26 ;  /* 0x0053081a01007387 */ /* 0x004fe80000100a00 */
[----:B-----5:R0:W-:Y:S04]  /*7f920*/  STL.64 [R1+0x5300], R24 ;  /* 0x0053001801007387 */ /* 0x0201e80000100a00 */
[----:B0-----:R-:W2:Y:S04]  /*7f930*/  LDL.LU R24, [R1+0x140] ;  /* 0x0001400001187983 */ /* 0x001ea80000300800 */
[----:B------:R-:W2:Y:S04]  /*7f940*/  LDL.LU R25, [R1+0x144] ;  /* 0x0001440001197983 */ /* 0x000ea80000300800 */
[----:B------:R-:W5:Y:S04]  /*7f950*/  LDL.LU R26, [R1+0x148] ;  /* 0x00014800011a7983 */ /* 0x000f680000300800 */
[----:B------:R-:W5:Y:S04]  /*7f960*/  LDL.LU R27, [R1+0x14c] ;  /* 0x00014c00011b7983 */ /* 0x000f680000300800 */
[----:B-----5:R-:W-:Y:S04]  /*7f970*/  STL.64 [R1+0x5328], R26 ;  /* 0x0053281a01007387 */ /* 0x020fe80000100a00 */
[----:B--2---:R0:W-:Y:S04]  /*7f980*/  STL.64 [R1+0x5320], R24 ;  /* 0x0053201801007387 */ /* 0x0041e80000100a00 */
[----:B------:R-:W2:Y:S04]  /*7f990*/  LDL.LU R20, [R1+0x160] ;  /* 0x0001600001147983 */ /* 0x000ea80000300800 */
[----:B------:R-:W2:Y:S04]  /*7f9a0*/  LDL.LU R21, [R1+0x164] ;  /* 0x0001640001157983 */ /* 0x000ea80000300800 */
[----:B------:R-:W2:Y:S04]  /*7f9b0*/  LDL.LU R22, [R1+0x168] ;  /* 0x0001680001167983 */ /* 0x000ea80000300800 */
[----:B------:R-:W2:Y:S04]  /*7f9c0*/  LDL.LU R23, [R1+0x16c] ;  /* 0x00016c0001177983 */ /* 0x000ea80000300800 */
[----:B0-----:R-:W5:Y:S04]  /*7f9d0*/  LDL.LU R24, [R1+0x180] ;  /* 0x0001800001187983 */ /* 0x001f680000300800 */
[----:B------:R-:W5:Y:S04]  /*7f9e0*/  LDL.LU R25, [R1+0x184] ;  /* 0x0001840001197983 */ /* 0x000f680000300800 */
[----:B------:R-:W5:Y:S04]  /*7f9f0*/  LDL.LU R26, [R1+0x188] ;  /* 0x00018800011a7983 */ /* 0x000f680000300800 */
[----:B------:R-:W5:Y:S04]  /*7fa00*/  LDL.LU R27, [R1+0x18c] ;  /* 0x00018c00011b7983 */ /* 0x000f680000300800 */
[----:B------:R-:W2:Y:S04]  /*7fa10*/  LDL.LU R29, [R1+0x1210] ;  /* 0x00121000011d7983 */ /* 0x000ea80000300800 */
[----:B------:R-:W3:Y:S04]  /*7fa20*/  LDL.LU R16, [R1+0x120c] ;  /* 0x00120c0001107983 */ /* 0x000ee80000300800 */
[----:B------:R-:W4:Y:S04]  /*7fa30*/  LDL.LU R18, [R1+0x1224] ;  /* 0x0012240001127983 */ /* 0x000f280000300800 */
[----:B------:R-:W3:Y:S04]  /*7fa40*/  LDL.LU R17, [R1+0x1218] ;  /* 0x0012180001117983 */ /* 0x000ee80000300800 */
[----:B------:R-:W4:Y:S04]  /*7fa50*/  LDL.LU R19, [R1+0x1234] ;  /* 0x0012340001137983 */ /* 0x000f280000300800 */
[----:B----4-:R-:W-:Y:S04]  /*7fa60*/  STL.64 [R1+0x52d8], R18 ;  /* 0x0052d81201007387 */ /* 0x010fe80000100a00 */
[----:B---3--:R0:W-:Y:S04]  /*7fa70*/  STL.64 [R1+0x52d0], R16 ;  /* 0x0052d01001007387 */ /* 0x0081e80000100a00 */
[----:B0-----:R-:W3:Y:S04]  /*7fa80*/  LDL.LU R16, [R1+0xd0] ;  /* 0x0000d00001107983 */ /* 0x001ee80000300800 */
[----:B------:R-:W3:Y:S04]  /*7fa90*/  LDL.LU R17, [R1+0xd4] ;  /* 0x0000d40001117983 */ /* 0x000ee80000300800 */
[----:B------:R-:W4:Y:S04]  /*7faa0*/  LDL.LU R18, [R1+0xd8] ;  /* 0x0000d80001127983 */ /* 0x000f280000300800 */
[----:B------:R-:W4:Y:S01]  /*7fab0*/  LDL.LU R19, [R1+0xdc] ;  /* 0x0000dc0001137983 */ /* 0x000f220000300800 */
[----:B-----5:R-:W-:Y:S03]  /*7fac0*/  HMMA.16816.F32 R24, R4, R12, R24 ;  /* 0x0000000c0418723c */ /* 0x020fe60000001818 */
[----:B----4-:R-:W-:Y:S04]  /*7fad0*/  STL.64 [R1+0x52e8], R18 ;  /* 0x0052e81201007387 */ /* 0x010fe80000100a00 */
[----:B---3--:R0:W-:Y:S04]  /*7fae0*/  STL.64 [R1+0x52e0], R16 ;  /* 0x0052e01001007387 */ /* 0x0081e80000100a00 */
[----:B0-----:R-:W3:Y:S04]  /*7faf0*/  LDL.LU R16, [R1+0x100] ;  /* 0x0001000001107983 */ /* 0x001ee80000300800 */
[----:B------:R-:W3:Y:S04]  /*7fb00*/  LDL.LU R17, [R1+0x104] ;  /* 0x0001040001117983 */ /* 0x000ee80000300800 */
[----:B------:R-:W3:Y:S01]  /*7fb10*/  LDL.LU R18, [R1+0x108] ;  /* 0x0001080001127983 */ /* 0x000ee20000300800 */
[----:B------:R-:W-:-:S03]  /*7fb20*/  IMAD.MOV.U32 R19, RZ, RZ, R0 ;  /* 0x000000ffff137224 */ /* 0x000fc600078e0000 */
[----:B------:R-:W4:Y:S04]  /*7fb30*/  LDL.LU R0, [R1+0x1230] ;  /* 0x0012300001007983 */ /* 0x000f280000300800 */
[----:B------:R-:W-:Y:S04]  /*7fb40*/  STL.64 [R1+0x52b0], R10 ;  /* 0x0052b00a01007387 */ /* 0x000fe80000100a00 */
[----:B------:R0:W-:Y:S04]  /*7fb50*/  STL.64 [R1+0x52a8], R8 ;  /* 0x0052a80801007387 */ /* 0x0001e80000100a00 */
[----:B0-----:R-:W5:Y:S04]  /*7fb60*/  LDL.LU R8, [R1+0xf0] ;  /* 0x0000f00001087983 */ /* 0x001f680000300800 */
[----:B------:R-:W5:Y:S04]  /*7fb70*/  LDL.LU R9, [R1+0xf4] ;  /* 0x0000f40001097983 */ /* 0x000f680000300800 */
[----:B------:R-:W3:Y:S04]  /*7fb80*/  LDL.LU R10, [R1+0xf8] ;  /* 0x0000f800010a7983 */ /* 0x000ee80000300800 */
[----:B------:R-:W3:Y:S01]  /*7fb90*/  LDL.LU R11, [R1+0xfc] ;  /* 0x0000fc00010b7983 */ /* 0x000ee20000300800 */
[C---:B--2---:R-:W-:Y:S03]  /*7fba0*/  HMMA.16816.F32 R20, R4.reuse, R14, R20 ;  /* 0x0000000e0414723c */ /* 0x044fe60000001814 */
[----:B---3--:R-:W-:Y:S04]  /*7fbb0*/  STL.64 [R1+0x52c0], R10 ;  /* 0x0052c00a01007387 */ /* 0x008fe80000100a00 */
[----:B-----5:R0:W-:Y:S04]  /*7fbc0*/  STL.64 [R1+0x52b8], R8 ;  /* 0x0052b80801007387 */ /* 0x0201e80000100a00 */
[----:B0-----:R-:W2:Y:S04]  /*7fbd0*/  LDL.LU R8, [R1+0xc0] ;  /* 0x0000c00001087983 */ /* 0x001ea80000300800 */
[----:B------:R-:W2:Y:S04]  /*7fbe0*/  LDL.LU R9, [R1+0xc4] ;  /* 0x0000c40001097983 */ /* 0x000ea80000300800 */
[----:B------:R-:W2:Y:S04]  /*7fbf0*/  LDL.LU R10, [R1+0xc8] ;  /* 0x0000c800010a7983 */ /* 0x000ea80000300800 */
[----:B------:R-:W2:Y:S04]  /*7fc00*/  LDL.LU R11, [R1+0xcc] ;  /* 0x0000cc00010b7983 */ /* 0x000ea80000300800 */
[----:B------:R-:W-:Y:S04]  /*7fc10*/  STL.64 [R1+0x170], R24 ;  /* 0x0001701801007387 */ /* 0x000fe80000100a00 */
[----:B------:R0:W-:Y:S04]  /*7fc20*/  STL.64 [R1+0x178], R26 ;  /* 0x0001781a01007387 */ /* 0x0001e80000100a00 */
[----:B0-----:R-:W3:Y:S04]  /*7fc30*/  LDL.LU.64 R26, [R1+0x5328] ;  /* 0x00532800011a7983 */ /* 0x001ee80000300a00 */
[----:B------:R-:W3:Y:S04]  /*7fc40*/  LDL.LU.64 R24, [R1+0x5320] ;  /* 0x0053200001187983 */ /* 0x000ee80000300a00 */
[----:B------:R-:W5:Y:S04]  /*7fc50*/  LDL R2, [R1+0x6b8] ;  /* 0x0006b80001027983 */ /* 0x000f680000100800 */
[----:B------:R-:W5:Y:S04]  /*7fc60*/  LDL R3, [R1+0x6bc] ;  /* 0x0006bc0001037983 */ /* 0x000f680000100800 */
[----:B------:R-:W5:Y:S04]  /*7fc70*/  LDL R12, [R1+0x6c8] ;  /* 0x0006c800010c7983 */ /* 0x000f680000100800 */
[----:B------:R-:W5:Y:S04]  /*7fc80*/  LDL R13, [R1+0x6cc] ;  /* 0x0006cc00010d7983 */ /* 0x000f680000100800 */
[----:B------:R-:W-:Y:S04]  /*7fc90*/  STL.64 [R1+0x150], R20 ;  /* 0x0001501401007387 */ /* 0x000fe80000100a00 */
[----:B------:R0:W-:Y:S04]  /*7fca0*/  STL.64 [R1+0x158], R22 ;  /* 0x0001581601007387 */ /* 0x0001e80000100a00 */
[----:B0-----:R-:W4:Y:S04]  /*7fcb0*/  LDL.LU.64 R22, [R1+0x5318] ;  /* 0x0053180001167983 */ /* 0x001f280000300a00 */
[----:B------:R-:W3:Y:S04]  /*7fcc0*/  LDL.LU.64 R20, [R1+0x5310] ;  /* 0x0053100001147983 */ /* 0x000ee80000300a00 */
[----:B------:R-:W5:Y:S04]  /*7fcd0*/  LDL R14, [R1+0x6a8] ;  /* 0x0006a800010e7983 */ /* 0x000f680000100800 */
[----:B------:R-:W5:Y:S01]  /*7fce0*/  LDL R15, [R1+0x6ac] ;  /* 0x0006ac00010f7983 */ /* 0x000f620000100800 */
[----:B---3--:R-:W-:-:S15]  /*7fcf0*/  HMMA.16816.F32 R24, R4, R20, R24 ;  /* 0x000000140418723c */ /* 0x008fde0000001818 */
[----:B------:R-:W-:-:S08]  /*7fd00*/  NOP ;  /* 0x0000000000007918 */ /* 0x000fd00000000000 */
[----:B------:R-:W-:Y:S04]  /*7fd10*/  STL.64 [R1+0x130], R24 ;  /* 0x0001301801007387 */ /* 0x000fe80000100a00 */
[----:B------:R0:W-:Y:S04]  /*7fd20*/  STL.64 [R1+0x138], R26 ;  /* 0x0001381a01007387 */ /* 0x0001e80000100a00 */
[----:B0-----:R-:W4:Y:S04]  /*7fd30*/  LDL.LU.64 R26, [R1+0x5308] ;  /* 0x00530800011a7983 */ /* 0x001f280000300a00 */
[----:B------:R-:W4:Y:S02]  /*7fd40*/  LDL.LU.64 R24, [R1+0x5300] ;  /* 0x0053000001187983 */ /* 0x000f240000300a00 */
[----:B----4-:R-:W-:Y:S02]  /*7fd50*/  HMMA.16816.F32 R20, R4, R22, R24 ;  /* 0x000000160414723c */ /* 0x010fe40000001818 */
[----:B------:R-:W3:Y:S04]  /*7fd60*/  LDL.LU.64 R26, [R1+0x52f8] ;  /* 0x0052f800011a7983 */ /* 0x000ee80000300a00 */
[----:B------:R-:W4:-:S15]  /*7fd70*/  LDL.LU.64 R24, [R1+0x52f0] ;  /* 0x0052f00001187983 */ /* 0x000f1e0000300a00 */
[----:B------:R-:W-:-:S02]  /*7fd80*/  NOP ;  /* 0x0000000000007918 */ /* 0x000fc40000000000 */
[----:B------:R0:W-:Y:S04]  /*7fd90*/  STL.64 [R1+0x120], R20 ;  /* 0x0001201401007387 */ /* 0x0001e80000100a00 */
[----:B------:R1:W-:Y:S04]  /*7fda0*/  STL.64 [R1+0x128], R22 ;  /* 0x0001281601007387 */ /* 0x0003e80000100a00 */
[----:B0-----:R-:W5:Y:S04]  /*7fdb0*/  LDL.LU R20, [R1+0x1a0] ;  /* 0x0001a00001147983 */ /* 0x001f680000300800 */
[----:B------:R-:W5:Y:S04]  /*7fdc0*/  LDL.LU R21, [R1+0x1a4] ;  /* 0x0001a40001157983 */ /* 0x000f680000300800 */
[----:B-1----:R-:W5:Y:S04]  /*7fdd0*/  LDL.LU R22, [R1+0x1a8] ;  /* 0x0001a80001167983 */ /* 0x002f680000300800 */
[----:B------:R-:W5:Y:S01]  /*7fde0*/  LDL.LU R23, [R1+0x1ac] ;  /* 0x0001ac0001177983 */ /* 0x000f620000300800 */
[----:B----4-:R-:W-:-:S15]  /*7fdf0*/  HMMA.16816.F32 R16, R4, R24, R16 ;  /* 0x000000180410723c */ /* 0x010fde0000001810 */
[----:B------:R-:W-:-:S08]  /*7fe00*/  NOP ;  /* 0x0000000000007918 */ /* 0x000fd00000000000 */
[----:B------:R-:W-:Y:S04]  /*7fe10*/  STL.64 [R1+0xe0], R16 ;  /* 0x0000e01001007387 */ /* 0x000fe80000100a00 */
[----:B------:R0:W-:Y:S04]  /*7fe20*/  STL.64 [R1+0xe8], R18 ;  /* 0x0000e81201007387 */ /* 0x0001e80000100a00 */
[----:B0-----:R-:W3:Y:S04]  /*7fe30*/  LDL.LU.64 R18, [R1+0x52e8] ;  /* 0x0052e80001127983 */ /* 0x001ee80000300a00 */
[----:B------:R-:W3:Y:S04]  /*7fe40*/  LDL.LU.64 R16, [R1+0x52e0] ;  /* 0x0052e00001107983 */ /* 0x000ee80000300a00 */
[----:B------:R-:W4:Y:S04]  /*7fe50*/  LDL.LU R24, [R1+0xa0] ;  /* 0x0000a00001187983 */ /* 0x000f280000300800 */
[----:B------:R-:W4:Y:S01]  /*7fe60*/  LDL.LU R25, [R1+0xa4] ;  /* 0x0000a40001197983 */ /* 0x000f220000300800 */
[----:B---3--:R-:W-:-:S15]  /*7fe70*/  HMMA.16816.F32 R16, R4, R26, R16 ;  /* 0x0000001a0410723c */ /* 0x008fde0000001810 */
[----:B------:R-:W-:-:S08]  /*7fe80*/  NOP ;  /* 0x0000000000007918 */ /* 0x000fd00000000000 */
[----:B------:R-:W-:Y:S04]  /*7fe90*/  STL.64 [R1+0xd0], R16 ;  /* 0x0000d01001007387 */ /* 0x000fe80000100a00 */
[----:B------:R0:W-:Y:S04]  /*7fea0*/  STL.64 [R1+0xd8], R18 ;  /* 0x0000d81201007387 */ /* 0x0001e80000100a00 */
[----:B0-----:R-:W3:Y:S04]  /*7feb0*/  LDL.LU.64 R18, [R1+0x52d8] ;  /* 0x0052d80001127983 */ /* 0x001ee80000300a00 */
[----:B------:R-:W2:Y:S04]  /*7fec0*/  LDL.LU.64 R16, [R1+0x52d0] ;  /* 0x0052d00001107983 */ /* 0x000ea80000300a00 */
[----:B------:R-:W5:Y:S04]  /*7fed0*/  LDL.LU R26, [R1+0x1228] ;  /* 0x00122800011a7983 */ /* 0x000f680000300800 */
[----:B------:R-:W4:Y:S01]  /*7fee0*/  LDL.LU R27, [R1+0x1220] ;  /* 0x00122000011b7983 */ /* 0x000f220000300800 */
[----:B--2---:R-:W-:-:S03]  /*7fef0*/  IMAD R16, R16, 0x100, R29 ;  /* 0x0000010010107824 */ /* 0x004fc600078e021d */
[----:B------:R-:W2:Y:S01]  /*7ff00*/  LDL.LU R29, [R1+0x52c8] ;  /* 0x0052c800011d7983 */ /* 0x000ea20000300800 */
[----:B---3--:R-:W-:Y:S01]  /*7ff10*/  IMAD R19, R0, 0x100, R19 ;  /* 0x0000010000137824 */ /* 0x008fe200078e0213 */
[----:B--2---:R-:W-:-:S15]  /*7ff20*/  HMMA.16816.F32 R8, R4, R28, R8 ;  /* 0x0000001c0408723c */ /* 0x004fde0000001808 */
[----:B------:R-:W-:-:S08]  /*7ff30*/  NOP ;  /* 0x0000000000007918 */ /* 0x000fd00000000000 */
[----:B------:R-:W-:Y:S04]  /*7ff40*/  STL.64 [R1+0xc0], R8 ;  /* 0x0000c00801007387 */ /* 0x000fe80000100a00 */
[----:B------:R0:W-:Y:S01]  /*7ff50*/  STL [R1+0xc8], R10 ;  /* 0x0000c80a01007387 */ /* 0x0001e20000100800 */
[----:B------:R-:W-:-:S03]  /*7ff60*/  IMAD.MOV.U32 R0, RZ, RZ, R11 ;  /* 0x000000ffff007224 */ /* 0x000fc600078e000b */
[----:B0-----:R-:W2:Y:S04]  /*7ff70*/  LDL.LU.64 R10, [R1+0x52c0] ;  /* 0x0052c000010a7983 */ /* 0x001ea80000300a00 */
[----:B------:R-:W2:Y:S04]  /*7ff80*/  LDL.LU.64 R8, [R1+0x52b8] ;  /* 0x0052b80001087983 */ /* 0x000ea80000300a00 */
[----:B------:R0:W-:Y:S01]  /*7ff90*/  STL [R1+0x4ec0], R0 ;  /* 0x004ec00001007387 */ /* 0x0001e20000100800 */
[----:B-----5:R-:W-:Y:S02]  /*7ffa0*/  IMAD R18, R18, 0x100, R26 ;  /* 0x0000010012127824 */ /* 0x020fe400078e021a */
[----:B----4-:R-:W-:Y:S01]  /*7ffb0*/  IMAD R17, R17, 0x100, R27 ;  /* 0x0000010011117824 */ /* 0x010fe200078e021b */
[----:B------:R-:W-:-:S02]  /*7ffc0*/  F2FP.F16.E4M3.UNPACK_B R16, R16 ;  /* 0x00000010ff10723e */ /* 0x000fc400020006ff */
[----:B------:R-:W-:Y:S02]  /*7ffd0*/  F2FP.F16.E4M3.UNPACK_B R19, R19 ;  /* 0x00000013ff13723e */ /* 0x000fe400020006ff */
[----:B------:R-:W-:Y:S02]  /*7ffe0*/  F2FP.F16.E4M3.UNPACK_B R14, R14 ;  /* 0x0000000eff0e723e */ /* 0x000fe400020006ff */
[----:B------:R-:W-:Y:S02]  /*7fff0*/  F2FP.F16.E4M3.UNPACK_B R18, R18 ;  /* 0x00000012ff12723e */ /* 0x000fe400020006ff */
[----:B------:R-:W-:Y:S02]  /*80000*/  F2FP.F16.E4M3.UNPACK_B R17, R17 ;  /* 0x00000011ff11723e */ /* 0x000fe400020006ff */
[----:B------:R-:W-:-:S07]  /*80010*/  F2FP.F16.E4M3.UNPACK_B R15, R15 ;  /* 0x0000000fff0f723e */ /* 0x000fce00020006ff */
[----:B------:R-:W-:Y:S06]  /*80020*/  HMMA.16816.F32 R20, R16, R14, R20 ;  /* 0x0000000e1014723c */ /* 0x000fec0000001814 */
[----:B--2---:R-:W-:Y:S01]  /*80030*/  HMMA.16816.F32 R4, R4, R24, R8 ;  /* 0x000000180404723c */ /* 0x004fe20000001808 */
[----:B------:R-:W2:Y:S04]  /*80040*/  LDL.LU.64 R10, [R1+0x52b0] ;  /* 0x0052b000010a7983 */ /* 0x000ea80000300a00 */
[----:B------:R-:W2:Y:S01]  /*80050*/  LDL.LU.64 R8, [R1+0x52a8] ;  /* 0x0052a80001087983 */ /* 0x000ea20000300a00 */
[----:B------:R-:W-:-:S02]  /*80060*/  F2FP.F16.E4M3.UNPACK_B R2, R2 ;  /* 0x00000002ff02723e */ /* 0x000fc400020006ff */
[----:B------:R-:W-:-:S15]  /*80070*/  F2FP.F16.E4M3.UNPACK_B R3, R3 ;  /* 0x00000003ff03723e */ /* 0x000fde00020006ff */
[----:B------:R-:W-:-:S01]  /*80080*/  NOP ;  /* 0x0000000000007918 */ /* 0x000fc20000000000 */
[----:B0-----:R-:W-:Y:S01]  /*80090*/  IMAD.MOV.U32 R0, RZ, RZ, R6 ;  /* 0x000000ffff007224 */ /* 0x001fe200078e0006 */
[----:B------:R0:W-:Y:S04]  /*800a0*/  STL.64 [R1+0xb0], R4 ;  /* 0x0000b00401007387 */ /* 0x0001e80000100a00 */
[----:B------:R-:W-:Y:S04]  /*800b0*/  STL [R1+0xbc], R7 ;  /* 0x0000bc0701007387 */ /* 0x000fe80000100800 */
[----:B------:R-:W-:Y:S04]  /*800c0*/  STL [R1+0xa8], R14 ;  /* 0x0000a80e01007387 */ /* 0x000fe80000100800 */
[----:B------:R1:W-:Y:S04]  /*800d0*/  STL [R1+0x4ec4], R0 ;  /* 0x004ec40001007387 */ /* 0x0003e80000100800 */
[----:B------:R-:W-:Y:S04]  /*800e0*/  STL [R1+0xac], R15 ;  /* 0x0000ac0f01007387 */ /* 0x000fe80000100800 */
[----:B------:R-:W-:Y:S04]  /*800f0*/  STL [R1+0x98], R2 ;  /* 0x0000980201007387 */ /* 0x000fe80000100800 */
[----:B------:R-:W-:Y:S04]  /*80100*/  STL.64 [R1+0xf0], R20 ;  /* 0x0000f01401007387 */ /* 0x000fe80000100a00 */
[----:B------:R-:W-:Y:S01]  /*80110*/  STL.64 [R1+0xf8], R22 ;  /* 0x0000f81601007387 */ /* 0x000fe20000100a00 */
[----:B0-----:R-:W-:-:S05]  /*80120*/  F2FP.F16.E4M3.UNPACK_B R4, R12 ;  /* 0x0000000cff04723e */ /* 0x001fca00020006ff */
[----:B------:R2:W-:Y:S01]  /*80130*/  STL [R1+0x90], R4 ;  /* 0x0000900401007387 */ /* 0x0005e20000100800 */
[----:B-1----:R-:W-:-:S03]  /*80140*/  F2FP.F16.E4M3.UNPACK_B R0, R13 ;  /* 0x0000000dff00723e */ /* 0x002fc600020006ff */
[----:B------:R-:W-:Y:S04]  /*80150*/  STL [R1+0x9c], R3 ;  /* 0x00009c0301007387 */ /* 0x000fe80000100800 */
[----:B------:R0:W-:Y:S01]  /*80160*/  STL [R1+0x94], R0 ;  /* 0x0000940001007387 */ /* 0x0001e20000100800 */
[----:B--2---:R-:W-:-:S15]  /*80170*/  HMMA.16816.F32 R4, R16, R2, R8 ;  /* 0x000000021004723c */ /* 0x004fde0000001808 */
[----:B------:R-:W-:-:S08]  /*80180*/  NOP ;  /* 0x0000000000007918 */ /* 0x000fd00000000000 */
[----:B------:R-:W-:Y:S04]  /*80190*/  STL [R1+0x110], R4 ;  /* 0x0001100401007387 */ /* 0x000fe80000100800 */
[----:B------:R-:W-:Y:S04]  /*801a0*/  STL.64 [R1+0x118], R6 ;  /* 0x0001180601007387 */ /* 0x000fe80000100a00 */
[----:B------:R-:W2:Y:S04]  /*801b0*/  LDL.LU R20, [R1+0x520] ;  /* 0x0005200001147983 */ /* 0x000ea80000300800 */
[----:B------:R-:W2:Y:S04]  /*801c0*/  LDL.LU R21, [R1+0x524] ;  /* 0x0005240001157983 */ /* 0x000ea80000300800 */
[----:B------:R-:W3:Y:S04]  /*801d0*/  LDL.LU R22, [R1+0x528] ;  /* 0x0005280001167983 */ /* 0x000ee80000300800 */
[----:B------:R-:W3:Y:S01]  /*801e0*/  LDL.LU R23, [R1+0x52c] ;  /* 0x00052c0001177983 */ /* 0x000ee20000300800 */
[----:B0-----:R-:W-:-:S03]  /*801f0*/  IMAD.MOV.U32 R0, RZ, RZ, R5 ;  /* 0x000000ffff007224 */ /* 0x001fc600078e0005 */
[----:B---3--:R-:W-:Y:S04]  /*80200*/  STL.64 [R1+0x5260], R22 ;  /* 0x0052601601007387 */ /* 0x008fe80000100a00 */
[----:B--2---:R0:W-:Y:S04]  /*80210*/  STL.64 [R1+0x5258], R20 ;  /* 0x0052581401007387 */ /* 0x0041e80000100a00 */
[----:B0-----:R-:W2:Y:S04]  /*80220*/  LDL.LU R20, [R1+0x4d0] ;  /* 0x0004d00001147983 */ /* 0x001ea80000300800 */
[----:B------:R-:W2:Y:S04]  /*80230*/  LDL.LU R21, [R1+0x4d4] ;  /* 0x0004d40001157983 */ /* 0x000ea80000300800 */
[----:B------:R-:W3:Y:S04]  /*80240*/  LDL.LU R22, [R1+0x4d8] ;  /* 0x0004d80001167983 */ /* 0x000ee80000300800 */
[----:B------:R-:W3:Y:S04]  /*80250*/  LDL.LU R23, [R1+0x4dc] ;  /* 0x0004dc0001177983 */ /* 0x000ee80000300800 */
[----:B------:R-:W4:Y:S04]  /*80260*/  LDL R4, [R1+0x768] ;  /* 0x0007680001047983 */ /* 0x000f280000100800 */
[----:B------:R-:W4:Y:S04]  /*80270*/  LDL R5, [R1+0x76c] ;  /* 0x00076c0001057983 */ /* 0x000f280000100800 */
[----:B----4-:R-:W-:Y:S04]  /*80280*/  STL.64 [R1+0x5278], R4 ;  /* 0x0052780401007387 */ /* 0x010fe80000100a00 */
        /* <DEDUP_REMOVED lines=8> */
[----:B------:R-:W5:Y:S04]  /*80310*/  LDL R4, [R1+0x6e8] ;  /* 0x0006e80001047983 */ /* 0x000f680000100800 */
[----:B------:R-:W5:Y:S04]  /*80320*/  LDL R5, [R1+0x6ec] ;  /* 0x0006ec0001057983 */ /* 0x000f680000100800 */
[----:B----4-:R0:W-:Y:S04]  /*80330*/  STL.64 [R1+0x5290], R6 ;  /* 0x0052900601007387 */ /* 0x0101e80000100a00 */
[----:B0-----:R-:W4:Y:S04]  /*80340*/  LDL.64 R6, [R1+0x90] ;  /* 0x0000900001067983 */ /* 0x001f280000100a00 */
        /* <DEDUP_REMOVED lines=8> */
[----:B0-----:R-:W4:Y:S04]  /*803d0*/  LDL.LU R20, [R1+0x2f0] ;  /* 0x0002f00001147983 */ /* 0x001f280000300800 */
[----:B------:R-:W4:Y:S04]  /*803e0*/  LDL.LU R21, [R1+0x2f4] ;  /* 0x0002f40001157983 */ /* 0x000f280000300800 */
[----:B------:R-:W4:Y:S04]  /*803f0*/  LDL.LU R22, [R1+0x2f8] ;  /* 0x0002f80001167983 */ /* 0x000f280000300800 */
[----:B------:R-:W4:Y:S04]  /*80400*/  LDL.LU R23, [R1+0x2fc] ;  /* 0x0002fc0001177983 */ /* 0x000f280000300800 */
[----:B------:R-:W2:Y:S04]  /*80410*/  LDL R28, [R1+0x758] ;  /* 0x00075800011c7983 */ /* 0x000ea80000100800 */
[----:B------:R-:W3:Y:S04]  /*80420*/  LDL R29, [R1+0x75c] ;  /* 0x00075c00011d7983 */ /* 0x000ee80000100800 */
[----:B------:R-:W3:Y:S04]  /*80430*/  LDL.LU R24, [R1+0x510] ;  /* 0x0005100001187983 */ /* 0x000ee80000300800 */
[----:B------:R-:W3:Y:S04]  /*80440*/  LDL.LU R25, [R1+0x514] ;  /* 0x0005140001197983 */ /* 0x000ee80000300800 */
[----:B------:R-:W3:Y:S04]  /*80450*/  LDL.LU R26, [R1+0x518] ;  /* 0x00051800011a7983 */ /* 0x000ee80000300800 */
[----:B------:R-:W3:Y:S04]  /*80460*/  LDL.LU R27, [R1+0x51c] ;  /* 0x00051c00011b7983 */ /* 0x000ee80000300800 */
[----:B------:R-:W3:Y:S04]  /*80470*/  LDL R14, [R1+0x6d8] ;  /* 0x0006d800010e7983 */ /* 0x000ee80000100800 */
[----:B------:R-:W3:Y:S04]  /*80480*/  LDL R15, [R1+0x6dc] ;  /* 0x0006dc00010f7983 */ /* 0x000ee80000100800 */
[----:B------:R-:W3:Y:S04]  /*80490*/  LDL R2, [R1+0x6f8] ;  /* 0x0006f80001027983 */ /* 0x000ee80000100800 */
[----:B------:R-:W3:Y:S04]  /*804a0*/  LDL R3, [R1+0x6fc] ;  /* 0x0006fc0001037983 */ /* 0x000ee80000100800 */
[----:B------:R-:W3:Y:S04]  /*804b0*/  LDL.LU R8, [R1+0x530] ;  /* 0x0005300001087983 */ /* 0x000ee80000300800 */
[----:B------:R-:W3:Y:S04]  /*804c0*/  LDL.LU R9, [R1+0x534] ;  /* 0x0005340001097983 */ /* 0x000ee80000300800 */
[----:B------:R-:W3:Y:S04]  /*804d0*/  LDL.LU R10, [R1+0x538] ;  /* 0x00053800010a7983 */ /* 0x000ee80000300800 */
[----:B------:R-:W3:Y:S04]  /*804e0*/  LDL.LU R11, [R1+0x53c] ;  /* 0x00053c00010b7983 */ /* 0x000ee80000300800 */
[----:B------:R-:W3:Y:S04]  /*804f0*/  LDL R12, [R1+0x708] ;  /* 0x00070800010c7983 */ /* 0x000ee80000100800 */
[----:B------:R-:W3:Y:S04]  /*80500*/  LDL R13, [R1+0x70c] ;  /* 0x00070c00010d7983 */ /* 0x000ee80000100800 */
[----:B------:R-:W-:Y:S01]  /*80510*/  STL [R1+0x5118], R0 ;  /* 0x0051180001007387 */ /* 0x000fe20000100800 */
[----:B----4-:R-:W-:-:S15]  /*80520*/  HMMA.16816.F32 R20, R16, R6, R20 ;  /* 0x000000061014723c */ /* 0x010fde0000001814 */
[----:B------:R-:W-:-:S08]  /*80530*/  NOP ;  /* 0x0000000000007918 */ /* 0x000fd00000000000 */
[----:B------:R-:W-:Y:S04]  /*80540*/  STL.64 [R1+0x140], R20 ;  /* 0x0001401401007387 */ /* 0x000fe80000100a00 */
[----:B------:R0:W-:Y:S04]  /*80550*/  STL.64 [R1+0x148], R22 ;  /* 0x0001481601007387 */ /* 0x0001e80000100a00 */
[----:B0-----:R-:W4:Y:S04]  /*80560*/  LDL.LU.64 R22, [R1+0x52a0] ;  /* 0x0052a00001167983 */ /* 0x001f280000300a00 */
[----:B------:R-:W4:Y:S01]  /*80570*/  LDL.LU.64 R20, [R1+0x5298] ;  /* 0x0052980001147983 */ /* 0x000f220000300a00 */
[----:B-----5:R-:W-:-:S02]  /*80580*/  F2FP.F16.E4M3.UNPACK_B R4, R4 ;  /* 0x00000004ff04723e */ /* 0x020fc400020006ff */
[----:B------:R-:W-:Y:S01]  /*80590*/  F2FP.F16.E4M3.UNPACK_B R5, R5 ;  /* 0x00000005ff05723e */ /* 0x000fe200020006ff */
[----:B------:R-:W-:Y:S02]  /*805a0*/  IMAD.MOV.U32 R0, RZ, RZ, R7 ;  /* 0x000000ffff007224 */ /* 0x000fe400078e0007 */
[----:B------:R-:W5:Y:S04]  /*805b0*/  LDL.LU.64 R6, [R1+0x5290] ;  /* 0x0052900001067983 */ /* 0x000f680000300a00 */
[----:B------:R-:W-:Y:S04]  /*805c0*/  STL [R1+0x88], R4 ;  /* 0x0000880401007387 */ /* 0x000fe80000100800 */
        /* <DEDUP_REMOVED lines=30> */
[----:B--2---:R-:W-:-:S02]  /*807b0*/  F2FP.F16.E4M3.UNPACK_B R6, R28 ;  /* 0x0000001cff06723e */ /* 0x004fc400020006ff */
[----:B---3--:R-:W-:Y:S01]  /*807c0*/  F2FP.F16.E4M3.UNPACK_B R7, R29 ;  /* 0x0000001dff07723e */ /* 0x008fe200020006ff */
[----:B------:R-:W-:Y:S01]  /*807d0*/  IMAD.MOV.U32 R0, RZ, RZ, R5 ;  /* 0x000000ffff007224 */ /* 0x000fe200078e0005 */
[----:B------:R-:W-:Y:S02]  /*807e0*/  F2FP.F16.E4M3.UNPACK_B R4, R14 ;  /* 0x0000000eff04723e */ /* 0x000fe400020006ff */
[----:B------:R-:W-:-:S03]  /*807f0*/  F2FP.F16.E4M3.UNPACK_B R5, R15 ;  /* 0x0000000fff05723e */ /* 0x000fc600020006ff */
[----:B------:R-:W-:Y:S01]  /*80800*/  HMMA.16816.F32 R24, R16, R6, R24 ;  /* 0x000000061018723c */ /* 0x000fe20000001818 */
[----:B------:R-:W-:Y:S02]  /*80810*/  F2FP.F16.E4M3.UNPACK_B R2, R2 ;  /* 0x00000002ff02723e */ /* 0x000fe400020006ff */
[----:B------:R-:W-:-:S03]  /*80820*/  F2FP.F16.E4M3.UNPACK_B R3, R3 ;  /* 0x00000003ff03723e */ /* 0x000fc600020006ff */
[----:B------:R-:W-:Y:S04]  /*80830*/  STL [R1+0x70], R6 ;  /* 0x0000700601007387 */ /* 0x000fe80000100800 */
[----:B------:R0:W-:Y:S04]  /*80840*/  STL [R1+0x5128], R0 ;  /* 0x0051280001007387 */ /* 0x0001e80000100800 */
[----:B------:R-:W-:Y:S04]  /*80850*/  STL [R1+0x74], R7 ;  /* 0x0000740701007387 */ /* 0x000fe80000100800 */
[----:B------:R1:W-:Y:S01]  /*80860*/  STL [R1+0x68], R4 ;  /* 0x0000680401007387 */ /* 0x0003e20000100800 */
[----:B0-----:R-:W-:-:S04]  /*80870*/  IMAD.MOV.U32 R0, RZ, RZ, R5 ;  /* 0x000000ffff007224 */ /* 0x001fc800078e0005 */
[----:B------:R-:W-:Y:S04]  /*80880*/  STL.64 [R1+0x1f0], R24 ;  /* 0x0001f01801007387 */ /* 0x000fe80000100a00 */
[----:B------:R-:W-:Y:S04]  /*80890*/  STL.64 [R1+0x1f8], R26 ;  /* 0x0001f81a01007387 */ /* 0x000fe80000100a00 */
[----:B------:R-:W-:Y:S01]  /*808a0*/  STL [R1+0x60], R2 ;  /* 0x0000600201007387 */ /* 0x000fe20000100800 */
[C---:B----4-:R-:W-:Y:S06]  /*808b0*/  HMMA.16816.F32 R20, R16.reuse, R4, R20 ;  /* 0x000000041014723c */ /* 0x050fec0000001814 */
[----:B-1----:R-:W-:-:S15]  /*808c0*/  HMMA.16816.F32 R4, R16, R2, R8 ;  /* 0x000000021004723c */ /* 0x002fde0000001808 */
[----:B------:R-:W-:-:S02]  /*808d0*/  NOP ;  /* 0x0000000000007918 */ /* 0x000fc40000000000 */
[----:B------:R-:W-:Y:S04]  /*808e0*/  STL.64 [R1+0x230], R20 ;  /* 0x0002301401007387 */ /* 0x000fe80000100a00 */
[----:B------:R-:W-:Y:S04]  /*808f0*/  STL.64 [R1+0x238], R22 ;  /* 0x0002381601007387 */ /* 0x000fe80000100a00 */
[----:B------:R0:W-:Y:S02]  /*80900*/  STL [R1+0x512c], R0 ;  /* 0x00512c0001007387 */ /* 0x0001e40000100800 */
[----:B0-----:R-:W-:-:S02]  /*80910*/  F2FP.F16.E4M3.UNPACK_B R0, R12 ;  /* 0x0000000cff00723e */ /* 0x001fc400020006ff */
[----:B------:R-:W-:-:S03]  /*80920*/  F2FP.F16.E4M3.UNPACK_B R12, R13 ;  /* 0x0000000dff0c723e */ /* 0x000fc600020006ff */
[----:B------:R-:W-:Y:S04]  /*80930*/  STL [R1+0x58], R0 ;  /* 0x0000580001007387 */ /* 0x000fe80000100800 */
[----:B------:R-:W-:Y:S04]  /*80940*/  STL [R1+0x5c], R12 ;  /* 0x00005c0c01007387 */ /* 0x000fe80000100800 */
[----:B------:R-:W2:Y:S04]  /*80950*/  LDL.LU R20, [R1+0x590] ;  /* 0x0005900001147983 */ /* 0x000ea80000300800 */
[----:B------:R-:W-:Y:S04]  /*80960*/  STL.64 [R1+0x250], R4 ;  /* 0x0002500401007387 */ /* 0x000fe80000100a00 */
[----:B------:R-:W-:Y:S04]  /*80970*/  STL.64 [R1+0x258], R6 ;  /* 0x0002580601007387 */ /* 0x000fe80000100a00 */
        /* <DEDUP_REMOVED lines=38> */
[----:B------:R-:W3:Y:S04]  /*80be0*/  LDL R14, [R1+0x798] ;  /* 0x00079800010e7983 */ /* 0x000ee80000100800 */
[----:B------:R-:W3:Y:S04]  /*80bf0*/  LDL R15, [R1+0x79c] ;  /* 0x00079c00010f7983 */ /* 0x000ee80000100800 */
[----:B------:R-:W3:Y:S04]  /*80c00*/  LDL.LU R24, [R1+0x580] ;  /* 0x0005800001187983 */ /* 0x000ee80000300800 */
[----:B------:R-:W3:Y:S04]  /*80c10*/  LDL.LU R25, [R1+0x584] ;  /* 0x0005840001197983 */ /* 0x000ee80000300800 */
[----:B------:R-:W3:Y:S01]  /*80c20*/  LDL.LU R26, [R1+0x588] ;  /* 0x00058800011a7983 */ /* 0x000ee20000300800 */
[----:B------:R-:W-:-:S03]  /*80c30*/  IMAD.MOV.U32 R0, RZ, RZ, R3 ;  /* 0x000000ffff007224 */ /* 0x000fc600078e0003 */
[----:B------:R-:W3:Y:S04]  /*80c40*/  LDL.LU R27, [R1+0x58c] ;  /* 0x00058c00011b7983 */ /* 0x000ee80000300800 */
        /* <DEDUP_REMOVED lines=52> */
[----:B---3--:R-:W-:-:S07]  /*80f90*/  F2FP.F16.E4M3.UNPACK_B R7, R29 ;  /* 0x0000001dff07723e */ /* 0x008fce00020006ff */
[----:B------:R-:W-:Y:S01]  /*80fa0*/  HMMA.16816.F32 R24, R16, R6, R24 ;  /* 0x000000061018723c */ /* 0x000fe20000001818 */
[----:B------:R-:W-:Y:S02]  /*80fb0*/  F2FP.F16.E4M3.UNPACK_B R4, R14 ;  /* 0x0000000eff04723e */ /* 0x000fe400020006ff */
[----:B------:R-:W-:-:S03]  /*80fc0*/  F2FP.F16.E4M3.UNPACK_B R5, R15 ;  /* 0x0000000fff05723e */ /* 0x000fc600020006ff */
[----:B------:R-:W-:Y:S01]  /*80fd0*/  IMAD.MOV.U32 R0, RZ, RZ, R7 ;  /* 0x000000ffff007224 */ /* 0x000fe200078e0007 */
[----:B------:R-:W-:Y:S02]  /*80fe0*/  F2FP.F16.E4M3.UNPACK_B R2, R2 ;  /* 0x00000002ff02723e */ /* 0x000fe400020006ff */
[----:B------:R-:W-:Y:S01]  /*80ff0*/  F2FP.F16.E4M3.UNPACK_B R3, R3 ;  /* 0x00000003ff03723e */ /* 0x000fe200020006ff */
[----:B------:R-:W-:Y:S04]  /*81000*/  STL [R1+0x38], R6 ;  /* 0x0000380601007387 */ /* 0x000fe80000100800 */
[----:B------:R-:W-:Y:S09]  /*81010*/  STL [R1+0x30], R4 ;  /* 0x0000300401007387 */ /* 0x000ff20000100800 */
[----:B------:R-:W-:Y:S04]  /*81020*/  STL.64 [R1+0x2f0], R24 ;  /* 0x0002f01801007387 */ /* 0x000fe80000100a00 */
[----:B------:R-:W-:Y:S04]  /*81030*/  STL.64 [R1+0x2f8], R26 ;  /* 0x0002f81a01007387 */ /* 0x000fe80000100a00 */
[----:B------:R0:W-:Y:S02]  /*81040*/  STL [R1+0x5140], R0 ;  /* 0x0051400001007387 */ /* 0x0001e40000100800 */
[----:B0-----:R-:W-:-:S02]  /*81050*/  IMAD.MOV.U32 R0, RZ, RZ, R5 ;  /* 0x000000ffff007224 */ /* 0x001fc400078e0005 */
[----:B------:R-:W-:Y:S01]  /*81060*/  STL [R1+0x28], R2 ;  /* 0x0000280201007387 */ /* 0x000fe20000100800 */
[C---:B----4-:R-:W-:Y:S06]  /*81070*/  HMMA.16816.F32 R20, R16.reuse, R4, R20 ;  /* 0x000000041014723c */ /* 0x050fec0000001814 */
[----:B------:R-:W-:-:S15]  /*81080*/  HMMA.16816.F32 R4, R16, R2, R8 ;  /* 0x000000021004723c */ /* 0x000fde0000001808 */
        /* <DEDUP_REMOVED lines=9> */
[----:B------:R0:W-:Y:S04]  /*81120*/  STL.64 [R1+0x360], R4 ;  /* 0x0003600401007387 */ /* 0x0001e80000100a00 */
[----:B------:R1:W-:Y:S04]  /*81130*/  STL.64 [R1+0x368], R6 ;  /* 0x0003680601007387 */ /* 0x0003e80000100a00 */
[----:B------:R-:W2:Y:S04]  /*81140*/  LDL.LU R21, [R1+0x624] ;  /* 0x0006240001157983 */ /* 0x000ea80000300800 */
[----:B------:R-:W3:Y:S04]  /*81150*/  LDL.LU R22, [R1+0x628] ;  /* 0x0006280001167983 */ /* 0x000ee80000300800 */
[----:B------:R-:W3:Y:S04]  /*81160*/  LDL.LU R23, [R1+0x62c] ;  /* 0x00062c0001177983 */ /* 0x000ee80000300800 */
[----:B---3--:R-:W-:Y:S04]  /*81170*/  STL.64 [R1+0x51a8], R22 ;  /* 0x0051a81601007387 */ /* 0x008fe80000100a00 */
[----:B--2---:R-:W-:Y:S04]  /*81180*/  STL.64 [R1+0x51a0], R20 ;  /* 0x0051a01401007387 */ /* 0x004fe80000100a00 */
[----:B0-----:R-:W2:Y:S04]  /*81190*/  LDL.LU R4, [R1+0x600] ;  /* 0x0006000001047983 */ /* 0x001ea80000300800 */
[----:B------:R-:W2:Y:S04]  /*811a0*/  LDL.LU R5, [R1+0x604] ;  /* 0x0006040001057983 */ /* 0x000ea80000300800 */
[----:B-1----:R-:W3:Y:S04]  /*811b0*/  LDL.LU R6, [R1+0x608] ;  /* 0x0006080001067983 */ /* 0x002ee80000300800 */
[----:B------:R-:W3:Y:S04]  /*811c0*/  LDL.LU R7, [R1+0x60c] ;  /* 0x00060c0001077983 */ /* 0x000ee80000300800 */
[----:B---3--:R-:W-:Y:S04]  /*811d0*/  STL.64 [R1+0x51b8], R6 ;  /* 0x0051b80601007387 */ /* 0x008fe80000100a00 */
[----:B--2---:R0:W-:Y:S04]  /*811e0*/  STL.64 [R1+0x51b0], R4 ;  /* 0x0051b00401007387 */ /* 0x0041e80000100a00 */
[----:B0-----:R-:W2:Y:S04]  /*811f0*/  LDL.LU R4, [R1+0x5e0] ;  /* 0x0005e00001047983 */ /* 0x001ea80000300800 */
[----:B------:R-:W2:Y:S04]  /*81200*/  LDL.LU R5, [R1+0x5e4] ;  /* 0x0005e40001057983 */ /* 0x000ea80000300800 */
[----:B------:R-:W3:Y:S04]  /*81210*/  LDL.LU R6, [R1+0x5e8] ;  /* 0x0005e80001067983 */ /* 0x000ee80000300800 */
[----:B------:R-:W3:Y:S04]  /*81220*/  LDL.LU R7, [R1+0x5ec] ;  /* 0x0005ec0001077983 */ /* 0x000ee80000300800 */
[----:B---3--:R0:W-:Y:S04]  /*81230*/  STL.64 [R1+0x51c8], R6 ;  /* 0x0051c80601007387 */ /* 0x0081e80000100a00 */
[----:B--2---:R1:W-:Y:S04]  /*81240*/  STL.64 [R1+0x51c0], R4 ;  /* 0x0051c00401007387 */ /* 0x0043e80000100a00 */
[----:B------:R-:W2:Y:S04]  /*81250*/  LDL R14, [R1+0x7f8] ;  /* 0x0007f800010e7983 */ /* 0x000ea80000100800 */
[----:B------:R-:W2:Y:S04]  /*81260*/  LDL R15, [R1+0x7fc] ;  /* 0x0007fc00010f7983 */ /* 0x000ea80000100800 */
[----:B--2---:R2:W-:Y:S04]  /*81270*/  STL.64 [R1+0x51f0], R14 ;  /* 0x0051f00e01007387 */ /* 0x0045e80000100a00 */
[----:B------:R-:W3:Y:S04]  /*81280*/  LDL.LU R20, [R1+0x5f0] ;  /* 0x0005f00001147983 */ /* 0x000ee80000300800 */
[----:B------:R-:W3:Y:S04]  /*81290*/  LDL.LU R21, [R1+0x5f4] ;  /* 0x0005f40001157983 */ /* 0x000ee80000300800 */
[----:B------:R-:W4:Y:S04]  /*812a0*/  LDL.LU R22, [R1+0x5f8] ;  /* 0x0005f80001167983 */ /* 0x000f280000300800 */
[----:B------:R-:W4:Y:S04]  /*812b0*/  LDL.LU R23, [R1+0x5fc] ;  /* 0x0005fc0001177983 */ /* 0x000f280000300800 */
[----:B0-----:R-:W5:Y:S04]  /*812c0*/  LDL R6, [R1+0x7c8] ;  /* 0x0007c80001067983 */ /* 0x001f680000100800 */
[----:B------:R-:W5:Y:S04]  /*812d0*/  LDL R7, [R1+0x7cc] ;  /* 0x0007cc0001077983 */ /* 0x000f680000100800 */
[----:B-1----:R-:W5:Y:S04]  /*812e0*/  LDL R4, [R1+0x7d8] ;  /* 0x0007d80001047983 */ /* 0x002f680000100800 */
[----:B------:R-:W5:Y:S04]  /*812f0*/  LDL R5, [R1+0x7dc] ;  /* 0x0007dc0001057983 */ /* 0x000f680000100800 */
[----:B------:R-:W5:Y:S04]  /*81300*/  LDL R28, [R1+0x7e8] ;  /* 0x0007e800011c7983 */ /* 0x000f680000100800 */
[----:B--2---:R-:W2:Y:S04]  /*81310*/  LDL.64 R14, [R1+0x20] ;  /* 0x00002000010e7983 */ /* 0x004ea80000100a00 */
[----:B------:R-:W5:Y:S04]  /*81320*/  LDL R29, [R1+0x7ec] ;  /* 0x0007ec00011d7983 */ /* 0x000f680000100800 */
[----:B----4-:R-:W-:Y:S04]  /*81330*/  STL.64 [R1+0x51d8], R22 ;  /* 0x0051d81601007387 */ /* 0x010fe80000100a00 */
[----:B---3--:R0:W-:Y:S04]  /*81340*/  STL.64 [R1+0x51d0], R20 ;  /* 0x0051d01401007387 */ /* 0x0081e80000100a00 */
[----:B0-----:R-:W3:Y:S04]  /*81350*/  LDL.LU R20, [R1+0x5d0] ;  /* 0x0005d00001147983 */ /* 0x001ee80000300800 */
[----:B------:R-:W3:Y:S04]  /*81360*/  LDL.LU R21, [R1+0x5d4] ;  /* 0x0005d40001157983 */ /* 0x000ee80000300800 */
[----:B------:R-:W4:Y:S04]  /*81370*/  LDL.LU R22, [R1+0x5d8] ;  /* 0x0005d80001167983 */ /* 0x000f280000300800 */
[----:B------:R-:W4:Y:S04]  /*81380*/  LDL.LU R23, [R1+0x5dc] ;  /* 0x0005dc0001177983 */ /* 0x000f280000300800 */
        /* <DEDUP_REMOVED lines=8> */
[----:B0-----:R-:W2:Y:S04]  /*81410*/  LDL.LU R20, [R1+0x5b0] ;  /* 0x0005b00001147983 */ /* 0x001ea80000300800 */
[----:B------:R-:W2:Y:S04]  /*81420*/  LDL.LU R21, [R1+0x5b4] ;  /* 0x0005b40001157983 */ /* 0x000ea80000300800 */
[----:B------:R-:W2:Y:S04]  /*81430*/  LDL.LU R22, [R1+0x5b8] ;  /* 0x0005b80001167983 */ /* 0x000ea80000300800 */
[----:B------:R-:W2:Y:S01]  /*81440*/  LDL.LU R23, [R1+0x5bc] ;  /* 0x0005bc0001177983 */ /* 0x000ea20000300800 */
[----:B------:R-:W-:-:S03]  /*81450*/  IMAD.MOV.U32 R0, RZ, RZ, R3 ;  /* 0x000000ffff007224 */ /* 0x000fc600078e0003 */
[----:B------:R-:W3:Y:S04]  /*81460*/  LDL R2, [R1+0x808] ;  /* 0x0008080001027983 */ /* 0x000ee80000100800 */
[----:B------:R-:W4:Y:S04]  /*81470*/  LDL R3, [R1+0x80c] ;  /* 0x00080c0001037983 */ /* 0x000f280000100800 */
[----:B------:R-:W4:Y:S04]  /*81480*/  LDL R8, [R1+0x818] ;  /* 0x0008180001087983 */ /* 0x000f280000100800 */
[----:B------:R-:W4:Y:S04]  /*81490*/  LDL R9, [R1+0x81c] ;  /* 0x00081c0001097983 */ /* 0x000f280000100800 */
[----:B------:R-:W4:Y:S04]  /*814a0*/  LDL R10, [R1+0x828] ;  /* 0x00082800010a7983 */ /* 0x000f280000100800 */
[----:B------:R-:W4:Y:S04]  /*814b0*/  LDL R11, [R1+0x82c] ;  /* 0x00082c00010b7983 */ /* 0x000f280000100800 */
[----:B------:R-:W4:Y:S04]  /*814c0*/  LDL.LU R24, [R1+0x610] ;  /* 0x0006100001187983 */ /* 0x000f280000300800 */
[----:B------:R-:W4:Y:S04]  /*814d0*/  LDL.LU R25, [R1+0x614] ;  /* 0x0006140001197983 */ /* 0x000f280000300800 */
[----:B------:R-:W4:Y:S04]  /*814e0*/  LDL.LU R26, [R1+0x618] ;  /* 0x00061800011a7983 */ /* 0x000f280000300800 */
[----:B------:R-:W4:Y:S04]  /*814f0*/  LDL.LU R27, [R1+0x61c] ;  /* 0x00061c00011b7983 */ /* 0x000f280000300800 */
[----:B------:R-:W4:Y:S04]  /*81500*/  LDL R12, [R1+0x838] ;  /* 0x00083800010c7983 */ /* 0x000f280000100800 */
[----:B------:R-:W4:Y:S04]  /*81510*/  LDL R13, [R1+0x83c] ;  /* 0x00083c00010d7983 */ /* 0x000f280000100800 */
[----:B------:R-:W-:Y:S01]  /*81520*/  STL [R1+0x5148], R0 ;  /* 0x0051480001007387 */ /* 0x000fe20000100800 */
[----:B--2---:R-:W-:-:S15]  /*81530*/  HMMA.16816.F32 R20, R16, R14, R20 ;  /* 0x0000000e1014723c */ /* 0x004fde0000001814 */
[----:B------:R-:W-:-:S08]  /*81540*/  NOP ;  /* 0x0000000000007918 */ /* 0x000fd00000000000 */
[----:B------:R-:W-:Y:S04]  /*81550*/  STL.64 [R1+0x380], R20 ;  /* 0x0003801401007387 */ /* 0x000fe80000100a00 */
[----:B------:R0:W-:Y:S04]  /*81560*/  STL.64 [R1+0x388], R22 ;  /* 0x0003881601007387 */ /* 0x0001e80000100a00 */
[----:B0-----:R-:W2:Y:S04]  /*81570*/  LDL.LU.64 R22, [R1+0x5200] ;  /* 0x0052000001167983 */ /* 0x001ea80000300a00 */
[----:B------:R-:W2:Y:S01]  /*81580*/  LDL.LU.64 R20, [R1+0x51f8] ;  /* 0x0051f80001147983 */ /* 0x000ea20000300a00 */
[----:B-----5:R-:W-:-:S02]  /*81590*/  F2FP.F16.E4M3.UNPACK_B R6, R6 ;  /* 0x00000006ff06723e */ /* 0x020fc400020006ff */
[----:B------:R-:W-:Y:S01]  /*815a0*/  F2FP.F16.E4M3.UNPACK_B R7, R7 ;  /* 0x00000007ff07723e */ /* 0x000fe200020006ff */
[----:B------:R-:W-:Y:S02]  /*815b0*/  IMAD.MOV.U32 R0, RZ, RZ, R15 ;  /* 0x000000ffff007224 */ /* 0x000fe400078e000f */
[----:B------:R-:W5:Y:S04]  /*815c0*/  LDL.LU.64 R14, [R1+0x51f0] ;  /* 0x0051f000010e7983 */ /* 0x000f680000300a00 */
        /* <DEDUP_REMOVED lines=8> */
[----:B------:R-:W-:-:S02]  /*81650*/  F2FP.F16.E4M3.UNPACK_B R4, R4 ;  /* 0x00000004ff04723e */ /* 0x000fc400020006ff */
[----:B------:R-:W-:Y:S01]  /*81660*/  F2FP.F16.E4M3.UNPACK_B R5, R5 ;  /* 0x00000005ff05723e */ /* 0x000fe200020006ff */
[----:B------:R-:W-:Y:S02]  /*81670*/  IMAD.MOV.U32 R0, RZ, RZ, R7 ;  /* 0x000000ffff007224 */ /* 0x000fe400078e0007 */
[----:B------:R-:W-:Y:S04]  /*81680*/  STL [R1+0x10], R4 ;  /* 0x0000100401007387 */ /* 0x000fe80000100800 */
        /* <DEDUP_REMOVED lines=10> */
[----:B------:R-:W-:-:S02]  /*81730*/  F2FP.F16.E4M3.UNPACK_B R28, R28 ;  /* 0x0000001cff1c723e */ /* 0x000fc400020006ff */
[----:B------:R-:W-:-:S03]  /*81740*/  F2FP.F16.E4M3.UNPACK_B R29, R29 ;  /* 0x0000001dff1d723e */ /* 0x000fc600020006ff */
[----:B------:R-:W-:Y:S01]  /*81750*/  STL [R1+0x8], R28 ;  /* 0x0000081c01007387 */ /* 0x000fe20000100800 */
[----:B-----5:R-:W-:Y:S02]  /*81760*/  F2FP.F16.E4M3.UNPACK_B R14, R14 ;  /* 0x0000000eff0e723e */ /* 0x020fe400020006ff */
[----:B------:R-:W-:Y:S01]  /*81770*/  F2FP.F16.E4M3.UNPACK_B R15, R15 ;  /* 0x0000000fff0f723e */ /* 0x000fe200020006ff */
[----:B------:R-:W-:Y:S01]  /*81780*/  IMAD.MOV.U32 R0, RZ, RZ, R29 ;  /* 0x000000ffff007224 */ /* 0x000fe200078e001d */
[----:B---3--:R-:W-:-:S15]  /*81790*/  HMMA.16816.F32 R4, R16, R28, R4 ;  /* 0x0000001c1004723c */ /* 0x008fde0000001804 */
[----:B------:R-:W-:-:S08]  /*817a0*/  NOP ;  /* 0x0000000000007918 */ /* 0x000fd00000000000 */
[----:B------:R-:W-:Y:S04]  /*817b0*/  STL.64 [R1+0x3f0], R4 ;  /* 0x0003f00401007387 */ /* 0x000fe80000100a00 */
[----:B------:R0:W-:Y:S04]  /*817c0*/  STL.64 [R1+0x3f8], R6 ;  /* 0x0003f80601007387 */ /* 0x0001e80000100a00 */
[----:B0-----:R-:W3:Y:S04]  /*817d0*/  LDL.LU.64 R6, [R1+0x51b8] ;  /* 0x0051b80001067983 */ /* 0x001ee80000300a00 */
[----:B------:R-:W3:Y:S01]  /*817e0*/  LDL.LU.64 R4, [R1+0x51b0] ;  /* 0x0051b00001047983 */ /* 0x000ee20000300a00 */
[----:B--2---:R-:W-:Y:S06]  /*817f0*/  HMMA.16816.F32 R20, R16, R14, R20 ;  /* 0x0000000e1014723c */ /* 0x004fec0000001814 */
[----:B------:R-:W-:Y:S04]  /*81800*/  STL [R1], R14 ;  /* 0x0000000e01007387 */ /* 0x000fe80000100800 */
[----:B------:R-:W-:Y:S04]  /*81810*/  STL [R1+0x5168], R0 ;  /* 0x0051680001007387 */ /* 0x000fe80000100800 */
[----:B------:R-:W-:Y:S09]  /*81820*/  STL [R1+0x4], R15 ;  /* 0x0000040f01007387 */ /* 0x000ff20000100800 */
[----:B------:R-:W-:Y:S04]  /*81830*/  STL.64 [R1+0x410], R20 ;  /* 0x0004101401007387 */ /* 0x000fe80000100a00 */
[----:B------:R0:W-:Y:S04]  /*81840*/  STL.64 [R1+0x418], R22 ;  /* 0x0004181601007387 */ /* 0x0001e80000100a00 */
[----:B0-----:R-:W2:Y:S04]  /*81850*/  LDL.LU.64 R22, [R1+0x51a8] ;  /* 0x0051a80001167983 */ /* 0x001ea80000300a00 */
[----:B------:R-:W2:Y:S01]  /*81860*/  LDL.LU.64 R20, [R1+0x51a0] ;  /* 0x0051a00001147983 */ /* 0x000ea20000300a00 */
[----:B------:R-:W-:-:S02]  /*81870*/  F2FP.F16.E4M3.UNPACK_B R2, R2 ;  /* 0x00000002ff02723e */ /* 0x000fc400020006ff */
[----:B----4-:R-:W-:Y:S02]  /*81880*/  F2FP.F16.E4M3.UNPACK_B R3, R3 ;  /* 0x00000003ff03723e */ /* 0x010fe400020006ff */
[----:B------:R-:W-:Y:S02]  /*81890*/  F2FP.F16.E4M3.UNPACK_B R8, R8 ;  /* 0x00000008ff08723e */ /* 0x000fe400020006ff */
[----:B------:R-:W-:Y:S01]  /*818a0*/  F2FP.F16.E4M3.UNPACK_B R9, R9 ;  /* 0x00000009ff09723e */ /* 0x000fe200020006ff */
[----:B------:R-:W-:Y:S01]  /*818b0*/  STL [R1+0x516c], R3 ;  /* 0x00516c0301007387 */ /* 0x000fe20000100800 */
[----:B------:R-:W-:Y:S02]  /*818c0*/  F2FP.F16.E4M3.UNPACK_B R10, R10 ;  /* 0x0000000aff0a723e */ /* 0x000fe400020006ff */
[----:B------:R-:W-:Y:S01]  /*818d0*/  F2FP.F16.E4M3.UNPACK_B R11, R11 ;  /* 0x0000000bff0b723e */ /* 0x000fe200020006ff */
[----:B---3--:R-:W-:-:S15]  /*818e0*/  HMMA.16816.F32 R4, R16, R2, R4 ;  /* 0x000000021004723c */ /* 0x008fde0000001804 */
[----:B------:R-:W-:-:S08]  /*818f0*/  NOP ;  /* 0x0000000000007918 */ /* 0x000fd00000000000 */
[----:B------:R-:W-:Y:S04]  /*81900*/  STL.64 [R1+0x430], R4 ;  /* 0x0004300401007387 */ /* 0x000fe80000100a00 */
[----:B------:R0:W-:Y:S02]  /*81910*/  STL.64 [R1+0x438], R6 ;  /* 0x0004380601007387 */ /* 0x0001e40000100a00 */
[----:B0-----:R-:W-:-:S15]  /*81920*/  HMMA.16816.F32 R4, R16, R8, R24 ;  /* 0x000000081004723c */ /* 0x001fde0000001818 */
[----:B------:R-:W-:-:S08]  /*81930*/  NOP ;  /* 0x0000000000007918 */ /* 0x000fd00000000000 */
[----:B------:R-:W-:Y:S04]  /*81940*/  STL.64 [R1+0x450], R4 ;  /* 0x0004500401007387 */ /* 0x000fe80000100a00 */
[----:B------:R2:W-:Y:S02]  /*81950*/  STL.64 [R1+0x458], R6 ;  /* 0x0004580601007387 */ /* 0x0005e40000100a00 */
[----:B--2---:R-:W-:Y:S02]  /*81960*/  HMMA.16816.F32 R4, R16, R10, R20 ;  /* 0x0000000a1004723c */ /* 0x004fe40000001814 */
[----:B------:R-:W2:Y:S04]  /*81970*/  LDL R20, [R1+0x858] ;  /* 0x0008580001147983 */ /* 0x000ea80000100800 */
[----:B------:R-:W2:-:S15]  /*81980*/  LDL R21, [R1+0x85c] ;  /* 0x00085c0001157983 */ /* 0x000e9e0000100800 */
[----:B------:R-:W-:-:S02]  /*81990*/  NOP ;  /* 0x0000000000007918 */ /* 0x000fc40000000000 */
[----:B------:R-:W-:Y:S04]  /*819a0*/  STL.64 [R1+0x460], R4 ;  /* 0x0004600401007387 */ /* 0x000fe80000100a00 */
[----:B------:R-:W-:Y:S04]  /*819b0*/  STL.64 [R1+0x468], R6 ;  /* 0x0004680601007387 */ /* 0x000fe80000100a00 */
[----:B------:R-:W3:Y:S04]  /*819c0*/  LDL R22, [R1+0x868] ;  /* 0x0008680001167983 */ /* 0x000ee80000100800 */
[----:B------:R-:W3:Y:S04]  /*819d0*/  LDL R23, [R1+0x86c] ;  /* 0x00086c0001177983 */ /* 0x000ee80000100800 */
[----:B---3--:R-:W-:Y:S04]  /*819e0*/  STL.64 [R1+0x5198], R22 ;  /* 0x0051981601007387 */ /* 0x008fe80000100a00 */
[----:B--2---:R0:W-:Y:S04]  /*819f0*/  STL.64 [R1+0x5190], R20 ;  /* 0x0051901401007387 */ /* 0x0041e80000100a00 */
[----:B0-----:R-:W2:Y:S04]  /*81a00*/  LDL.LU R20, [R1+0x630] ;  /* 0x0006300001147983 */ /* 0x001ea80000300800 */
[----:B------:R-:W2:Y:S04]  /*81a10*/  LDL.LU R21, [R1+0x634] ;  /* 0x0006340001157983 */ /* 0x000ea80000300800 */
[----:B------:R-:W2:Y:S04]  /*81a20*/  LDL.LU R22, [R1+0x638] ;  /* 0x0006380001167983 */ /* 0x000ea80000300800 */
[----:B------:R-:W2:Y:S04]  /*81a30*/  LDL.LU R23, [R1+0x63c] ;  /* 0x00063c0001177983 */ /* 0x000ea80000300800 */
[----:B------:R-:W3:Y:S04]  /*81a40*/  LDL R14, [R1+0x848] ;  /* 0x00084800010e7983 */ /* 0x000ee80000100800 */
[----:B------:R-:W4:Y:S04]  /*81a50*/  LDL R15, [R1+0x84c] ;  /* 0x00084c00010f7983 */ /* 0x000f280000100800 */
[----:B------:R-:W5:Y:S04]  /*81a60*/  LDL.LU R3, [R1+0x1444] ;  /* 0x0014440001037983 */ /* 0x000f680000300800 */
[----:B------:R-:W2:Y:S04]  /*81a70*/  LDL.LU R4, [R1+0x1440] ;  /* 0x0014400001047983 */ /* 0x000ea80000300800 */
[----:B------:R-:W5:Y:S04]  /*81a80*/  LDL.LU R0, [R1+0x1454] ;  /* 0x0014540001007983 */ /* 0x000f680000300800 */
[----:B------:R-:W3:Y:S04]  /*81a90*/  LDL.LU R6, [R1+0x1450] ;  /* 0x0014500001067983 */ /* 0x000ee80000300800 */
[----:B------:R-:W2:Y:S04]  /*81aa0*/  LDL.LU R5, [R1+0x1448] ;  /* 0x0014480001057983 */ /* 0x000ea80000300800 */
[----:B------:R-:W5:Y:S04]  /*81ab0*/  LDL R24, [R1+0x878] ;  /* 0x0008780001187983 */ /* 0x000f680000100800 */
[----:B------:R-:W5:Y:S04]  /*81ac0*/  LDL R25, [R1+0x87c] ;  /* 0x00087c0001197983 */ /* 0x000f680000100800 */
[----:B------:R-:W3:Y:S04]  /*81ad0*/  LDL.LU R7, [R1+0x1458] ;  /* 0x0014580001077983 */ /* 0x000ee80000300800 */
[----:B---3--:R-:W-:Y:S04]  /*81ae0*/  STL.64 [R1+0x5178], R6 ;  /* 0x0051780601007387 */ /* 0x008fe80000100a00 */
[----:B--2---:R0:W-:Y:S04]  /*81af0*/  STL.64 [R1+0x5170], R4 ;  /* 0x0051700401007387 */ /* 0x0041e80000100a00 */
[----:B0-----:R-:W2:Y:S04]  /*81b00*/  LDL.LU R4, [R1+0x650] ;  /* 0x0006500001047983 */ /* 0x001ea80000300800 */
[----:B------:R-:W2:Y:S04]  /*81b10*/  LDL.LU R5, [R1+0x654] ;  /* 0x0006540001057983 */ /* 0x000ea80000300800 */
[----:B------:R-:W3:Y:S04]  /*81b20*/  LDL.LU R6, [R1+0x658] ;  /* 0x0006580001067983 */ /* 0x000ee80000300800 */
[----:B------:R-:W3:Y:S01]  /*81b30*/  LDL.LU R7, [R1+0x65c] ;  /* 0x00065c0001077983 */ /* 0x000ee20000300800 */
[----:B------:R-:W-:-:S02]  /*81b40*/  F2FP.F16.E4M3.UNPACK_B R12, R12 ;  /* 0x0000000cff0c723e */ /* 0x000fc400020006ff */
[----:B------:R-:W-:Y:S01]  /*81b50*/  F2FP.F16.E4M3.UNPACK_B R13, R13 ;  /* 0x0000000dff0d723e */ /* 0x000fe200020006ff */
[----:B---3--:R-:W-:Y:S04]  /*81b60*/  STL.64 [R1+0x5188], R6 ;  /* 0x0051880601007387 */ /* 0x008fe80000100a00 */
[----:B--2---:R0:W-:Y:S04]  /*81b70*/  STL.64 [R1+0x5180], R4 ;  /* 0x0051800401007387 */ /* 0x0041e80000100a00 */
[----:B0-----:R-:W2:Y:S04]  /*81b80*/  LDL.LU R4, [R1+0x640] ;  /* 0x0006400001047983 */ /* 0x001ea80000300800 */
[----:B------:R-:W2:Y:S04]  /*81b90*/  LDL.LU R5, [R1+0x644] ;  /* 0x0006440001057983 */ /* 0x000ea80000300800 */
[----:B------:R-:W2:Y:S04]  /*81ba0*/  LDL.LU R6, [R1+0x648] ;  /* 0x0006480001067983 */ /* 0x000ea80000300800 */
[----:B------:R-:W2:Y:S04]  /*81bb0*/  LDL.LU R7, [R1+0x64c] ;  /* 0x00064c0001077983 */ /* 0x000ea80000300800 */
[----:B------:R-:W3:Y:S04]  /*81bc0*/  LDL R26, [R1+0x888] ;  /* 0x00088800011a7983 */ /* 0x000ee80000100800 */
[----:B------:R-:W3:Y:S04]  /*81bd0*/  LDL R27, [R1+0x88c] ;  /* 0x00088c00011b7983 */ /* 0x000ee80000100800 */
[----:B------:R-:W3:Y:S04]  /*81be0*/  LDL R28, [R1+0x898] ;  /* 0x00089800011c7983 */ /* 0x000ee80000100800 */
[----:B------:R-:W3:Y:S04]  /*81bf0*/  LDL R29, [R1+0x89c] ;  /* 0x00089c00011d7983 */ /* 0x000ee80000100800 */
[----:B------:R-:W-:Y:S04]  /*81c00*/  STL.64 [R1+0x4ef0], R10 ;  /* 0x004ef00a01007387 */ /* 0x000fe80000100a00 */
[----:B------:R0:W-:Y:S04]  /*81c10*/  STL.64 [R1+0x4ee8], R8 ;  /* 0x004ee80801007387 */ /* 0x0001e80000100a00 */
[----:B0-----:R-:W5:Y:S04]  /*81c20*/  LDL.LU R8, [R1+0x690] ;  /* 0x0006900001087983 */ /* 0x001f680000300800 */
[----:B------:R-:W5:Y:S04]  /*81c30*/  LDL.LU R9, [R1+0x694] ;  /* 0x0006940001097983 */ /* 0x000f680000300800 */
[----:B------:R-:W3:Y:S04]  /*81c40*/  LDL.LU R10, [R1+0x698] ;  /* 0x00069800010a7983 */ /* 0x000ee80000300800 */
[----:B------:R-:W3:Y:S01]  /*81c50*/  LDL.LU R11, [R1+0x69c] ;  /* 0x00069c00010b7983 */ /* 0x000ee20000300800 */
[----:B------:R-:W-:-:S02]  /*81c60*/  F2FP.F16.E4M3.UNPACK_B R14, R14 ;  /* 0x0000000eff0e723e */ /* 0x000fc400020006ff */
[----:B----4-:R-:W-:Y:S01]  /*81c70*/  F2FP.F16.E4M3.UNPACK_B R15, R15 ;  /* 0x0000000fff0f723e */ /* 0x010fe200020006ff */
[C---:B------:R-:W-:Y:S06]  /*81c80*/  HMMA.16816.F32 R20, R16.reuse, R12, R20 ;  /* 0x0000000c1014723c */ /* 0x040fec0000001814 */
[----:B--2---:R-:W-:Y:S01]  /*81c90*/  HMMA.16816.F32 R4, R16, R14, R4 ;  /* 0x0000000e1004723c */ /* 0x004fe20000001804 */
        /* <DEDUP_REMOVED lines=9> */
[----:B------:R-:W4:Y:S04]  /*81d30*/  LDL.LU.64 R20, [R1+0x5190] ;  /* 0x0051900001147983 */ /* 0x000f280000300a00 */
[----:B------:R-:W-:Y:S04]  /*81d40*/  STL.64 [R1+0x490], R4 ;  /* 0x0004900401007387 */ /* 0x000fe80000100a00 */
[----:B------:R0:W-:Y:S04]  /*81d50*/  STL.64 [R1+0x498], R6 ;  /* 0x0004980601007387 */ /* 0x0001e80000100a00 */
[----:B0-----:R-:W5:Y:S04]  /*81d60*/  LDL.LU.64 R6, [R1+0x5188] ;  /* 0x0051880001067983 */ /* 0x001f680000300a00 */
[----:B------:R-:W5:Y:S04]  /*81d70*/  LDL.LU.64 R4, [R1+0x5180] ;  /* 0x0051800001047983 */ /* 0x000f680000300a00 */
[----:B------:R0:W-:Y:S04]  /*81d80*/  STL.64 [R1+0x4ed0], R14 ;  /* 0x004ed00e01007387 */ /* 0x0001e80000100a00 */
[----:B0-----:R-:W2:Y:S04]  /*81d90*/  LDL R14, [R1+0x8a8] ;  /* 0x0008a800010e7983 */ /* 0x001ea80000100800 */
[----:B------:R-:W2:Y:S04]  /*81da0*/  LDL R15, [R1+0x8ac] ;  /* 0x0008ac00010f7983 */ /* 0x000ea80000100800 */
[----:B------:R0:W-:Y:S04]  /*81db0*/  STL.64 [R1+0x4ec8], R12 ;  /* 0x004ec80c01007387 */ /* 0x0001e80000100a00 */
[----:B0-----:R-:W2:Y:S04]  /*81dc0*/  LDL.LU R12, [R1+0x144c] ;  /* 0x00144c00010c7983 */ /* 0x001ea80000300800 */
[----:B------:R-:W2:Y:S01]  /*81dd0*/  LDL.LU R13, [R1+0x145c] ;  /* 0x00145c00010d7983 */ /* 0x000ea20000300800 */
[----:B----4-:R-:W-:-:S02]  /*81de0*/  F2FP.F16.E4M3.UNPACK_B R20, R20 ;  /* 0x00000014ff14723e */ /* 0x010fc400020006ff */
[----:B------:R-:W-:-:S07]  /*81df0*/  F2FP.F16.E4M3.UNPACK_B R21, R21 ;  /* 0x00000015ff15723e */ /* 0x000fce00020006ff */
[----:B-----5:R-:W-:-:S15]  /*81e00*/  HMMA.16816.F32 R4, R16, R20, R4 ;  /* 0x000000141004723c */ /* 0x020fde0000001804 */
[----:B------:R-:W-:-:S08]  /*81e10*/  NOP ;  /* 0x0000000000007918 */ /* 0x000fd00000000000 */
[----:B------:R-:W-:Y:S04]  /*81e20*/  STL.64 [R1+0x4b0], R4 ;  /* 0x0004b00401007387 */ /* 0x000fe80000100a00 */
[----:B------:R0:W-:Y:S04]  /*81e30*/  STL.64 [R1+0x4b8], R6 ;  /* 0x0004b80601007387 */ /* 0x0001e80000100a00 */
[----:B0-----:R-:W4:Y:S04]  /*81e40*/  LDL.LU.64 R6, [R1+0x5178] ;  /* 0x0051780001067983 */ /* 0x001f280000300a00 */
[----:B------:R-:W5:Y:S01]  /*81e50*/  LDL.LU.64 R4, [R1+0x5170] ;  /* 0x0051700001047983 */ /* 0x000f620000300a00 */
[----:B---3--:R-:W-:-:S02]  /*81e60*/  F2FP.F16.E4M3.UNPACK_B R22, R22 ;  /* 0x00000016ff16723e */ /* 0x008fc400020006ff */
[----:B------:R-:W-:-:S07]  /*81e70*/  F2FP.F16.E4M3.UNPACK_B R23, R23 ;  /* 0x00000017ff17723e */ /* 0x000fce00020006ff */
[----:B--2---:R-:W-:Y:S01]  /*81e80*/  HMMA.16816.F32 R8, R16, R22, R8 ;  /* 0x000000161008723c */ /* 0x004fe20000001808 */
[----:B----4-:R-:W-:Y:S02]  /*81e90*/  IMAD R6, R6, 0x100, R0 ;  /* 0x0000010006067824 */ /* 0x010fe400078e0200 */
[----:B-----5:R-:W-:Y:S02]  /*81ea0*/  IMAD R4, R4, 0x100, R3 ;  /* 0x0000010004047824 */ /* 0x020fe400078e0203 */
[----:B------:R-:W2:Y:S04]  /*81eb0*/  LDL.LU R3, [R1+0x516c] ;  /* 0x00516c0001037983 */ /* 0x000ea80000300800 */
[----:B------:R-:W3:-:S14]  /*81ec0*/  LDL.LU R0, [R1+0x5168] ;  /* 0x0051680001007983 */ /* 0x000edc0000300800 */
[----:B------:R-:W-:Y:S04]  /*81ed0*/  STL.64 [R1+0x4c0], R8 ;  /* 0x0004c00801007387 */ /* 0x000fe80000100a00 */
[----:B------:R0:W-:Y:S04]  /*81ee0*/  STL.64 [R1+0x4c8], R10 ;  /* 0x0004c80a01007387 */ /* 0x0001e80000100a00 */
[----:B0-----:R-:W4:Y:S04]  /*81ef0*/  LDL.LU.64 R10, [R1+0x5160] ;  /* 0x00516000010a7983 */ /* 0x001f280000300a00 */
[----:B------:R-:W4:Y:S04]  /*81f00*/  LDL.LU.64 R8, [R1+0x5158] ;  /* 0x0051580001087983 */ /* 0x000f280000300a00 */
[----:B------:R-:W-:Y:S04]  /*81f10*/  STL.64 [R1+0x4ee0], R22 ;  /* 0x004ee01601007387 */ /* 0x000fe80000100a00 */
[----:B------:R0:W-:Y:S04]  /*81f20*/  STL.64 [R1+0x4ed8], R20 ;  /* 0x004ed81401007387 */ /* 0x0001e80000100a00 */
[----:B0-----:R-:W5:Y:S04]  /*81f30*/  LDL.LU R20, [R1+0x670] ;  /* 0x0006700001147983 */ /* 0x001f680000300800 */
[----:B------:R-:W5:Y:S04]  /*81f40*/  LDL.LU R21, [R1+0x674] ;  /* 0x0006740001157983 */ /* 0x000f680000300800 */
[----:B------:R-:W5:Y:S04]  /*81f50*/  LDL.LU R22, [R1+0x678] ;  /* 0x0006780001167983 */ /* 0x000f680000300800 */
[----:B------:R-:W5:Y:S01]  /*81f60*/  LDL.LU R23, [R1+0x67c] ;  /* 0x00067c0001177983 */ /* 0x000f620000300800 */
[----:B------:R-:W-:-:S02]  /*81f70*/  F2FP.F16.E4M3.UNPACK_B R24, R24 ;  /* 0x00000018ff18723e */ /* 0x000fc400020006ff */
[----:B------:R-:W-:Y:S02]  /*81f80*/  F2FP.F16.E4M3.UNPACK_B R25, R25 ;  /* 0x00000019ff19723e */ /* 0x000fe400020006ff */
[----:B------:R-:W-:Y:S02]  /*81f90*/  F2FP.F16.E4M3.UNPACK_B R26, R26 ;  /* 0x0000001aff1a723e */ /* 0x000fe400020006ff */
[----:B------:R-:W-:Y:S01]  /*81fa0*/  F2FP.F16.E4M3.UNPACK_B R27, R27 ;  /* 0x0000001bff1b723e */ /* 0x000fe200020006ff */
[----:B------:R-:W-:Y:S02]  /*81fb0*/  IMAD R5, R5, 0x100, R12 ;  /* 0x0000010005057824 */ /* 0x000fe400078e020c */
[----:B------:R-:W-:-:S04]  /*81fc0*/  IMAD R7, R7, 0x100, R13 ;  /* 0x0000010007077824 */ /* 0x000fc800078e020d */
[C---:B----4-:R-:W-:Y:S06]  /*81fd0*/  HMMA.16816.F32 R8, R16.reuse, R26, R8 ;  /* 0x0000001a1008723c */ /* 0x050fec0000001808 */
[----:B-----5:R-:W-:-:S15]  /*81fe0*/  HMMA.16816.F32 R20, R16, R24, R20 ;  /* 0x000000181014723c */ /* 0x020fde0000001814 */
[----:B------:R-:W-:-:S08]  /*81ff0*/  NOP ;  /* 0x0000000000007918 */ /* 0x000fd00000000000 */
[----:B------:R0:W-:Y:S04]  /*82000*/  STL.64 [R1+0x4f0], R20 ;  /* 0x0004f01401007387 */ /* 0x0001e80000100a00 */
[----:B------:R-:W-:Y:S04]  /*82010*/  STL.64 [R1+0x4f8], R22 ;  /* 0x0004f81601007387 */ /* 0x000fe80000100a00 */
[----:B------:R-:W4:Y:S04]  /*82020*/  LDL.LU R12, [R1+0x190] ;  /* 0x00019000010c7983 */ /* 0x000f280000300800 */
[----:B------:R1:W-:Y:S04]  /*82030*/  STL.64 [R1+0x530], R8 ;  /* 0x0005300801007387 */ /* 0x0003e80000100a00 */
[----:B------:R5:W-:Y:S01]  /*82040*/  STL.64 [R1+0x538], R10 ;  /* 0x0005380a01007387 */ /* 0x000be20000100a00 */
[----:B0-----:R-:W-:-:S02]  /*82050*/  F2FP.F16.E4M3.UNPACK_B R21, R14 ;  /* 0x0000000eff15723e */ /* 0x001fc400020006ff */
[----:B------:R-:W-:-:S03]  /*82060*/  F2FP.F16.E4M3.UNPACK_B R20, R15 ;  /* 0x0000000fff14723e */ /* 0x000fc600020006ff */
[----:B------:R-:W-:Y:S04]  /*82070*/  STL [R1+0xa0], R21 ;  /* 0x0000a01501007387 */ /* 0x000fe80000100800 */
[----:B------:R-:W4:Y:S04]  /*82080*/  LDL.LU R13, [R1+0x194] ;  /* 0x00019400010d7983 */ /* 0x000f280000300800 */
[----:B------:R-:W-:Y:S04]  /*82090*/  STL [R1+0xa4], R20 ;  /* 0x0000a41401007387 */ /* 0x000fe80000100800 */
[----:B------:R-:W2:Y:S04]  /*820a0*/  LDL.LU R14, [R1+0x198] ;  /* 0x00019800010e7983 */ /* 0x000ea80000300800 */
[----:B------:R-:W2:Y:S04]  /*820b0*/  LDL.LU R15, [R1+0x19c] ;  /* 0x00019c00010f7983 */ /* 0x000ea80000300800 */
[----:B--2---:R0:W-:Y:S04]  /*820c0*/  STL.64 [R1+0x4f00], R14 ;  /* 0x004f000e01007387 */ /* 0x0041e80000100a00 */
[----:B----4-:R-:W-:Y:S04]  /*820d0*/  STL.64 [R1+0x4ef8], R12 ;  /* 0x004ef80c01007387 */ /* 0x010fe80000100a00 */
[----:B-1----:R-:W2:Y:S04]  /*820e0*/  LDL.LU R8, [R1+0x1e0] ;  /* 0x0001e00001087983 */ /* 0x002ea80000300800 */
[----:B------:R-:W2:Y:S04]  /*820f0*/  LDL.LU R9, [R1+0x1e4] ;  /* 0x0001e40001097983 */ /* 0x000ea80000300800 */
[----:B-----5:R-:W4:Y:S04]  /*82100*/  LDL.LU R10, [R1+0x1e8] ;  /* 0x0001e800010a7983 */ /* 0x020f280000300800 */
[----:B------:R-:W4:Y:S04]  /*82110*/  LDL.LU R11, [R1+0x1ec] ;  /* 0x0001ec00010b7983 */ /* 0x000f280000300800 */
[----:B----4-:R-:W-:Y:S04]  /*82120*/  STL.64 [R1+0x4f10], R10 ;  /* 0x004f100a01007387 */ /* 0x010fe80000100a00 */
[----:B--2---:R1:W-:Y:S04]  /*82130*/  STL.64 [R1+0x4f08], R8 ;  /* 0x004f080801007387 */ /* 0x0043e80000100a00 */
[----:B0-----:R-:W2:Y:S04]  /*82140*/  LDL.LU R14, [R1] ;  /* 0x00000000010e7983 */ /* 0x001ea80000300800 */
[----:B------:R-:W2:Y:S04]  /*82150*/  LDL.LU R15, [R1+0x4] ;  /* 0x00000400010f7983 */ /* 0x000ea80000300800 */
[----:B--2---:R-:W-:Y:S04]  /*82160*/  STL.64 [R1+0x4f18], R14 ;  /* 0x004f180e01007387 */ /* 0x004fe80000100a00 */
[----:B-1----:R-:W2:Y:S04]  /*82170*/  LDL.LU R8, [R1+0x200] ;  /* 0x0002000001087983 */ /* 0x002ea80000300800 */
[----:B------:R-:W2:Y:S04]  /*82180*/  LDL.LU R9, [R1+0x204] ;  /* 0x0002040001097983 */ /* 0x000ea80000300800 */
[----:B------:R-:W4:Y:S04]  /*82190*/  LDL.LU R10, [R1+0x208] ;  /* 0x00020800010a7983 */ /* 0x000f280000300800 */
[----:B------:R-:W4:Y:S01]  /*821a0*/  LDL.LU R11, [R1+0x20c] ;  /* 0x00020c00010b7983 */ /* 0x000f220000300800 */
[----:B---3--:R-:W-:-:S03]  /*821b0*/  IMAD.MOV.U32 R13, RZ, RZ, R0 ;  /* 0x000000ffff0d7224 */ /* 0x008fc600078e0000 */
[----:B----4-:R-:W-:Y:S04]  /*821c0*/  STL.64 [R1+0x4f28], R10 ;  /* 0x004f280a01007387 */ /* 0x010fe80000100a00 */
[----:B--2---:R0:W-:Y:S04]  /*821d0*/  STL.64 [R1+0x4f20], R8 ;  /* 0x004f200801007387 */ /* 0x0041e80000100a00 */
[----:B------:R-:W2:Y:S04]  /*821e0*/  LDL.LU R12, [R1+0x8] ;  /* 0x00000800010c7983 */ /* 0x000ea80000300800 */
[----:B------:R-:W3:Y:S04]  /*821f0*/  LDL.LU R0, [R1+0x5150] ;  /* 0x0051500001007983 */ /* 0x000ee80000300800 */
[----:B--2---:R1:W-:Y:S04]  /*82200*/  STL.64 [R1+0x4f30], R12 ;  /* 0x004f300c01007387 */ /* 0x0043e80000100a00 */
[----:B0-----:R-:W2:Y:S04]  /*82210*/  LDL.LU R8, [R1+0x220] ;  /* 0x0002200001087983 */ /* 0x001ea80000300800 */
[----:B------:R-:W2:Y:S04]  /*82220*/  LDL.LU R9, [R1+0x224] ;  /* 0x0002240001097983 */ /* 0x000ea80000300800 */
[----:B------:R-:W4:Y:S04]  /*82230*/  LDL.LU R10, [R1+0x228] ;  /* 0x00022800010a7983 */ /* 0x000f280000300800 */
[----:B------:R-:W4:Y:S04]  /*82240*/  LDL.LU R11, [R1+0x22c] ;  /* 0x00022c00010b7983 */ /* 0x000f280000300800 */
[----:B----4-:R-:W-:Y:S04]  /*82250*/  STL.64 [R1+0x4f40], R10 ;  /* 0x004f400a01007387 */ /* 0x010fe80000100a00 */
[----:B--2---:R0:W-:Y:S04]  /*82260*/  STL.64 [R1+0x4f38], R8 ;  /* 0x004f380801007387 */ /* 0x0041e80000100a00 */
[----:B------:R-:W2:Y:S04]  /*82270*/  LDL.LU R14, [R1+0x10] ;  /* 0x00001000010e7983 */ /* 0x000ea80000300800 */
[----:B------:R-:W2:Y:S04]  /*82280*/  LDL.LU R15, [R1+0x14] ;  /* 0x00001400010f7983 */ /* 0x000ea80000300800 */
[----:B-1----:R-:W4:Y:S01]  /*82290*/  LDL.LU R12, [R1+0x18] ;  /* 0x00001800010c7983 */ /* 0x002f220000300800 */
[----:B---3--:R-:W-:-:S03]  /*822a0*/  IMAD.MOV.U32 R13, RZ, RZ, R0 ;  /* 0x000000ffff0d7224 */ /* 0x008fc600078e0000 */
[----:B------:R-:W3:Y:S04]  /*822b0*/  LDL.LU R0, [R1+0x514c] ;  /* 0x00514c0001007983 */ /* 0x000ee80000300800 */
[----:B--2---:R1:W-:Y:S04]  /*822c0*/  STL.64 [R1+0x4f48], R14 ;  /* 0x004f480e01007387 */ /* 0x0043e80000100a00 */
[----:B----4-:R-:W-:Y:S04]  /*822d0*/  STL.64 [R1+0x4f60], R12 ;  /* 0x004f600c01007387 */ /* 0x010fe80000100a00 */
[----:B0-----:R-:W2:Y:S04]  /*822e0*/  LDL.LU R8, [R1+0x240] ;  /* 0x0002400001087983 */ /* 0x001ea80000300800 */
[----:B------:R-:W2:Y:S04]  /*822f0*/  LDL.LU R9, [R1+0x244] ;  /* 0x0002440001097983 */ /* 0x000ea80000300800 */
[----:B------:R-:W4:Y:S04]  /*82300*/  LDL.LU R10, [R1+0x248] ;  /* 0x00024800010a7983 */ /* 0x000f280000300800 */
[----:B------:R-:W4:Y:S04]  /*82310*/  LDL.LU R11, [R1+0x24c] ;  /* 0x00024c00010b7983 */ /* 0x000f280000300800 */
[----:B-1----:R-:W5:Y:S01]  /*82320*/  LDL.LU R14, [R1+0x20] ;  /* 0x00002000010e7983 */ /* 0x002f620000300800 */
[----:B---3--:R-:W-:-:S03]  /*82330*/  IMAD.MOV.U32 R15, RZ, RZ, R0 ;  /* 0x000000ffff0f7224 */ /* 0x008fc600078e0000 */
[----:B------:R-:W3:Y:S04]  /*82340*/  LDL.LU R0, [R1+0x5148] ;  /* 0x0051480001007983 */ /* 0x000ee80000300800 */
[----:B-----5:R-:W-:Y:S04]  /*82350*/  STL.64 [R1+0x4f78], R14 ;  /* 0x004f780e01007387 */ /* 0x020fe80000100a00 */
[----:B----4-:R-:W-:Y:S04]  /*82360*/  STL.64 [R1+0x4f58], R10 ;  /* 0x004f580a01007387 */ /* 0x010fe80000100a00 */
[----:B--2---:R0:W-:Y:S04]  /*82370*/  STL.64 [R1+0x4f50], R8 ;  /* 0x004f500801007387 */ /* 0x0041e80000100a00 */
[----:B0-----:R-:W2:Y:S04]  /*82380*/  LDL.LU R8, [R1+0x260] ;  /* 0x0002600001087983 */ /* 0x001ea80000300800 */
[----:B------:R-:W2:Y:S04]  /*82390*/  LDL.LU R9, [R1+0x264] ;  /* 0x0002640001097983 */ /* 0x000ea80000300800 */
[----:B------:R-:W4:Y:S04]  /*823a0*/  LDL.LU R10, [R1+0x268] ;  /* 0x00026800010a7983 */ /* 0x000f280000300800 */
[----:B------:R-:W4:Y:S04]  /*823b0*/  LDL.LU R11, [R1+0x26c] ;  /* 0x00026c00010b7983 */ /* 0x000f280000300800 */
[----:B------:R-:W5:Y:S01]  /*823c0*/  LDL.LU R12, [R1+0x28] ;  /* 0x00002800010c7983 */ /* 0x000f620000300800 */
        /* <DEDUP_REMOVED lines=29> */
[----:B------:R-:W5:Y:S04]  /*825a0*/  LDL.LU R14, [R1+0x40] ;  /* 0x00004000010e7983 */ /* 0x000f680000300800 */
[----:B------:R-:W5:Y:S04]  /*825b0*/  LDL.LU R15, [R1+0x44] ;  /* 0x00004400010f7983 */ /* 0x000f680000300800 */
[----:B------:R-:W2:Y:S01]  /*825c0*/  LDL.LU R12, [R1+0x48] ;  /* 0x00004800010c7983 */ /* 0x000ea20000300800 */
[----:B---3--:R-:W-:-:S03]  /*825d0*/  IMAD.MOV.U32 R13, RZ, RZ, R0 ;  /* 0x000000ffff0d7224 */ /* 0x008fc600078e0000 */
[----:B------:R-:W3:Y:S04]  /*825e0*/  LDL.LU R0, [R1+0x5138] ;  /* 0x0051380001007983 */ /* 0x000ee80000300800 */
[----:B-----5:R-:W-:Y:S04]  /*825f0*/  STL.64 [R1+0x4fd8], R14 ;  /* 0x004fd80e01007387 */ /* 0x020fe80000100a00 */
[----:B--2---:R-:W-:Y:S04]  /*82600*/  STL.64 [R1+0x4ff0], R12 ;  /* 0x004ff00c01007387 */ /* 0x004fe80000100a00 */
[----:B----4-:R-:W-:Y:S04]  /*82610*/  STL.64 [R1+0x4fb8], R10 ;  /* 0x004fb80a01007387 */ /* 0x010fe80000100a00 */
[----:B------:R0:W-:Y:S04]  /*82620*/  STL.64 [R1+0x4fb0], R8 ;  /* 0x004fb00801007387 */ /* 0x0001e80000100a00 */
        /* <DEDUP_REMOVED lines=97> */
[----:B------:R-:W5:Y:S01]  /*82c40*/  LDL.LU R15, [R1+0xac] ;  /* 0x0000ac00010f7983 */ /* 0x000f620000300800 */
[----:B------:R-:W-:-:S02]  /*82c50*/  IMAD.MOV.U32 R12, RZ, RZ, R21 ;  /* 0x000000ffff0c7224 */ /* 0x000fc400078e0015 */
[----:B------:R-:W-:Y:S01]  /*82c60*/  IMAD.MOV.U32 R13, RZ, RZ, R20 ;  /* 0x000000ffff0d7224 */ /* 0x000fe200078e0014 */
[----:B-----5:R-:W-:Y:S04]  /*82c70*/  STL.64 [R1+0x5110], R14 ;  /* 0x0051100e01007387 */ /* 0x020fe80000100a00 */
[----:B------:R-:W-:Y:S04]  /*82c80*/  STL.64 [R1+0x5108], R12 ;  /* 0x0051080c01007387 */ /* 0x000fe80000100a00 */
        /* <DEDUP_REMOVED lines=8> */
[----:B------:R-:W5:Y:S04]  /*82d10*/  LDL.LU R14, [R1+0x688] ;  /* 0x00068800010e7983 */ /* 0x000f680000300800 */
[----:B------:R-:W5:Y:S04]  /*82d20*/  LDL.LU R15, [R1+0x68c] ;  /* 0x00068c00010f7983 */ /* 0x000f680000300800 */
[----:B----4-:R-:W-:Y:S04]  /*82d30*/  STL.64 [R1+0x50c0], R10 ;  /* 0x0050c00a01007387 */ /* 0x010fe80000100a00 */
[----:B--2---:R0:W-:Y:S04]  /*82d40*/  STL.64 [R1+0x50b8], R8 ;  /* 0x0050b80801007387 */ /* 0x0041e80000100a00 */
[----:B0-----:R-:W2:Y:S04]  /*82d50*/  LDL.LU R8, [R1+0x480] ;  /* 0x0004800001087983 */ /* 0x001ea80000300800 */
        /* <DEDUP_REMOVED lines=8> */
[----:B------:R-:W4:Y:S01]  /*82de0*/  LDL.LU R11, [R1+0x4ac] ;  /* 0x0004ac00010b7983 */ /* 0x000f220000300800 */
[----:B------:R-:W-:-:S02]  /*82df0*/  F2FP.F16.E4M3.UNPACK_B R28, R28 ;  /* 0x0000001cff1c723e */ /* 0x000fc400020006ff */
[----:B------:R-:W-:Y:S01]  /*82e00*/  F2FP.F16.E4M3.UNPACK_B R29, R29 ;  /* 0x0000001dff1d723e */ /* 0x000fe200020006ff */
[----:B----4-:R-:W-:Y:S04]  /*82e10*/  STL.64 [R1+0x50f0], R10 ;  /* 0x0050f00a01007387 */ /* 0x010fe80000100a00 */
[----:B--2---:R0:W-:Y:S04]  /*82e20*/  STL.64 [R1+0x50e8], R8 ;  /* 0x0050e80801007387 */ /* 0x0041e80000100a00 */
[----:B0-----:R-:W2:Y:S04]  /*82e30*/  LDL.LU R8, [R1+0x4e0] ;  /* 0x0004e00001087983 */ /* 0x001ea80000300800 */
[----:B------:R-:W2:Y:S04]  /*82e40*/  LDL.LU R9, [R1+0x4e4] ;  /* 0x0004e40001097983 */ /* 0x000ea80000300800 */
[----:B------:R-:W4:Y:S04]  /*82e50*/  LDL.LU R10, [R1+0x4e8] ;  /* 0x0004e800010a7983 */ /* 0x000f280000300800 */
[----:B------:R-:W4:Y:S01]  /*82e60*/  LDL.LU R11, [R1+0x4ec] ;  /* 0x0004ec00010b7983 */ /* 0x000f220000300800 */
[----:B-----5:R-:W-:Y:S03]  /*82e70*/  HMMA.16816.F32 R12, R16, R28, R12 ;  /* 0x0000001c100c723c */ /* 0x020fe6000000180c */
[----:B----4-:R-:W-:Y:S04]  /*82e80*/  STL.64 [R1+0x5100], R10 ;  /* 0x0051000a01007387 */ /* 0x010fe80000100a00 */
[----:B--2---:R0:W-:Y:S04]  /*82e90*/  STL.64 [R1+0x50f8], R8 ;  /* 0x0050f80801007387 */ /* 0x0041e80000100a00 */
[----:B0-----:R-:W2:Y:S04]  /*82ea0*/  LDL.LU R8, [R1+0x500] ;  /* 0x0005000001087983 */ /* 0x001ea80000300800 */
[----:B------:R-:W2:Y:S04]  /*82eb0*/  LDL.LU R9, [R1+0x504] ;  /* 0x0005040001097983 */ /* 0x000ea80000300800 */
[----:B------:R-:W2:Y:S04]  /*82ec0*/  LDL.LU R10, [R1+0x508] ;  /* 0x00050800010a7983 */ /* 0x000ea80000300800 */
[----:B------:R-:W2:Y:S04]  /*82ed0*/  LDL.LU R11, [R1+0x50c] ;  /* 0x00050c00010b7983 */ /* 0x000ea80000300800 */
[----:B------:R-:W4:Y:S04]  /*82ee0*/  LDL.LU R20, [R1+0x1c0] ;  /* 0x0001c00001147983 */ /* 0x000f280000300800 */
[----:B------:R-:W4:Y:S04]  /*82ef0*/  LDL.LU R21, [R1+0x1c4] ;  /* 0x0001c40001157983 */ /* 0x000f280000300800 */
[----:B------:R-:W4:Y:S04]  /*82f00*/  LDL.LU R22, [R1+0x1c8] ;  /* 0x0001c80001167983 */ /* 0x000f280000300800 */
[----:B------:R-:W4:Y:S04]  /*82f10*/  LDL.LU R23, [R1+0x1cc] ;  /* 0x0001cc0001177983 */ /* 0x000f280000300800 */
[----:B------:R-:W-:Y:S04]  /*82f20*/  STL [R1+0x4e88], R27 ;  /* 0x004e881b01007387 */ /* 0x000fe80000100800 */
[----:B------:R-:W-:Y:S04]  /*82f30*/  STL.64 [R1+0x520], R12 ;  /* 0x0005200c01007387 */ /* 0x000fe80000100a00 */
[----:B------:R0:W-:Y:S04]  /*82f40*/  STL.64 [R1+0x528], R14 ;  /* 0x0005280e01007387 */ /* 0x0001e80000100a00 */
[----:B0-----:R-:W5:Y:S04]  /*82f50*/  LDL.LU.64 R14, [R1+0x5110] ;  /* 0x00511000010e7983 */ /* 0x001f680000300a00 */
[----:B------:R-:W2:Y:S01]  /*82f60*/  LDL.LU.64 R12, [R1+0x5108] ;  /* 0x00510800010c7983 */ /* 0x000ea20000300a00 */
        /* <DEDUP_REMOVED lines=161> */
[----:B------:R-:W3:Y:S01]  /*83980*/  LDL.LU.64 R12, [R1+0x4ef8] ;  /* 0x004ef800010c7983 */ /* 0x000ee20000300a00 */
[----:B-----5:R-:W-:-:S15]  /*83990*/  HMMA.16816.F32 R8, R4, R2, R8 ;  /* 0x000000020408723c */ /* 0x020fde0000001808 */
[----:B------:R-:W-:-:S08]  /*839a0*/  NOP ;  /* 0x0000000000007918 */ /* 0x000fd00000000000 */
[----:B------:R-:W-:Y:S04]  /*839b0*/  STL.64 [R1+0x210], R8 ;  /* 0x0002100801007387 */ /* 0x000fe80000100a00 */
[----:B------:R0:W-:Y:S04]  /*839c0*/  STL.64 [R1+0x218], R10 ;  /* 0x0002180a01007387 */ /* 0x0001e80000100a00 */
[----:B0-----:R-:W3:Y:S04]  /*839d0*/  LDL.LU.64 R10, [R1+0x4ef0] ;  /* 0x004ef000010a7983 */ /* 0x001ee80000300a00 */
[----:B------:R-:W4:Y:S02]  /*839e0*/  LDL.LU.64 R8, [R1+0x4ee8] ;  /* 0x004ee80001087983 */ /* 0x000f240000300a00 */
[C---:B----4-:R-:W-:Y:S06]  /*839f0*/  HMMA.16816.F32 R20, R4.reuse, R8, R20 ;  /* 0x000000080414723c */ /* 0x050fec0000001814 */
[----:B---3--:R-:W-:-:S15]  /*83a00*/  HMMA.16816.F32 R8, R4, R10, R12 ;  /* 0x0000000a0408723c */ /* 0x008fde000000180c */
[----:B------:R-:W-:-:S02]  /*83a10*/  NOP ;  /* 0x0000000000007918 */ /* 0x000fc40000000000 */
[----:B------:R-:W-:Y:S04]  /*83a20*/  STL.64 [R1+0x200], R20 ;  /* 0x0002001401007387 */ /* 0x000fe80000100a00 */
[----:B------:R0:W-:Y:S04]  /*83a30*/  STL.64 [R1+0x208], R22 ;  /* 0x0002081601007387 */ /* 0x0001e80000100a00 */
[----:B0-----:R-:W3:Y:S04]  /*83a40*/  LDL.LU.64 R22, [R1+0x4ee0] ;  /* 0x004ee00001167983 */ /* 0x001ee80000300a00 */
[----:B------:R-:W4:Y:S04]  /*83a50*/  LDL.LU.64 R20, [R1+0x4ed8] ;  /* 0x004ed80001147983 */ /* 0x000f280000300a00 */
[----:B------:R-:W2:Y:S04]  /*83a60*/  LDL.LU.64 R14, [R1+0x4ed0] ;  /* 0x004ed000010e7983 */ /* 0x000ea80000300a00 */
[----:B------:R-:W5:Y:S04]  /*83a70*/  LDL.LU.64 R12, [R1+0x4ec8] ;  /* 0x004ec800010c7983 */ /* 0x000f680000300a00 */
[----:B------:R0:W-:Y:S04]  /*83a80*/  STL.64 [R1+0x1c0], R8 ;  /* 0x0001c00801007387 */ /* 0x0001e80000100a00 */
[----:B------:R1:W-:Y:S04]  /*83a90*/  STL.64 [R1+0x1c8], R10 ;  /* 0x0001c80a01007387 */ /* 0x0003e80000100a00 */
[----:B0-----:R-:W5:Y:S04]  /*83aa0*/  LDL.LU R8, [R1+0x170] ;  /* 0x0001700001087983 */ /* 0x001f680000300800 */
[----:B------:R-:W5:Y:S04]  /*83ab0*/  LDL.LU R9, [R1+0x174] ;  /* 0x0001740001097983 */ /* 0x000f680000300800 */
[----:B-1----:R-:W5:Y:S04]  /*83ac0*/  LDL.LU R10, [R1+0x178] ;  /* 0x00017800010a7983 */ /* 0x002f680000300800 */
[----:B------:R-:W5:Y:S02]  /*83ad0*/  LDL.LU R11, [R1+0x17c] ;  /* 0x00017c00010b7983 */ /* 0x000f640000300800 */
[C---:B-----5:R-:W-:Y:S06]  /*83ae0*/  HMMA.16816.F32 R8, R4.reuse, R12, R8 ;  /* 0x0000000c0408723c */ /* 0x060fec0000001808 */
[----:B--2---:R-:W-:-:S15]  /*83af0*/  HMMA.16816.F32 R12, R4, R14, R16 ;  /* 0x0000000e040c723c */ /* 0x004fde0000001810 */
[----:B------:R-:W-:-:S02]  /*83b00*/  NOP ;  /* 0x0000000000007918 */ /* 0x000fc40000000000 */
[----:B------:R0:W-:Y:S04]  /*83b10*/  STL.64 [R1+0x1a0], R8 ;  /* 0x0001a00801007387 */ /* 0x0001e80000100a00 */
[----:B------:R1:W-:Y:S04]  /*83b20*/  STL.64 [R1+0x1a8], R10 ;  /* 0x0001a80a01007387 */ /* 0x0003e80000100a00 */
[----:B0-----:R-:W2:Y:S04]  /*83b30*/  LDL.LU R8, [R1+0x6b8] ;  /* 0x0006b80001087983 */ /* 0x001ea80000300800 */
[----:B------:R-:W2:Y:S04]  /*83b40*/  LDL.LU R9, [R1+0x6bc] ;  /* 0x0006bc0001097983 */ /* 0x000ea80000300800 */
[----:B------:R-:W5:Y:S04]  /*83b50*/  LDL.LU R18, [R1+0x1470] ;  /* 0x0014700001127983 */ /* 0x000f680000300800 */
[----:B------:R-:W5:Y:S04]  /*83b60*/  LDL.LU R17, [R1+0x1468] ;  /* 0x0014680001117983 */ /* 0x000f680000300800 */
[----:B------:R-:W-:Y:S04]  /*83b70*/  STL.64 [R1+0x180], R12 ;  /* 0x0001800c01007387 */ /* 0x000fe80000100a00 */
[----:B------:R-:W-:Y:S04]  /*83b80*/  STL.64 [R1+0x188], R14 ;  /* 0x0001880e01007387 */ /* 0x000fe80000100a00 */
[----:B------:R-:W5:Y:S04]  /*83b90*/  LDL.LU R19, [R1+0x1478] ;  /* 0x0014780001137983 */ /* 0x000f680000300800 */
        /* <DEDUP_REMOVED lines=20> */
[----:B------:R-:W-:-:S03]  /*83ce0*/  IMAD.MOV.U32 R13, RZ, RZ, R0 ;  /* 0x000000ffff0d7224 */ /* 0x000fc600078e0000 */
[----:B---3--:R-:W-:Y:S04]  /*83cf0*/  STL.64 [R1+0x4eb8], R10 ;  /* 0x004eb80a01007387 */ /* 0x008fe80000100a00 */
[----:B--2---:R0:W-:Y:S04]  /*83d00*/  STL.64 [R1+0x4eb0], R8 ;  /* 0x004eb00801007387 */ /* 0x0041e80000100a00 */
[----:B0-----:R-:W4:Y:S04]  /*83d10*/  LDL.LU R8, [R1+0x130] ;  /* 0x0001300001087983 */ /* 0x001f280000300800 */
[----:B------:R-:W4:Y:S04]  /*83d20*/  LDL.LU R9, [R1+0x134] ;  /* 0x0001340001097983 */ /* 0x000f280000300800 */
[----:B------:R-:W4:Y:S04]  /*83d30*/  LDL.LU R10, [R1+0x138] ;  /* 0x00013800010a7983 */ /* 0x000f280000300800 */
[----:B------:R-:W4:Y:S04]  /*83d40*/  LDL.LU R11, [R1+0x13c] ;  /* 0x00013c00010b7983 */ /* 0x000f280000300800 */
[----:B------:R-:W2:Y:S04]  /*83d50*/  LDL.LU R27, [R1+0x1464] ;  /* 0x00146400011b7983 */ /* 0x000ea80000300800 */
[----:B------:R-:W2:Y:S04]  /*83d60*/  LDL.LU R16, [R1+0x1460] ;  /* 0x0014600001107983 */ /* 0x000ea80000300800 */
[----:B------:R-:W3:Y:S04]  /*83d70*/  LDL.LU R2, [R1+0x6c8] ;  /* 0x0006c80001027983 */ /* 0x000ee80000300800 */
[----:B------:R-:W3:Y:S04]  /*83d80*/  LDL.LU R3, [R1+0x6cc] ;  /* 0x0006cc0001037983 */ /* 0x000ee80000300800 */
[----:B------:R-:W5:Y:S04]  /*83d90*/  LDL.LU R12, [R1+0x110] ;  /* 0x00011000010c7983 */ /* 0x000f680000300800 */
[----:B------:R-:W4:Y:S04]  /*83da0*/  LDL.LU R0, [R1+0x4ec4] ;  /* 0x004ec40001007983 */ /* 0x000f280000300800 */
[----:B------:R-:W2:Y:S04]  /*83db0*/  LDL.LU R14, [R1+0x118] ;  /* 0x00011800010e7983 */ /* 0x000ea80000300800 */
[----:B------:R-:W2:Y:S04]  /*83dc0*/  LDL.LU R15, [R1+0x11c] ;  /* 0x00011c00010f7983 */ /* 0x000ea80000300800 */
[----:B--2---:R4:W-:Y:S04]  /*83dd0*/  STL.64 [R1+0x4e60], R14 ;  /* 0x004e600e01007387 */ /* 0x0049e80000100a00 */
[----:B-----5:R0:W-:Y:S01]  /*83de0*/  STL.64 [R1+0x4e58], R12 ;  /* 0x004e580c01007387 */ /* 0x0201e20000100a00 */
[----:B----4-:R-:W-:-:S03]  /*83df0*/  IMAD.MOV.U32 R14, RZ, RZ, R0 ;  /* 0x000000ffff0e7224 */ /* 0x010fc600078e0000 */
[----:B0-----:R-:W2:Y:S04]  /*83e00*/  LDL.LU R12, [R1+0xb0] ;  /* 0x0000b000010c7983 */ /* 0x001ea80000300800 */
[----:B------:R-:W2:Y:S04]  /*83e10*/  LDL.LU R13, [R1+0xb4] ;  /* 0x0000b400010d7983 */ /* 0x000ea80000300800 */
[----:B------:R-:W4:Y:S04]  /*83e20*/  LDL.LU R0, [R1+0x4ec0] ;  /* 0x004ec00001007983 */ /* 0x000f280000300800 */
[----:B------:R-:W5:Y:S01]  /*83e30*/  LDL.LU R15, [R1+0xbc] ;  /* 0x0000bc00010f7983 */ /* 0x000f620000300800 */
[----:B------:R-:W-:Y:S03]  /*83e40*/  HMMA.16816.F32 R8, R4, R20, R8 ;  /* 0x000000140408723c */ /* 0x000fe60000001808 */
[----:B-----5:R-:W-:Y:S04]  /*83e50*/  STL.64 [R1+0x4e70], R14 ;  /* 0x004e700e01007387 */ /* 0x020fe80000100a00 */
[----:B--2---:R0:W-:Y:S04]  /*83e60*/  STL.64 [R1+0x4e68], R12 ;  /* 0x004e680c01007387 */ /* 0x0041e80000100a00 */
[----:B0-----:R-:W2:Y:S04]  /*83e70*/  LDL.LU R12, [R1+0xc0] ;  /* 0x0000c000010c7983 */ /* 0x001ea80000300800 */
[----:B------:R-:W2:Y:S04]  /*83e80*/  LDL.LU R13, [R1+0xc4] ;  /* 0x0000c400010d7983 */ /* 0x000ea80000300800 */
[----:B------:R-:W2:Y:S01]  /*83e90*/  LDL.LU R14, [R1+0xc8] ;  /* 0x0000c800010e7983 */ /* 0x000ea20000300800 */
[----:B----4-:R-:W-:-:S03]  /*83ea0*/  IMAD.MOV.U32 R15, RZ, RZ, R0 ;  /* 0x000000ffff0f7224 */ /* 0x010fc600078e0000 */
[----:B------:R-:W-:Y:S04]  /*83eb0*/  STL.64 [R1+0x150], R8 ;  /* 0x0001500801007387 */ /* 0x000fe80000100a00 */
[----:B------:R0:W-:Y:S01]  /*83ec0*/  STL [R1+0x158], R10 ;  /* 0x0001580a01007387 */ /* 0x0001e20000100800 */
[----:B------:R-:W-:-:S03]  /*83ed0*/  IMAD.MOV.U32 R0, RZ, RZ, R11 ;  /* 0x000000ffff007224 */ /* 0x000fc600078e000b */
[----:B0-----:R-:W4:Y:S04]  /*83ee0*/  LDL.LU.64 R10, [R1+0x4eb8] ;  /* 0x004eb800010a7983 */ /* 0x001f280000300a00 */
[----:B------:R-:W4:Y:S04]  /*83ef0*/  LDL.LU.64 R8, [R1+0x4eb0] ;  /* 0x004eb00001087983 */ /* 0x000f280000300a00 */
[----:B------:R0:W-:Y:S04]  /*83f00*/  STL [R1+0x4bd0], R0 ;  /* 0x004bd00001007387 */ /* 0x0001e80000100800 */
[----:B0-----:R-:W5:Y:S01]  /*83f10*/  LDL.LU R0, [R1+0x147c] ;  /* 0x00147c0001007983 */ /* 0x001f620000300800 */
[----:B----4-:R-:W-:Y:S03]  /*83f20*/  HMMA.16816.F32 R20, R4, R22, R8 ;  /* 0x000000160414723c */ /* 0x010fe60000001808 */
[----:B------:R-:W4:Y:S04]  /*83f30*/  LDL.LU.64 R10, [R1+0x4ea8] ;  /* 0x004ea800010a7983 */ /* 0x000f280000300a00 */
[----:B------:R-:W4:Y:S01]  /*83f40*/  LDL.LU.64 R8, [R1+0x4ea0] ;  /* 0x004ea00001087983 */ /* 0x000f220000300a00 */
[----:B------:R-:W-:-:S15]  /*83f50*/  IMAD R16, R16, 0x100, R27 ;  /* 0x0000010010107824 */ /* 0x000fde00078e021b */
[----:B------:R0:W-:Y:S04]  /*83f60*/  STL.64 [R1+0x120], R20 ;  /* 0x0001201401007387 */ /* 0x0001e80000100a00 */
[----:B------:R1:W-:Y:S04]  /*83f70*/  STL.64 [R1+0x128], R22 ;  /* 0x0001281601007387 */ /* 0x0003e80000100a00 */
[----:B0-----:R-:W3:Y:S04]  /*83f80*/  LDL.LU R20, [R1+0xf0] ;  /* 0x0000f00001147983 */ /* 0x001ee80000300800 */
[----:B------:R-:W3:Y:S04]  /*83f90*/  LDL.LU R21, [R1+0xf4] ;  /* 0x0000f40001157983 */ /* 0x000ee80000300800 */
[----:B-1----:R-:W3:Y:S04]  /*83fa0*/  LDL.LU R22, [R1+0xf8] ;  /* 0x0000f80001167983 */ /* 0x002ee80000300800 */
[----:B------:R-:W3:Y:S01]  /*83fb0*/  LDL.LU R23, [R1+0xfc] ;  /* 0x0000fc0001177983 */ /* 0x000ee20000300800 */
[----:B----4-:R-:W-:-:S15]  /*83fc0*/  HMMA.16816.F32 R8, R4, R24, R8 ;  /* 0x000000180408723c */ /* 0x010fde0000001808 */
[----:B------:R-:W-:-:S08]  /*83fd0*/  NOP ;  /* 0x0000000000007918 */ /* 0x000fd00000000000 */
[----:B------:R-:W-:Y:S04]  /*83fe0*/  STL.64 [R1+0x100], R8 ;  /* 0x0001000801007387 */ /* 0x000fe80000100a00 */
[----:B------:R0:W-:Y:S04]  /*83ff0*/  STL.64 [R1+0x108], R10 ;  /* 0x0001080a01007387 */ /* 0x0001e80000100a00 */
[----:B0-----:R-:W4:Y:S04]  /*84000*/  LDL.LU.64 R10, [R1+0x4e98] ;  /* 0x004e9800010a7983 */ /* 0x001f280000300a00 */
[----:B------:R-:W4:Y:S04]  /*84010*/  LDL.LU.64 R8, [R1+0x4e90] ;  /* 0x004e900001087983 */ /* 0x000f280000300a00 */
[----:B------:R-:W3:Y:S04]  /*84020*/  LDL.LU R24, [R1+0xa0] ;  /* 0x0000a00001187983 */ /* 0x000ee80000300800 */
[----:B------:R-:W3:Y:S04]  /*84030*/  LDL.LU R25, [R1+0xa4] ;  /* 0x0000a40001197983 */ /* 0x000ee80000300800 */
[----:B------:R-:W4:Y:S01]  /*84040*/  LDL.LU R27, [R1+0x4e88] ;  /* 0x004e8800011b7983 */ /* 0x000f220000300800 */
[C---:B--2---:R-:W-:Y:S06]  /*84050*/  HMMA.16816.F32 R12, R4.reuse, R28, R12 ;  /* 0x0000001c040c723c */ /* 0x044fec000000180c */
[----:B----4-:R-:W-:-:S15]  /*84060*/  HMMA.16816.F32 R8, R4, R26, R8 ;  /* 0x0000001a0408723c */ /* 0x010fde0000001808 */
[----:B------:R-:W-:-:S08]  /*84070*/  NOP ;  /* 0x0000000000007918 */ /* 0x000fd00000000000 */
[----:B------:R-:W-:Y:S04]  /*84080*/  STL.64 [R1+0xe0], R8 ;  /* 0x0000e00801007387 */ /* 0x000fe80000100a00 */
[----:B------:R0:W-:Y:S04]  /*84090*/  STL.64 [R1+0xe8], R10 ;  /* 0x0000e80a01007387 */ /* 0x0001e80000100a00 */
[----:B0-----:R-:W2:Y:S04]  /*840a0*/  LDL.LU.64 R10, [R1+0x4e80] ;  /* 0x004e8000010a7983 */ /* 0x001ea80000300a00 */
[----:B------:R-:W4:Y:S04]  /*840b0*/  LDL.LU.64 R8, [R1+0x4e78] ;  /* 0x004e780001087983 */ /* 0x000f280000300a00 */
[----:B------:R-:W2:Y:S04]  /*840c0*/  LDL.LU R26, [R1+0x1474] ;  /* 0x00147400011a7983 */ /* 0x000ea80000300800 */
[----:B------:R-:W4:Y:S04]  /*840d0*/  LDL.LU R27, [R1+0x146c] ;  /* 0x00146c00011b7983 */ /* 0x000f280000300800 */
[----:B------:R-:W-:Y:S04]  /*840e0*/  STL.64 [R1+0xd0], R12 ;  /* 0x0000d00c01007387 */ /* 0x000fe80000100a00 */
[----:B------:R0:W-:Y:S04]  /*840f0*/  STL.64 [R1+0xd8], R14 ;  /* 0x0000d80e01007387 */ /* 0x0001e80000100a00 */
[----:B0-----:R-:W3:Y:S04]  /*84100*/  LDL.LU.64 R14, [R1+0x4e70] ;  /* 0x004e7000010e7983 */ /* 0x001ee80000300a00 */
[----:B------:R-:W3:Y:S01]  /*84110*/  LDL.LU.64 R12, [R1+0x4e68] ;  /* 0x004e6800010c7983 */ /* 0x000ee20000300a00 */
[----:B-----5:R-:W-:Y:S01]  /*84120*/  IMAD R19, R19, 0x100, R0 ;  /* 0x0000010013137824 */ /* 0x020fe200078e0200 */
[----:B------:R-:W-:-:S04]  /*84130*/  F2FP.F16.E4M3.UNPACK_B R16, R16 ;  /* 0x00000010ff10723e */ /* 0x000fc800020006ff */
[----:B------:R-:W-:Y:S01]  /*84140*/  F2FP.F16.E4M3.UNPACK_B R19, R19 ;  /* 0x00000013ff13723e */ /* 0x000fe200020006ff */
[----:B---3--:R-:W-:Y:S01]  /*84150*/  HMMA.16816.F32 R4, R4, R24, R12 ;  /* 0x000000180404723c */ /* 0x008fe2000000180c */
[----:B------:R-:W3:Y:S04]  /*84160*/  LDL.LU.64 R14, [R1+0x4e60] ;  /* 0x004e6000010e7983 */ /* 0x000ee80000300a00 */
[----:B------:R-:W3:Y:S01]  /*84170*/  LDL.LU.64 R12, [R1+0x4e58] ;  /* 0x004e5800010c7983 */ /* 0x000ee20000300a00 */
[----:B--2---:R-:W-:Y:S02]  /*84180*/  IMAD R18, R18, 0x100, R26 ;  /* 0x0000010012127824 */ /* 0x004fe400078e021a */
[----:B----4-:R-:W-:Y:S01]  /*84190*/  IMAD R17, R17, 0x100, R27 ;  /* 0x0000010011117824 */ /* 0x010fe200078e021b */
[----:B------:R-:W-:-:S02]  /*841a0*/  F2FP.F16.E4M3.UNPACK_B R10, R10.H1 ;  /* 0x0000000aff0a723e */ /* 0x000fc400030006ff */
[----:B------:R-:W-:Y:S02]  /*841b0*/  F2FP.F16.E4M3.UNPACK_B R11, R11.H1 ;  /* 0x0000000bff0b723e */ /* 0x000fe400030006ff */
[----:B------:R-:W-:Y:S02]  /*841c0*/  F2FP.F16.E4M3.UNPACK_B R18, R18 ;  /* 0x00000012ff12723e */ /* 0x000fe400020006ff */
[----:B------:R-:W-:-:S08]  /*841d0*/  F2FP.F16.E4M3.UNPACK_B R17, R17 ;  /* 0x00000011ff11723e */ /* 0x000fd000020006ff */
[----:B------:R-:W-:Y:S04]  /*841e0*/  STL.64 [R1+0xc0], R4 ;  /* 0x0000c00401007387 */ /* 0x000fe80000100a00 */
[----:B------:R0:W-:Y:S02]  /*841f0*/  STL.64 [R1+0xc8], R6 ;  /* 0x0000c80601007387 */ /* 0x0001e40000100a00 */
[----:B0-----:R-:W-:Y:S06]  /*84200*/  HMMA.16816.F32 R4, R16, R10, R20 ;  /* 0x0000000a1004723c */ /* 0x001fec0000001814 */
[----:B------:R-:W-:-:S02]  /*84210*/  IMAD.MOV.U32 R28, RZ, RZ, R11 ;  /* 0x000000ffff1c7224 */ /* 0x000fc400078e000b */
[----:B------:R-:W-:Y:S01]  /*84220*/  IMAD.MOV.U32 R29, RZ, RZ, R10 ;  /* 0x000000ffff1d7224 */ /* 0x000fe200078e000a */
[----:B------:R-:W-:Y:S02]  /*84230*/  F2FP.F16.E4M3.UNPACK_B R8, R8.H1 ;  /* 0x00000008ff08723e */ /* 0x000fe400030006ff */
[----:B------:R-:W-:-:S12]  /*84240*/  F2FP.F16.E4M3.UNPACK_B R9, R9.H1 ;  /* 0x00000009ff09723e */ /* 0x000fd800030006ff */
[----:B------:R0:W-:Y:S04]  /*84250*/  STL.64 [R1+0xf0], R4 ;  /* 0x0000f00401007387 */ /* 0x0001e80000100a00 */
[----:B------:R-:W-:Y:S04]  /*84260*/  STL.64 [R1+0xf8], R6 ;  /* 0x0000f80601007387 */ /* 0x000fe80000100a00 */
[----:B------:R-:W-:Y:S04]  /*84270*/  STL [R1+0x4cf4], R28 ;  /* 0x004cf41c01007387 */ /* 0x000fe80000100800 */
[----:B------:R-:W-:Y:S01]  /*84280*/  STL [R1+0x4cf0], R29 ;  /* 0x004cf01d01007387 */ /* 0x000fe20000100800 */
[----:B0-----:R-:W-:-:S03]  /*84290*/  F2FP.F16.E4M3.UNPACK_B R4, R2.H1 ;  /* 0x00000002ff04723e */ /* 0x001fc600030006ff */
[----:B------:R-:W2:Y:S04]  /*842a0*/  LDL.LU R2, [R1+0x6e8] ;  /* 0x0006e80001027983 */ /* 0x000ea80000300800 */
[----:B------:R3:W-:Y:S01]  /*842b0*/  STL [R1+0x90], R4 ;  /* 0x0000900401007387 */ /* 0x0007e20000100800 */
[----:B------:R-:W-:-:S03]  /*842c0*/  F2FP.F16.E4M3.UNPACK_B R0, R3.H1 ;  /* 0x00000003ff00723e */ /* 0x000fc600030006ff */
[----:B------:R-:W4:Y:S04]  /*842d0*/  LDL.LU R3, [R1+0x6ec] ;  /* 0x0006ec0001037983 */ /* 0x000f280000300800 */
[----:B------:R-:W-:Y:S01]  /*842e0*/  STL [R1+0x94], R0 ;  /* 0x0000940001007387 */ /* 0x000fe20000100800 */
[----:B---3--:R-:W-:-:S15]  /*842f0*/  HMMA.16816.F32 R4, R16, R8, R12 ;  /* 0x000000081004723c */ /* 0x008fde000000180c */
[----:B------:R-:W-:-:S08]  /*84300*/  NOP ;  /* 0x0000000000007918 */ /* 0x000fd00000000000 */
[----:B------:R-:W-:Y:S04]  /*84310*/  STL.64 [R1+0x110], R4 ;  /* 0x0001100401007387 */ /* 0x000fe80000100a00 */
[----:B------:R0:W-:Y:S04]  /*84320*/  STL.64 [R1+0x118], R6 ;  /* 0x0001180601007387 */ /* 0x0001e80000100a00 */
[----:B------:R-:W3:Y:S04]  /*84330*/  LDL.LU R24, [R1+0x1d0] ;  /* 0x0001d00001187983 */ /* 0x000ee80000300800 */
[----:B------:R-:W3:Y:S04]  /*84340*/  LDL.LU R25, [R1+0x1d4] ;  /* 0x0001d40001197983 */ /* 0x000ee80000300800 */
[----:B------:R-:W5:Y:S04]  /*84350*/  LDL.LU R26, [R1+0x1d8] ;  /* 0x0001d800011a7983 */ /* 0x000f680000300800 */
[----:B------:R-:W5:Y:S04]  /*84360*/  LDL.LU R27, [R1+0x1dc] ;  /* 0x0001dc00011b7983 */ /* 0x000f680000300800 */
[----:B0-----:R-:W2:Y:S04]  /*84370*/  LDL.LU R7, [R1+0x768] ;  /* 0x0007680001077983 */ /* 0x001ea80000300800 */
[----:B------:R-:W4:Y:S04]  /*84380*/  LDL.LU R0, [R1+0x76c] ;  /* 0x00076c0001007983 */ /* 0x000f280000300800 */
[----:B-----5:R-:W-:Y:S04]  /*84390*/  STL.64 [R1+0x4e20], R26 ;  /* 0x004e201a01007387 */ /* 0x020fe80000100a00 */
[----:B---3--:R0:W-:Y:S04]  /*843a0*/  STL.64 [R1+0x4e18], R24 ;  /* 0x004e181801007387 */ /* 0x0081e80000100a00 */
[----:B0-----:R-:W3:Y:S04]  /*843b0*/  LDL.LU R24, [R1+0x1b0] ;  /* 0x0001b00001187983 */ /* 0x001ee80000300800 */
[----:B------:R-:W3:Y:S04]  /*843c0*/  LDL.LU R25, [R1+0x1b4] ;  /* 0x0001b40001197983 */ /* 0x000ee80000300800 */
[----:B------:R-:W5:Y:S04]  /*843d0*/  LDL.LU R26, [R1+0x1b8] ;  /* 0x0001b800011a7983 */ /* 0x000f680000300800 */
[----:B------:R-:W5:Y:S04]  /*843e0*/  LDL.LU R27, [R1+0x1bc] ;  /* 0x0001bc00011b7983 */ /* 0x000f680000300800 */
[----:B------:R-:W4:Y:S04]  /*843f0*/  LDL.LU R5, [R1+0x738] ;  /* 0x0007380001057983 */ /* 0x000f280000300800 */
[----:B------:R-:W2:Y:S01]  /*84400*/  LDL.LU R6, [R1+0x73c] ;  /* 0x00073c0001067983 */ /* 0x000ea20000300800 */
[----:B------:R-:W-:-:S02]  /*84410*/  IMAD.MOV.U32 R29, RZ, RZ, R9 ;  /* 0x000000ffff1d7224 */ /* 0x000fc400078e0009 */
[----:B------:R-:W-:Y:S01]  /*84420*/  IMAD.MOV.U32 R28, RZ, RZ, R8 ;  /* 0x000000ffff1c7224 */ /* 0x000fe200078e0008 */
[----:B--2---:R-:W-:Y:S04]  /*84430*/  STL.64 [R1+0x4e50], R6 ;  /* 0x004e500601007387 */ /* 0x004fe80000100a00 */
[----:B----4-:R0:W-:Y:S04]  /*84440*/  STL [R1+0x4e48], R5 ;  /* 0x004e480501007387 */ /* 0x0101e80000100800 */
[----:B------:R-:W2:Y:S04]  /*84450*/  LDL.LU R4, [R1+0x140] ;  /* 0x0001400001047983 */ /* 0x000ea80000300800 */
[----:B0-----:R-:W2:Y:S04]  /*84460*/  LDL.LU R5, [R1+0x144] ;  /* 0x0001440001057983 */ /* 0x001ea80000300800 */
[----:B------:R-:W2:Y:S04]  /*84470*/  LDL.LU R6, [R1+0x148] ;  /* 0x0001480001067983 */ /* 0x000ea80000300800 */
[----:B------:R-:W2:Y:S04]  /*84480*/  LDL.LU R7, [R1+0x14c] ;  /* 0x00014c0001077983 */ /* 0x000ea80000300800 */
[----:B-----5:R-:W-:Y:S04]  /*84490*/  STL.64 [R1+0x4e30], R26 ;  /* 0x004e301a01007387 */ /* 0x020fe80000100a00 */
[----:B---3--:R0:W-:Y:S04]  /*844a0*/  STL.64 [R1+0x4e28], R24 ;  /* 0x004e281801007387 */ /* 0x0081e80000100a00 */
[----:B0-----:R-:W2:Y:S04]  /*844b0*/  LDL.LU.64 R24, [R1+0x90] ;  /* 0x0000900001187983 */ /* 0x001ea80000300a00 */
[----:B------:R-:W3:Y:S04]  /*844c0*/  LDL.LU R14, [R1+0x758] ;  /* 0x00075800010e7983 */ /* 0x000ee80000300800 */
[----:B------:R-:W4:Y:S01]  /*844d0*/  LDL.LU R15, [R1+0x75c] ;  /* 0x00075c00010f7983 */ /* 0x000f220000300800 */
[----:B------:R-:W-:-:S03]  /*844e0*/  F2FP.F16.E4M3.UNPACK_B R26, R2.H1 ;  /* 0x00000002ff1a723e */ /* 0x000fc600030006ff */
[----:B------:R-:W-:Y:S04]  /*844f0*/  STL [R1+0x4cfc], R29 ;  /* 0x004cfc1d01007387 */ /* 0x000fe80000100800 */
[----:B------:R-:W-:Y:S01]  /*84500*/  STL [R1+0x4cf8], R28 ;  /* 0x004cf81c01007387 */ /* 0x000fe20000100800 */
[----:B------:R-:W-:-:S03]  /*84510*/  F2FP.F16.E4M3.UNPACK_B R27, R3.H1 ;  /* 0x00000003ff1b723e */ /* 0x000fc600030006ff */
[----:B------:R-:W5:Y:S04]  /*84520*/  LDL.LU R2, [R1+0x6d8] ;  /* 0x0006d80001027983 */ /* 0x000f680000300800 */
[----:B------:R-:W5:Y:S04]  /*84530*/  LDL.LU R3, [R1+0x6dc] ;  /* 0x0006dc0001037983 */ /* 0x000f680000300800 */
[----:B------:R-:W-:Y:S04]  /*84540*/  STL [R1+0x88], R26 ;  /* 0x0000881a01007387 */ /* 0x000fe80000100800 */
[----:B------:R-:W2:Y:S04]  /*84550*/  LDL.LU R20, [R1+0x1f0] ;  /* 0x0001f00001147983 */ /* 0x000ea80000300800 */
[----:B------:R-:W-:Y:S04]  /*84560*/  STL [R1+0x8c], R27 ;  /* 0x00008c1b01007387 */ /* 0x000fe80000100800 */
[----:B------:R-:W2:Y:S04]  /*84570*/  LDL.LU R21, [R1+0x1f4] ;  /* 0x0001f40001157983 */ /* 0x000ea80000300800 */
[----:B------:R-:W3:Y:S04]  /*84580*/  LDL.LU R22, [R1+0x1f8] ;  /* 0x0001f80001167983 */ /* 0x000ee80000300800 */
[----:B------:R-:W3:Y:S04]  /*84590*/  LDL.LU R23, [R1+0x1fc] ;  /* 0x0001fc0001177983 */ /* 0x000ee80000300800 */
[----:B---3--:R-:W-:Y:S04]  /*845a0*/  STL.64 [R1+0x4e40], R22 ;  /* 0x004e401601007387 */ /* 0x008fe80000100a00 */
[----:B--2---:R0:W-:Y:S04]  /*845b0*/  STL.64 [R1+0x4e38], R20 ;  /* 0x004e381401007387 */ /* 0x0041e80000100a00 */
[----:B0-----:R-:W2:Y:S04]  /*845c0*/  LDL.LU R20, [R1+0x160] ;  /* 0x0001600001147983 */ /* 0x001ea80000300800 */
[----:B------:R-:W2:Y:S04]  /*845d0*/  LDL.LU R21, [R1+0x164] ;  /* 0x0001640001157983 */ /* 0x000ea80000300800 */
[----:B------:R-:W2:Y:S04]  /*845e0*/  LDL.LU R22, [R1+0x168] ;  /* 0x0001680001167983 */ /* 0x000ea80000300800 */
[----:B------:R-:W2:Y:S01]  /*845f0*/  LDL.LU R23, [R1+0x16c] ;  /* 0x00016c0001177983 */ /* 0x000ea20000300800 */
[----:B------:R-:W-:Y:S06]  /*84600*/  HMMA.16816.F32 R4, R16, R24, R4 ;  /* 0x000000181004723c */ /* 0x000fec0000001804 */
[----:B------:R-:W-:-:S02]  /*84610*/  IMAD.MOV.U32 R29, RZ, RZ, R24 ;  /* 0x000000ffff1d7224 */ /* 0x000fc400078e0018 */
[----:B------:R-:W-:Y:S01]  /*84620*/  IMAD.MOV.U32 R28, RZ, RZ, R25 ;  /* 0x000000ffff1c7224 */ /* 0x000fe200078e0019 */
[----:B------:R-:W3:Y:S04]  /*84630*/  LDL.LU R8, [R1+0x230] ;  /* 0x0002300001087983 */ /* 0x000ee80000300800 */
[----:B------:R-:W3:Y:S04]  /*84640*/  LDL.LU R9, [R1+0x234] ;  /* 0x0002340001097983 */ /* 0x000ee80000300800 */
[----:B------:R-:W3:Y:S04]  /*84650*/  LDL.LU R10, [R1+0x238] ;  /* 0x00023800010a7983 */ /* 0x000ee80000300800 */
[----:B------:R-:W3:Y:S04]  /*84660*/  LDL.LU R11, [R1+0x23c] ;  /* 0x00023c00010b7983 */ /* 0x000ee80000300800 */
[----:B------:R-:W3:Y:S04]  /*84670*/  LDL.LU R12, [R1+0x6f8] ;  /* 0x0006f800010c7983 */ /* 0x000ee80000300800 */
[----:B------:R-:W3:Y:S04]  /*84680*/  LDL.LU R13, [R1+0x6fc] ;  /* 0x0006fc00010d7983 */ /* 0x000ee80000300800 */
[----:B------:R-:W-:Y:S04]  /*84690*/  STL.64 [R1+0x130], R4 ;  /* 0x0001300401007387 */ /* 0x000fe80000100a00 */
[----:B------:R0:W-:Y:S04]  /*846a0*/  STL.64 [R1+0x138], R6 ;  /* 0x0001380601007387 */ /* 0x0001e80000100a00 */
[----:B0-----:R-:W4:Y:S04]  /*846b0*/  LDL.LU.64 R6, [R1+0x4e50] ;  /* 0x004e500001067983 */ /* 0x001f280000300a00 */
[----:B------:R-:W5:Y:S04]  /*846c0*/  LDL.LU R5, [R1+0x4e48] ;  /* 0x004e480001057983 */ /* 0x000f680000300800 */
[----:B------:R-:W-:Y:S04]  /*846d0*/  STL [R1+0x4d04], R28 ;  /* 0x004d041c01007387 */ /* 0x000fe80000100800 */
[----:B------:R-:W-:Y:S01]  /*846e0*/  STL [R1+0x4d00], R29 ;  /* 0x004d001d01007387 */ /* 0x000fe20000100800 */
[----:B--2---:R-:W-:Y:S03]  /*846f0*/  HMMA.16816.F32 R24, R16, R26, R20 ;  /* 0x0000001a1018723c */ /* 0x004fe60000001814 */
[----:B------:R-:W2:Y:S04]  /*84700*/  LDL.LU.64 R22, [R1+0x4e40] ;  /* 0x004e400001167983 */ /* 0x000ea80000300a00 */
[----:B------:R-:W2:-:S15]  /*84710*/  LDL.LU.64 R20, [R1+0x4e38] ;  /* 0x004e380001147983 */ /* 0x000e9e0000300a00 */
[----:B------:R-:W-:-:S01]  /*84720*/  NOP ;  /* 0x0000000000007918 */ /* 0x000fc20000000000 */
[----:B------:R-:W-:Y:S04]  /*84730*/  STL.64 [R1+0x170], R24 ;  /* 0x0001701801007387 */ /* 0x000fe80000100a00 */
[----:B------:R0:W-:Y:S04]  /*84740*/  STL.64 [R1+0x178], R26 ;  /* 0x0001781a01007387 */ /* 0x0001e80000100a00 */
[----:B0-----:R-:W3:Y:S04]  /*84750*/  LDL.LU.64 R26, [R1+0x4e30] ;  /* 0x004e3000011a7983 */ /* 0x001ee80000300a00 */
[----:B------:R-:W3:Y:S01]  /*84760*/  LDL.LU.64 R24, [R1+0x4e28] ;  /* 0x004e280001187983 */ /* 0x000ee20000300a00 */
[----:B-----5:R-:W-:-:S02]  /*84770*/  F2FP.F16.E4M3.UNPACK_B R4, R5.H1 ;  /* 0x00000005ff04723e */ /* 0x020fc400030006ff */
[----:B----4-:R-:W-:-:S07]  /*84780*/  F2FP.F16.E4M3.UNPACK_B R5, R6.H1 ;  /* 0x00000006ff05723e */ /* 0x010fce00030006ff */
[----:B---3--:R-:W-:-:S15]  /*84790*/  HMMA.16816.F32 R24, R16, R4, R24 ;  /* 0x000000041018723c */ /* 0x008fde0000001818 */
[----:B------:R-:W-:-:S08]  /*847a0*/  NOP ;  /* 0x0000000000007918 */ /* 0x000fd00000000000 */
[----:B------:R-:W-:Y:S04]  /*847b0*/  STL.64 [R1+0x190], R24 ;  /* 0x0001901801007387 */ /* 0x000fe80000100a00 */
[----:B------:R0:W-:Y:S04]  /*847c0*/  STL.64 [R1+0x198], R26 ;  /* 0x0001981a01007387 */ /* 0x0001e80000100a00 */
[----:B0-----:R-:W3:Y:S04]  /*847d0*/  LDL.LU.64 R26, [R1+0x4e20] ;  /* 0x004e2000011a7983 */ /* 0x001ee80000300a00 */
[----:B------:R-:W3:Y:S01]  /*847e0*/  LDL.LU.64 R24, [R1+0x4e18] ;  /* 0x004e180001187983 */ /* 0x000ee20000300a00 */
[----:B------:R-:W-:-:S02]  /*847f0*/  F2FP.F16.E4M3.UNPACK_B R6, R7.H1 ;  /* 0x00000007ff06723e */ /* 0x000fc400030006ff */
[----:B------:R-:W-:Y:S01]  /*84800*/  F2FP.F16.E4M3.UNPACK_B R7, R0.H1 ;  /* 0x00000000ff07723e */ /* 0x000fe200030006ff */
[----:B------:R-:W-:Y:S02]  /*84810*/  IMAD.MOV.U32 R28, RZ, RZ, R4 ;  /* 0x000000ffff1c7224 */ /* 0x000fe400078e0004 */
[----:B------:R-:W-:Y:S01]  /*84820*/  IMAD.MOV.U32 R29, RZ, RZ, R5 ;  /* 0x000000ffff1d7224 */ /* 0x000fe200078e0005 */
[----:B------:R-:W-:Y:S02]  /*84830*/  F2FP.F16.E4M3.UNPACK_B R4, R14.H1 ;  /* 0x0000000eff04723e */ /* 0x000fe400030006ff */
[----:B------:R-:W-:Y:S02]  /*84840*/  F2FP.F16.E4M3.UNPACK_B R5, R15.H1 ;  /* 0x0000000fff05723e */ /* 0x000fe400030006ff */
[----:B------:R0:W-:Y:S04]  /*84850*/  STL [R1+0x4d0c], R29 ;  /* 0x004d0c1d01007387 */ /* 0x0001e80000100800 */
[----:B------:R1:W-:Y:S01]  /*84860*/  STL [R1+0x4d08], R28 ;  /* 0x004d081c01007387 */ /* 0x0003e20000100800 */
[----:B------:R-:W-:-:S02]  /*84870*/  F2FP.F16.E4M3.UNPACK_B R2, R2.H1 ;  /* 0x00000002ff02723e */ /* 0x000fc400030006ff */
[----:B------:R-:W-:Y:S01]  /*84880*/  F2FP.F16.E4M3.UNPACK_B R3, R3.H1 ;  /* 0x00000003ff03723e */ /* 0x000fe200030006ff */
[----:B--2---:R-:W-:Y:S01]  /*84890*/  HMMA.16816.F32 R20, R16, R4, R20 ;  /* 0x000000041014723c */ /* 0x004fe20000001814 */
[----:B0-----:R-:W-:Y:S02]  /*848a0*/  IMAD.MOV.U32 R29, RZ, RZ, R6 ;  /* 0x000000ffff1d7224 */ /* 0x001fe400078e0006 */
[----:B-1----:R-:W-:-:S03]  /*848b0*/  IMAD.MOV.U32 R28, RZ, RZ, R7 ;  /* 0x000000ffff1c7224 */ /* 0x002fc600078e0007 */
[----:B---3--:R-:W-:-:S15]  /*848c0*/  HMMA.16816.F32 R24, R16, R6, R24 ;  /* 0x000000061018723c */ /* 0x008fde0000001818 */
[----:B------:R-:W-:-:S08]  /*848d0*/  NOP ;  /* 0x0000000000007918 */ /* 0x000fd00000000000 */
[----:B------:R-:W-:Y:S04]  /*848e0*/  STL.64 [R1+0x1b0], R24 ;  /* 0x0001b01801007387 */ /* 0x000fe80000100a00 */
[----:B------:R-:W-:Y:S04]  /*848f0*/  STL.64 [R1+0x1b8], R26 ;  /* 0x0001b81a01007387 */ /* 0x000fe80000100a00 */
[----:B------:R0:W-:Y:S04]  /*84900*/  STL [R1+0x4d14], R28 ;  /* 0x004d141c01007387 */ /* 0x0001e80000100800 */
[----:B------:R1:W-:Y:S01]  /*84910*/  STL [R1+0x4d10], R29 ;  /* 0x004d101d01007387 */ /* 0x0003e20000100800 */
[----:B0-----:R-:W-:-:S02]  /*84920*/  IMAD.MOV.U32 R28, RZ, RZ, R4 ;  /* 0x000000ffff1c7224 */ /* 0x001fc400078e0004 */
[----:B-1----:R-:W-:Y:S02]  /*84930*/  IMAD.MOV.U32 R29, RZ, RZ, R5 ;  /* 0x000000ffff1d7224 */ /* 0x002fe400078e0005 */
[----:B------:R-:W-:Y:S01]  /*84940*/  HMMA.16816.F32 R4, R16, R2, R8 ;  /* 0x000000021004723c */ /* 0x000fe20000001808 */
[----:B------:R-:W-:Y:S04]  /*84950*/  STL.64 [R1+0x1e0], R20 ;  /* 0x0001e01401007387 */ /* 0x000fe80000100a00 */
[----:B------:R-:W-:Y:S04]  /*84960*/  STL.64 [R1+0x1e8], R22 ;  /* 0x0001e81601007387 */ /* 0x000fe80000100a00 */
[----:B------:R-:W-:Y:S04]  /*84970*/  STL.64 [R1+0x68], R2 ;  /* 0x0000680201007387 */ /* 0x000fe80000100a00 */
[----:B------:R-:W-:Y:S04]  /*84980*/  STL [R1+0x4d1c], R29 ;  /* 0x004d1c1d01007387 */ /* 0x000fe80000100800 */
[----:B------:R0:W-:Y:S04]  /*84990*/  STL [R1+0x4d18], R28 ;  /* 0x004d181c01007387 */ /* 0x0001e80000100800 */
[----:B------:R-:W2:Y:S01]  /*849a0*/  LDL.LU R24, [R1+0x2b0] ;  /* 0x0002b00001187983 */ /* 0x000ea20000300800 */
[----:B0-----:R-:W-:-:S02]  /*849b0*/  F2FP.F16.E4M3.UNPACK_B R28, R12.H1 ;  /* 0x0000000cff1c723e */ /* 0x001fc400030006ff */
[----:B------:R-:W-:Y:S01]  /*849c0*/  F2FP.F16.E4M3.UNPACK_B R29, R13.H1 ;  /* 0x0000000dff1d723e */ /* 0x000fe200030006ff */
[----:B------:R-:W-:Y:S04]  /*849d0*/  STL.64 [R1+0x1f0], R4 ;  /* 0x0001f00401007387 */ /* 0x000fe80000100a00 */
[----:B------:R0:W-:Y:S04]  /*849e0*/  STL.64 [R1+0x1f8], R6 ;  /* 0x0001f80601007387 */ /* 0x0001e80000100a00 */
[----:B------:R-:W-:Y:S04]  /*849f0*/  STL [R1+0x60], R28 ;  /* 0x0000601c01007387 */ /* 0x000fe80000100800 */
[----:B------:R-:W2:Y:S04]  /*84a00*/  LDL.LU R25, [R1+0x2b4] ;  /* 0x0002b40001197983 */ /* 0x000ea80000300800 */
[----:B------:R-:W-:Y:S04]  /*84a10*/  STL [R1+0x64], R29 ;  /* 0x0000641d01007387 */ /* 0x000fe80000100800 */
[----:B------:R-:W3:Y:S04]  /*84a20*/  LDL.LU R26, [R1+0x2b8] ;  /* 0x0002b800011a7983 */ /* 0x000ee80000300800 */
[----:B------:R-:W3:Y:S04]  /*84a30*/  LDL.LU R27, [R1+0x2bc] ;  /* 0x0002bc00011b7983 */ /* 0x000ee80000300800 */
[----:B0-----:R-:W4:Y:S04]  /*84a40*/  LDL.LU R6, [R1+0x708] ;  /* 0x0007080001067983 */ /* 0x001f280000300800 */
[----:B------:R-:W5:Y:S04]  /*84a50*/  LDL.LU R4, [R1+0x728] ;  /* 0x0007280001047983 */ /* 0x000f680000300800 */
[----:B------:R-:W5:Y:S04]  /*84a60*/  LDL.LU R5, [R1+0x72c] ;  /* 0x00072c0001057983 */ /* 0x000f680000300800 */
[----:B------:R-:W2:Y:S04]  /*84a70*/  LDL.LU R7, [R1+0x748] ;  /* 0x0007480001077983 */ /* 0x000ea80000300800 */
[----:B--2---:R0:W-:Y:S04]  /*84a80*/  STL [R1+0x4df0], R7 ;  /* 0x004df00701007387 */ /* 0x0041e80000100800 */
[----:B0-----:R-:W2:Y:S04]  /*84a90*/  LDL.LU R7, [R1+0x70c] ;  /* 0x00070c0001077983 */ /* 0x001ea80000300800 */
[----:B------:R-:W5:Y:S04]  /*84aa0*/  LDL.LU R0, [R1+0x74c] ;  /* 0x00074c0001007983 */ /* 0x000f680000300800 */
[----:B---3--:R-:W-:Y:S04]  /*84ab0*/  STL.64 [R1+0x4de8], R26 ;  /* 0x004de81a01007387 */ /* 0x008fe80000100a00 */
[----:B------:R0:W-:Y:S04]  /*84ac0*/  STL.64 [R1+0x4de0], R24 ;  /* 0x004de01801007387 */ /* 0x0001e80000100a00 */
        /* <DEDUP_REMOVED lines=14> */
[----:B------:R-:W3:Y:S04]  /*84bb0*/  LDL.LU R26, [R1+0x258] ;  /* 0x00025800011a7983 */ /* 0x000ee80000300800 */
        /* <DEDUP_REMOVED lines=14> */
[----:B------:R-:W4:Y:S01]  /*84ca0*/  LDL.LU R11, [R1+0x2fc] ;  /* 0x0002fc00010b7983 */ /* 0x000f220000300800 */
[----:B---3--:R-:W-:-:S15]  /*84cb0*/  HMMA.16816.F32 R24, R16, R28, R24 ;  /* 0x0000001c1018723c */ /* 0x008fde0000001818 */
[----:B------:R-:W-:-:S08]  /*84cc0*/  NOP ;  /* 0x0000000000007918 */ /* 0x000fd00000000000 */
[----:B------:R-:W-:Y:S04]  /*84cd0*/  STL.64 [R1+0x220], R24 ;  /* 0x0002201801007387 */ /* 0x000fe80000100a00 */
[----:B------:R0:W-:Y:S04]  /*84ce0*/  STL.64 [R1+0x228], R26 ;  /* 0x0002281a01007387 */ /* 0x0001e80000100a00 */
[----:B0-----:R-:W3:Y:S04]  /*84cf0*/  LDL.LU.64 R26, [R1+0x4e10] ;  /* 0x004e1000011a7983 */ /* 0x001ee80000300a00 */
[----:B------:R-:W3:Y:S01]  /*84d00*/  LDL.LU.64 R24, [R1+0x4e08] ;  /* 0x004e080001187983 */ /* 0x000ee20000300a00 */
[----:B------:R-:W-:-:S02]  /*84d10*/  F2FP.F16.E4M3.UNPACK_B R6, R6.H1 ;  /* 0x00000006ff06723e */ /* 0x000fc400030006ff */
[----:B--2---:R-:W-:-:S07]  /*84d20*/  F2FP.F16.E4M3.UNPACK_B R7, R7.H1 ;  /* 0x00000007ff07723e */ /* 0x004fce00030006ff */
[----:B---3--:R-:W-:-:S15]  /*84d30*/  HMMA.16816.F32 R24, R16, R6, R24 ;  /* 0x000000061018723c */ /* 0x008fde0000001818 */
[----:B------:R-:W-:-:S08]  /*84d40*/  NOP ;  /* 0x0000000000007918 */ /* 0x000fd00000000000 */
[----:B------:R-:W-:Y:S04]  /*84d50*/  STL.64 [R1+0x230], R24 ;  /* 0x0002301801007387 */ /* 0x000fe80000100a00 */
[----:B------:R0:W-:Y:S04]  /*84d60*/  STL.64 [R1+0x238], R26 ;  /* 0x0002381a01007387 */ /* 0x0001e80000100a00 */
[----:B0-----:R-:W2:Y:S04]  /*84d70*/  LDL.LU.64 R26, [R1+0x4e00] ;  /* 0x004e0000011a7983 */ /* 0x001ea80000300a00 */
[----:B------:R-:W2:Y:S01]  /*84d80*/  LDL.LU.64 R24, [R1+0x4df8] ;  /* 0x004df80001187983 */ /* 0x000ea20000300a00 */
[----:B-----5:R-:W-:-:S02]  /*84d90*/  F2FP.F16.E4M3.UNPACK_B R4, R4.H1 ;  /* 0x00000004ff04723e */ /* 0x020fc400030006ff */
[----:B------:R-:W-:Y:S01]  /*84da0*/  F2FP.F16.E4M3.UNPACK_B R5, R5.H1 ;  /* 0x00000005ff05723e */ /* 0x000fe200030006ff */
[----:B------:R-:W-:Y:S02]  /*84db0*/  IMAD.MOV.U32 R28, RZ, RZ, R7 ;  /* 0x000000ffff1c7224 */ /* 0x000fe400078e0007 */
[----:B------:R-:W-:Y:S01]  /*84dc0*/  IMAD.MOV.U32 R29, RZ, RZ, R6 ;  /* 0x000000ffff1d7224 */ /* 0x000fe200078e0006 */
[----:B------:R-:W3:Y:S04]  /*84dd0*/  LDL.LU R7, [R1+0x4df0] ;  /* 0x004df00001077983 */ /* 0x000ee80000300800 */
        /* <DEDUP_REMOVED lines=8> */
[----:B---3--:R-:W-:-:S02]  /*84e60*/  F2FP.F16.E4M3.UNPACK_B R6, R7.H1 ;  /* 0x00000007ff06723e */ /* 0x008fc400030006ff */
[----:B------:R-:W-:Y:S01]  /*84e70*/  F2FP.F16.E4M3.UNPACK_B R7, R0.H1 ;  /* 0x00000000ff07723e */ /* 0x000fe200030006ff */
[----:B------:R-:W-:Y:S02]  /*84e80*/  IMAD.MOV.U32 R28, RZ, RZ, R4 ;  /* 0x000000ffff1c7224 */ /* 0x000fe400078e0004 */
[----:B------:R-:W-:Y:S01]  /*84e90*/  IMAD.MOV.U32 R29, RZ, RZ, R5 ;  /* 0x000000ffff1d7224 */ /* 0x000fe200078e0005 */
[----:B----4-:R-:W-:Y:S02]  /*84ea0*/  F2FP.F16.E4M3.UNPACK_B R4, R14.H1 ;  /* 0x0000000eff04723e */ /* 0x010fe400030006ff */
[----:B------:R-:W-:Y:S01]  /*84eb0*/  F2FP.F16.E4M3.UNPACK_B R5, R15.H1 ;  /* 0x0000000fff05723e */ /* 0x000fe200030006ff */
[----:B------:R-:W-:Y:S01]  /*84ec0*/  STL [R1+0x48], R6 ;  /* 0x0000480601007387 */ /* 0x000fe20000100800 */
[----:B------:R-:W-:Y:S01]  /*84ed0*/  IMAD.MOV.U32 R0, RZ, RZ, R7 ;  /* 0x000000ffff007224 */ /* 0x000fe200078e0007 */
[----:B------:R-:W-:Y:S02]  /*84ee0*/  F2FP.F16.E4M3.UNPACK_B R2, R2.H1 ;  /* 0x00000002ff02723e */ /* 0x000fe400030006ff */
[----:B------:R-:W-:-:S02]  /*84ef0*/  F2FP.F16.E4M3.UNPACK_B R3, R3.H1 ;  /* 0x00000003ff03723e */ /* 0x000fc400030006ff */
[C---:B------:R-:W-:Y:S01]  /*84f00*/  HMMA.16816.F32 R20, R16.reuse, R4, R20 ;  /* 0x000000041014723c */ /* 0x040fe20000001814 */
[----:B------:R-:W-:Y:S05]  /*84f10*/  STL.64 [R1+0x4d80], R28 ;  /* 0x004d801c01007387 */ /* 0x000fea0000100a00 */
[----:B------:R-:W-:Y:S01]  /*84f20*/  STL [R1+0x40], R4 ;  /* 0x0000400401007387 */ /* 0x000fe20000100800 */
[----:B------:R-:W-:Y:S01]  /*84f30*/  F2FP.F16.E4M3.UNPACK_B R12, R12.H1 ;  /* 0x0000000cff0c723e */ /* 0x000fe200030006ff */
[----:B--2---:R-:W-:-:S15]  /*84f40*/  HMMA.16816.F32 R24, R16, R6, R24 ;  /* 0x000000061018723c */ /* 0x004fde0000001818 */
[----:B------:R-:W-:-:S08]  /*84f50*/  NOP ;  /* 0x0000000000007918 */ /* 0x000fd00000000000 */
[----:B------:R-:W-:Y:S04]  /*84f60*/  STL.64 [R1+0x290], R24 ;  /* 0x0002901801007387 */ /* 0x000fe80000100a00 */
[----:B------:R-:W-:Y:S04]  /*84f70*/  STL.64 [R1+0x298], R26 ;  /* 0x0002981a01007387 */ /* 0x000fe80000100a00 */
[----:B------:R0:W-:Y:S02]  /*84f80*/  STL [R1+0x4bd4], R0 ;  /* 0x004bd40001007387 */ /* 0x0001e40000100800 */
[----:B0-----:R-:W-:-:S02]  /*84f90*/  IMAD.MOV.U32 R0, RZ, RZ, R5 ;  /* 0x000000ffff007224 */ /* 0x001fc400078e0005 */
[----:B------:R-:W-:Y:S06]  /*84fa0*/  HMMA.16816.F32 R4, R16, R2, R8 ;  /* 0x000000021004723c */ /* 0x000fec0000001808 */
[----:B------:R-:W-:Y:S04]  /*84fb0*/  STL [R1+0x38], R2 ;  /* 0x0000380201007387 */ /* 0x000fe80000100800 */
[----:B------:R-:W-:Y:S04]  /*84fc0*/  STL.64 [R1+0x2b0], R20 ;  /* 0x0002b01401007387 */ /* 0x000fe80000100a00 */
[----:B------:R-:W-:Y:S04]  /*84fd0*/  STL.64 [R1+0x2b8], R22 ;  /* 0x0002b81601007387 */ /* 0x000fe80000100a00 */
[----:B------:R0:W-:Y:S04]  /*84fe0*/  STL [R1+0x4bd8], R0 ;  /* 0x004bd80001007387 */ /* 0x0001e80000100800 */
[----:B------:R-:W-:Y:S04]  /*84ff0*/  STL [R1+0x3c], R3 ;  /* 0x00003c0301007387 */ /* 0x000fe80000100800 */
[----:B------:R-:W-:Y:S01]  /*85000*/  STL [R1+0x30], R12 ;  /* 0x0000300c01007387 */ /* 0x000fe20000100800 */
[----:B0-----:R-:W-:-:S03]  /*85010*/  F2FP.F16.E4M3.UNPACK_B R0, R13.H1 ;  /* 0x0000000dff00723e */ /* 0x001fc600030006ff */
[----:B------:R-:W2:Y:S04]  /*85020*/  LDL.LU R20, [R1+0x410] ;  /* 0x0004100001147983 */ /* 0x000ea80000300800 */
[----:B------:R-:W-:Y:S04]  /*85030*/  STL [R1+0x34], R0 ;  /* 0x0000340001007387 */ /* 0x000fe80000100800 */
[----:B------:R-:W-:Y:S04]  /*85040*/  STL.64 [R1+0x2d0], R4 ;  /* 0x0002d00401007387 */ /* 0x000fe80000100a00 */
[----:B------:R-:W-:Y:S04]  /*85050*/  STL.64 [R1+0x2d8], R6 ;  /* 0x0002d80601007387 */ /* 0x000fe80000100a00 */
[----:B------:R-:W2:Y:S04]  /*85060*/  LDL.LU R21, [R1+0x414] ;  /* 0x0004140001157983 */ /* 0x000ea80000300800 */
[----:B------:R-:W3:Y:S04]  /*85070*/  LDL.LU R22, [R1+0x418] ;  /* 0x0004180001167983 */ /* 0x000ee80000300800 */
[----:B------:R-:W3:Y:S04]  /*85080*/  LDL.LU R23, [R1+0x41c] ;  /* 0x00041c0001177983 */ /* 0x000ee80000300800 */
        /* <DEDUP_REMOVED lines=10> */
[----:B--2---:R0:W-:Y:S04]  /*85130*/  STL.64 [R1+0x4d98], R24 ;  /* 0x004d981801007387 */ /* 0x0041e80000100a00 */
[----:B------:R-:W2:Y:S04]  /*85140*/  LDL.LU R26, [R1+0x3a8] ;  /* 0x0003a800011a7983 */ /* 0x000ea80000300800 */
[----:B------:R-:W2:Y:S04]  /*85150*/  LDL.LU R27, [R1+0x3ac] ;  /* 0x0003ac00011b7983 */ /* 0x000ea80000300800 */
[----:B------:R-:W3:Y:S04]  /*85160*/  LDL.LU R28, [R1+0x7c8] ;  /* 0x0007c800011c7983 */ /* 0x000ee80000300800 */
[----:B------:R-:W4:Y:S04]  /*85170*/  LDL.LU R29, [R1+0x7cc] ;  /* 0x0007cc00011d7983 */ /* 0x000f280000300800 */
[----:B------:R-:W5:Y:S04]  /*85180*/  LDL.LU R4, [R1+0x7d8] ;  /* 0x0007d80001047983 */ /* 0x000f680000300800 */
[----:B------:R-:W5:Y:S04]  /*85190*/  LDL.LU R5, [R1+0x7dc] ;  /* 0x0007dc0001057983 */ /* 0x000f680000300800 */
[----:B------:R-:W3:Y:S04]  /*851a0*/  LDL.LU R20, [R1+0x3c0] ;  /* 0x0003c00001147983 */ /* 0x000ee80000300800 */
[----:B------:R-:W3:Y:S04]  /*851b0*/  LDL.LU R21, [R1+0x3c4] ;  /* 0x0003c40001157983 */ /* 0x000ee80000300800 */
[----:B------:R-:W4:Y:S04]  /*851c0*/  LDL.LU R22, [R1+0x3c8] ;  /* 0x0003c80001167983 */ /* 0x000f280000300800 */
[----:B------:R-:W4:Y:S04]  /*851d0*/  LDL.LU R23, [R1+0x3cc] ;  /* 0x0003cc0001177983 */ /* 0x000f280000300800 */
[----:B------:R-:W5:Y:S04]  /*851e0*/  LDL.LU R0, [R1+0x7ac] ;  /* 0x0007ac0001007983 */ /* 0x000f680000300800 */
[----:B0-----:R-:W3:Y:S04]  /*851f0*/  LDL.LU R24, [R1+0x7b8] ;  /* 0x0007b80001187983 */ /* 0x001ee80000300800 */
[----:B------:R-:W3:Y:S04]  /*85200*/  LDL.LU R25, [R1+0x7bc] ;  /* 0x0007bc0001197983 */ /* 0x000ee80000300800 */
[----:B--2---:R-:W-:Y:S04]  /*85210*/  STL.64 [R1+0x4dd8], R26 ;  /* 0x004dd81a01007387 */ /* 0x004fe80000100a00 */
[----:B---3--:R0:W-:Y:S04]  /*85220*/  STL.64 [R1+0x4dd0], R24 ;  /* 0x004dd01801007387 */ /* 0x0081e80000100a00 */
[----:B0-----:R-:W2:Y:S04]  /*85230*/  LDL.LU R24, [R1+0x340] ;  /* 0x0003400001187983 */ /* 0x001ea80000300800 */
[----:B------:R-:W2:Y:S04]  /*85240*/  LDL.LU R25, [R1+0x344] ;  /* 0x0003440001197983 */ /* 0x000ea80000300800 */
[----:B------:R-:W2:Y:S04]  /*85250*/  LDL.LU R26, [R1+0x348] ;  /* 0x00034800011a7983 */ /* 0x000ea80000300800 */
[----:B------:R-:W2:Y:S04]  /*85260*/  LDL.LU R27, [R1+0x34c] ;  /* 0x00034c00011b7983 */ /* 0x000ea80000300800 */
[----:B----4-:R-:W-:Y:S04]  /*85270*/  STL.64 [R1+0x4da8], R22 ;  /* 0x004da81601007387 */ /* 0x010fe80000100a00 */
[----:B------:R0:W-:Y:S04]  /*85280*/  STL.64 [R1+0x4da0], R20 ;  /* 0x004da01401007387 */ /* 0x0001e80000100a00 */
[----:B0-----:R-:W3:Y:S04]  /*85290*/  LDL.LU R20, [R1+0x380] ;  /* 0x0003800001147983 */ /* 0x001ee80000300800 */
[----:B------:R-:W3:Y:S04]  /*852a0*/  LDL.LU R21, [R1+0x384] ;  /* 0x0003840001157983 */ /* 0x000ee80000300800 */
[----:B------:R-:W4:Y:S04]  /*852b0*/  LDL.LU R22, [R1+0x388] ;  /* 0x0003880001167983 */ /* 0x000f280000300800 */
[----:B------:R-:W4:Y:S04]  /*852c0*/  LDL.LU R23, [R1+0x38c] ;  /* 0x00038c0001177983 */ /* 0x000f280000300800 */
[----:B----4-:R0:W-:Y:S04]  /*852d0*/  STL.64 [R1+0x4db8], R22 ;  /* 0x004db81601007387 */ /* 0x0101e80000100a00 */
[----:B0-----:R-:W2:Y:S04]  /*852e0*/  LDL.64 R22, [R1+0x30] ;  /* 0x0000300001167983 */ /* 0x001ea80000100a00 */
[----:B---3--:R0:W-:Y:S04]  /*852f0*/  STL.64 [R1+0x4db0], R20 ;  /* 0x004db01401007387 */ /* 0x0081e80000100a00 */
[----:B0-----:R-:W3:Y:S04]  /*85300*/  LDL.LU R21, [R1+0x7a8] ;  /* 0x0007a80001157983 */ /* 0x001ee80000300800 */
[----:B------:R-:W4:Y:S04]  /*85310*/  LDL.LU R6, [R1+0x7e8] ;  /* 0x0007e80001067983 */ /* 0x000f280000300800 */
[----:B------:R-:W4:Y:S04]  /*85320*/  LDL.LU R7, [R1+0x7ec] ;  /* 0x0007ec0001077983 */ /* 0x000f280000300800 */
[----:B----4-:R-:W-:Y:S04]  /*85330*/  STL.64 [R1+0x4dc8], R6 ;  /* 0x004dc80601007387 */ /* 0x010fe80000100a00 */
[----:B-----5:R0:W-:Y:S04]  /*85340*/  STL.64 [R1+0x4dc0], R4 ;  /* 0x004dc00401007387 */ /* 0x0201e80000100a00 */
[----:B0-----:R-:W4:Y:S04]  /*85350*/  LDL.LU R4, [R1+0x360] ;  /* 0x0003600001047983 */ /* 0x001f280000300800 */
[----:B------:R-:W4:Y:S04]  /*85360*/  LDL.LU R5, [R1+0x364] ;  /* 0x0003640001057983 */ /* 0x000f280000300800 */
[----:B------:R-:W4:Y:S04]  /*85370*/  LDL.LU R6, [R1+0x368] ;  /* 0x0003680001067983 */ /* 0x000f280000300800 */
[----:B------:R-:W4:Y:S01]  /*85380*/  LDL.LU R7, [R1+0x36c] ;  /* 0x00036c0001077983 */ /* 0x000f220000300800 */
[----:B--2---:R-:W-:Y:S03]  /*85390*/  HMMA.16816.F32 R24, R16, R22, R24 ;  /* 0x000000161018723c */ /* 0x004fe60000001818 */
        /* <DEDUP_REMOVED lines=9> */
[----:B---3--:R-:W-:-:S03]  /*85430*/  F2FP.F16.E4M3.UNPACK_B R20, R21.H1 ;  /* 0x00000015ff14723e */ /* 0x008fc600030006ff */
[----:B------:R-:W3:Y:S01]  /*85440*/  LDL.LU R15, [R1+0x43c] ;  /* 0x00043c00010f7983 */ /* 0x000ee20000300800 */
[----:B------:R-:W-:Y:S01]  /*85450*/  F2FP.F16.E4M3.UNPACK_B R21, R0.H1 ;  /* 0x00000000ff15723e */ /* 0x000fe200030006ff */
[----:B------:R-:W-:Y:S02]  /*85460*/  IMAD.MOV.U32 R0, RZ, RZ, R23 ;  /* 0x000000ffff007224 */ /* 0x000fe400078e0017 */
[----:B------:R-:W-:Y:S04]  /*85470*/  STL.64 [R1+0x2f0], R24 ;  /* 0x0002f01801007387 */ /* 0x000fe80000100a00 */
[----:B------:R0:W-:Y:S04]  /*85480*/  STL.64 [R1+0x2f8], R26 ;  /* 0x0002f81a01007387 */ /* 0x0001e80000100a00 */
[----:B0-----:R-:W2:Y:S04]  /*85490*/  LDL.LU.64 R26, [R1+0x4dd8] ;  /* 0x004dd800011a7983 */ /* 0x001ea80000300a00 */
[----:B------:R-:W5:Y:S04]  /*854a0*/  LDL.LU.64 R24, [R1+0x4dd0] ;  /* 0x004dd00001187983 */ /* 0x000f680000300a00 */
[----:B------:R-:W-:Y:S04]  /*854b0*/  STL [R1+0x28], R20 ;  /* 0x0000281401007387 */ /* 0x000fe80000100800 */
[----:B------:R-:W-:Y:S04]  /*854c0*/  STL [R1+0x4bdc], R0 ;  /* 0x004bdc0001007387 */ /* 0x000fe80000100800 */
[----:B------:R4:W-:Y:S02]  /*854d0*/  STL [R1+0x2c], R21 ;  /* 0x00002c1501007387 */ /* 0x0009e40000100800 */
[----:B----4-:R-:W-:Y:S02]  /*854e0*/  HMMA.16816.F32 R20, R16, R20, R4 ;  /* 0x000000141014723c */ /* 0x010fe40000001804 */
[----:B------:R-:W4:Y:S04]  /*854f0*/  LDL.LU.64 R6, [R1+0x4dc8] ;  /* 0x004dc80001067983 */ /* 0x000f280000300a00 */
[----:B------:R-:W3:-:S15]  /*85500*/  LDL.LU.64 R4, [R1+0x4dc0] ;  /* 0x004dc00001047983 */ /* 0x000ede0000300a00 */
[----:B------:R-:W-:-:S02]  /*85510*/  NOP ;  /* 0x0000000000007918 */ /* 0x000fc40000000000 */
[----:B------:R-:W-:Y:S04]  /*85520*/  STL.64 [R1+0x310], R20 ;  /* 0x0003101401007387 */ /* 0x000fe80000100a00 */
[----:B------:R0:W-:Y:S04]  /*85530*/  STL.64 [R1+0x318], R22 ;  /* 0x0003181601007387 */ /* 0x0001e80000100a00 */
[----:B0-----:R-:W2:Y:S04]  /*85540*/  LDL.LU.64 R22, [R1+0x4db8] ;  /* 0x004db80001167983 */ /* 0x001ea80000300a00 */
[----:B------:R-:W2:Y:S01]  /*85550*/  LDL.LU.64 R20, [R1+0x4db0] ;  /* 0x004db00001147983 */ /* 0x000ea20000300a00 */
[----:B-----5:R-:W-:-:S02]  /*85560*/  F2FP.F16.E4M3.UNPACK_B R24, R24.H1 ;  /* 0x00000018ff18723e */ /* 0x020fc400030006ff */
[----:B------:R-:W-:-:S03]  /*85570*/  F2FP.F16.E4M3.UNPACK_B R25, R25.H1 ;  /* 0x00000019ff19723e */ /* 0x000fc600030006ff */
[----:B------:R-:W-:Y:S02]  /*85580*/  STL [R1+0x20], R24 ;  /* 0x0000201801007387 */ /* 0x000fe40000100800 */
[----:B------:R-:W-:Y:S02]  /*85590*/  IMAD.MOV.U32 R0, RZ, RZ, R25 ;  /* 0x000000ffff007224 */ /* 0x000fe400078e0019 */
[----:B--2---:R-:W-:-:S15]  /*855a0*/  HMMA.16816.F32 R20, R16, R24, R20 ;  /* 0x000000181014723c */ /* 0x004fde0000001814 */
[----:B------:R-:W-:-:S08]  /*855b0*/  NOP ;  /* 0x0000000000007918 */ /* 0x000fd00000000000 */
[----:B------:R-:W-:Y:S04]  /*855c0*/  STL.64 [R1+0x330], R20 ;  /* 0x0003301401007387 */ /* 0x000fe80000100a00 */
[----:B------:R0:W-:Y:S04]  /*855d0*/  STL.64 [R1+0x338], R22 ;  /* 0x0003381601007387 */ /* 0x0001e80000100a00 */
[----:B0-----:R-:W2:Y:S04]  /*855e0*/  LDL.LU.64 R22, [R1+0x4da8] ;  /* 0x004da80001167983 */ /* 0x001ea80000300a00 */
[----:B------:R-:W2:Y:S04]  /*855f0*/  LDL.LU.64 R20, [R1+0x4da0] ;  /* 0x004da00001147983 */ /* 0x000ea80000300a00 */
[----:B------:R-:W5:Y:S01]  /*85600*/  LDL.LU.64 R24, [R1+0x4d98] ;  /* 0x004d980001187983 */ /* 0x000f620000300a00 */
[----:B------:R-:W-:-:S02]  /*85610*/  F2FP.F16.E4M3.UNPACK_B R28, R28.H1 ;  /* 0x0000001cff1c723e */ /* 0x000fc400030006ff */
[----:B------:R-:W-:Y:S02]  /*85620*/  F2FP.F16.E4M3.UNPACK_B R29, R29.H1 ;  /* 0x0000001dff1d723e */ /* 0x000fe400030006ff */
[----:B---3--:R-:W-:Y:S02]  /*85630*/  F2FP.F16.E4M3.UNPACK_B R4, R4.H1 ;  /* 0x00000004ff04723e */ /* 0x008fe400030006ff */
[----:B------:R-:W-:Y:S01]  /*85640*/  F2FP.F16.E4M3.UNPACK_B R5, R5.H1 ;  /* 0x00000005ff05723e */ /* 0x000fe200030006ff */
[----:B------:R-:W-:Y:S04]  /*85650*/  STL [R1+0x18], R28 ;  /* 0x0000181c01007387 */ /* 0x000fe80000100800 */
[----:B------:R0:W-:Y:S02]  /*85660*/  STL [R1+0x4be0], R0 ;  /* 0x004be00001007387 */ /* 0x0001e40000100800 */
[----:B0-----:R-:W-:Y:S01]  /*85670*/  IMAD.MOV.U32 R0, RZ, RZ, R29 ;  /* 0x000000ffff007224 */ /* 0x001fe200078e001d */
[C---:B-----5:R-:W-:Y:S06]  /*85680*/  HMMA.16816.F32 R24, R16.reuse, R28, R24 ;  /* 0x0000001c1018723c */ /* 0x060fec0000001818 */
[----:B--2---:R-:W-:-:S15]  /*85690*/  HMMA.16816.F32 R20, R16, R4, R20 ;  /* 0x000000041014723c */ /* 0x004fde0000001814 */
[----:B------:R-:W-:-:S02]  /*856a0*/  NOP ;  /* 0x0000000000007918 */ /* 0x000fc40000000000 */
[----:B------:R-:W-:Y:S04]  /*856b0*/  STL.64 [R1+0x340], R24 ;  /* 0x0003401801007387 */ /* 0x000fe80000100a00 */
[----:B------:R0:W-:Y:S04]  /*856c0*/  STL.64 [R1+0x348], R26 ;  /* 0x0003481a01007387 */ /* 0x0001e80000100a00 */
[----:B0-----:R-:W2:Y:S04]  /*856d0*/  LDL.LU.64 R26, [R1+0x4d90] ;  /* 0x004d9000011a7983 */ /* 0x001ea80000300a00 */
[----:B------:R-:W2:Y:S04]  /*856e0*/  LDL.LU.64 R24, [R1+0x4d88] ;  /* 0x004d880001187983 */ /* 0x000ea80000300a00 */
[----:B------:R-:W3:Y:S04]  /*856f0*/  LDL.LU.64 R28, [R1+0x4d80] ;  /* 0x004d8000011c7983 */ /* 0x000ee80000300a00 */
[----:B------:R-:W-:Y:S04]  /*85700*/  STL [R1+0x10], R4 ;  /* 0x0000100401007387 */ /* 0x000fe80000100800 */
[----:B------:R-:W-:Y:S04]  /*85710*/  STL [R1+0x4be4], R0 ;  /* 0x004be40001007387 */ /* 0x000fe80000100800 */
[----:B------:R-:W-:Y:S04]  /*85720*/  STL.64 [R1+0x360], R20 ;  /* 0x0003601401007387 */ /* 0x000fe80000100a00 */
[----:B------:R0:W-:Y:S04]  /*85730*/  STL.64 [R1+0x368], R22 ;  /* 0x0003681601007387 */ /* 0x0001e80000100a00 */
[----:B0-----:R-:W5:Y:S04]  /*85740*/  LDL.LU.64 R22, [R1+0x4d78] ;  /* 0x004d780001167983 */ /* 0x001f680000300a00 */
[----:B------:R-:W5:Y:S01]  /*85750*/  LDL.LU.64 R20, [R1+0x4d70] ;  /* 0x004d700001147983 */ /* 0x000f620000300a00 */
[----:B----4-:R-:W-:-:S02]  /*85760*/  F2FP.F16.E4M3.UNPACK_B R6, R6.H1 ;  /* 0x00000006ff06723e */ /* 0x010fc400030006ff */
[----:B------:R-:W-:Y:S02]  /*85770*/  F2FP.F16.E4M3.UNPACK_B R7, R7.H1 ;  /* 0x00000007ff07723e */ /* 0x000fe400030006ff */
[----:B------:R-:W-:Y:S01]  /*85780*/  F2FP.F16.E4M3.UNPACK_B R4, R10.H1 ;  /* 0x0000000aff04723e */ /* 0x000fe200030006ff */
[----:B------:R-:W-:Y:S01]  /*85790*/  IMAD.MOV.U32 R0, RZ, RZ, R5 ;  /* 0x000000ffff007224 */ /* 0x000fe200078e0005 */
[----:B------:R-:W-:Y:S01]  /*857a0*/  F2FP.F16.E4M3.UNPACK_B R5, R11.H1 ;  /* 0x0000000bff05723e */ /* 0x000fe200030006ff */
[----:B------:R-:W-:Y:S04]  /*857b0*/  STL [R1+0x8], R6 ;  /* 0x0000080601007387 */ /* 0x000fe80000100800 */
[----:B------:R-:W-:Y:S04]  /*857c0*/  STL [R1+0xc], R7 ;  /* 0x00000c0701007387 */ /* 0x000fe80000100800 */
[----:B------:R-:W-:Y:S01]  /*857d0*/  STL [R1], R4 ;  /* 0x0000000401007387 */ /* 0x000fe20000100800 */
[----:B------:R-:W-:-:S02]  /*857e0*/  F2FP.F16.E4M3.UNPACK_B R2, R2.H1 ;  /* 0x00000002ff02723e */ /* 0x000fc400030006ff */
[----:B------:R-:W-:Y:S01]  /*857f0*/  F2FP.F16.E4M3.UNPACK_B R3, R3.H1 ;  /* 0x00000003ff03723e */ /* 0x000fe200030006ff */
[----:B--2---:R-:W-:-:S15]  /*85800*/  HMMA.16816.F32 R24, R16, R6, R24 ;  /* 0x000000061018723c */ /* 0x004fde0000001818 */
[----:B------:R-:W-:-:S08]  /*85810*/  NOP ;  /* 0x0000000000007918 */ /* 0x000fd00000000000 */
[----:B------:R-:W-:Y:S04]  /*85820*/  STL.64 [R1+0x380], R24 ;  /* 0x0003801801007387 */ /* 0x000fe80000100a00 */
[----:B------:R-:W-:Y:S04]  /*85830*/  STL.64 [R1+0x388], R26 ;  /* 0x0003881a01007387 */ /* 0x000fe80000100a00 */
[----:B------:R5:W-:Y:S02]  /*85840*/  STL [R1+0x4], R5 ;  /* 0x0000040501007387 */ /* 0x000be40000100800 */
[----:B-----5:R-:W-:-:S15]  /*85850*/  HMMA.16816.F32 R4, R16, R4, R20 ;  /* 0x000000041004723c */ /* 0x020fde0000001814 */
[----:B------:R-:W-:-:S08]  /*85860*/  NOP ;  /* 0x0000000000007918 */ /* 0x000fd00000000000 */
[----:B------:R-:W-:Y:S04]  /*85870*/  STL.64 [R1+0x3a0], R4 ;  /* 0x0003a00401007387 */ /* 0x000fe80000100a00 */
[----:B------:R0:W-:Y:S02]  /*85880*/  STL.64 [R1+0x3a8], R6 ;  /* 0x0003a80601007387 */ /* 0x0001e40000100a00 */
[----:B0-----:R-:W-:Y:S02]  /*85890*/  HMMA.16816.F32 R4, R16, R2, R12 ;  /* 0x000000021004723c */ /* 0x001fe4000000180c */
[----:B------:R-:W2:Y:S04]  /*858a0*/  LDL.LU R12, [R1+0x838] ;  /* 0x00083800010c7983 */ /* 0x000ea80000300800 */
[----:B------:R-:W2:-:S15]  /*858b0*/  LDL.LU R13, [R1+0x83c] ;  /* 0x00083c00010d7983 */ /* 0x000e9e0000300800 */
[----:B------:R-:W-:-:S02]  /*858c0*/  NOP ;  /* 0x0000000000007918 */ /* 0x000fc40000000000 */
[----:B------:R-:W-:Y:S04]  /*858d0*/  STL.64 [R1+0x3c0], R4 ;  /* 0x0003c00401007387 */ /* 0x000fe80000100a00 */
[----:B------:R-:W-:Y:S04]  /*858e0*/  STL.64 [R1+0x3c8], R6 ;  /* 0x0003c80601007387 */ /* 0x000fe80000100a00 */
[----:B------:R-:W4:Y:S04]  /*858f0*/  LDL.LU R14, [R1+0x848] ;  /* 0x00084800010e7983 */ /* 0x000f280000300800 */
[----:B------:R-:W4:Y:S04]  /*85900*/  LDL.LU R15, [R1+0x84c] ;  /* 0x00084c00010f7983 */ /* 0x000f280000300800 */
[----:B----4-:R-:W-:Y:S04]  /*85910*/  STL.64 [R1+0x4d68], R14 ;  /* 0x004d680e01007387 */ /* 0x010fe80000100a00 */
[----:B--2---:R0:W-:Y:S04]  /*85920*/  STL.64 [R1+0x4d60], R12 ;  /* 0x004d600c01007387 */ /* 0x0041e80000100a00 */
[----:B0-----:R-:W2:Y:S04]  /*85930*/  LDL.LU R12, [R1+0x450] ;  /* 0x00045000010c7983 */ /* 0x001ea80000300800 */
[----:B------:R-:W2:Y:S04]  /*85940*/  LDL.LU R13, [R1+0x454] ;  /* 0x00045400010d7983 */ /* 0x000ea80000300800 */
[----:B------:R-:W2:Y:S04]  /*85950*/  LDL.LU R14, [R1+0x458] ;  /* 0x00045800010e7983 */ /* 0x000ea80000300800 */
[----:B------:R-:W2:Y:S04]  /*85960*/  LDL.LU R15, [R1+0x45c] ;  /* 0x00045c00010f7983 */ /* 0x000ea80000300800 */
[----:B------:R-:W4:Y:S04]  /*85970*/  LDL.LU R10, [R1+0x828] ;  /* 0x00082800010a7983 */ /* 0x000f280000300800 */
[----:B------:R-:W5:Y:S04]  /*85980*/  LDL.LU R11, [R1+0x82c] ;  /* 0x00082c00010b7983 */ /* 0x000f680000300800 */
[----:B------:R-:W3:Y:S04]  /*85990*/  LDL.LU R20, [R1+0x858] ;  /* 0x0008580001147983 */ /* 0x000ee80000300800 */
[----:B------:R-:W3:Y:S04]  /*859a0*/  LDL.LU R21, [R1+0x85c] ;  /* 0x00085c0001157983 */ /* 0x000ee80000300800 */
[----:B------:R-:W2:Y:S04]  /*859b0*/  LDL.LU R22, [R1+0x868] ;  /* 0x0008680001167983 */ /* 0x000ea80000300800 */
[----:B------:R-:W2:Y:S04]  /*859c0*/  LDL.LU R23, [R1+0x86c] ;  /* 0x00086c0001177983 */ /* 0x000ea80000300800 */
[----:B--2---:R-:W-:Y:S04]  /*859d0*/  STL.64 [R1+0x4d48], R22 ;  /* 0x004d481601007387 */ /* 0x004fe80000100a00 */
[----:B---3--:R0:W-:Y:S04]  /*859e0*/  STL.64 [R1+0x4d40], R20 ;  /* 0x004d401401007387 */ /* 0x0081e80000100a00 */
        /* <DEDUP_REMOVED lines=9> */
[----:B------:R-:W2:Y:S04]  /*85a80*/  LDL.LU R23, [R1+0x46c] ;  /* 0x00046c0001177983 */ /* 0x000ea80000300800 */
[----:B------:R-:W3:Y:S04]  /*85a90*/  LDL.LU R4, [R1+0x1480] ;  /* 0x0014800001047983 */ /* 0x000ee80000300800 */
[----:B------:R-:W2:Y:S04]  /*85aa0*/  LDL.LU R6, [R1+0x1490] ;  /* 0x0014900001067983 */ /* 0x000ea80000300800 */
[----:B------:R-:W3:Y:S01]  /*85ab0*/  LDL.LU R5, [R1+0x1488] ;  /* 0x0014880001057983 */ /* 0x000ee20000300800 */
[----:B------:R-:W-:-:S02]  /*85ac0*/  F2FP.F16.E4M3.UNPACK_B R8, R8.H1 ;  /* 0x00000008ff08723e */ /* 0x000fc400030006ff */
[----:B------:R-:W-:Y:S02]  /*85ad0*/  F2FP.F16.E4M3.UNPACK_B R9, R9.H1 ;  /* 0x00000009ff09723e */ /* 0x000fe400030006ff */
[----:B----4-:R-:W-:Y:S02]  /*85ae0*/  F2FP.F16.E4M3.UNPACK_B R10, R10.H1 ;  /* 0x0000000aff0a723e */ /* 0x010fe400030006ff */
[----:B-----5:R-:W-:-:S03]  /*85af0*/  F2FP.F16.E4M3.UNPACK_B R11, R11.H1 ;  /* 0x0000000bff0b723e */ /* 0x020fc600030006ff */
[C---:B------:R-:W-:Y:S01]  /*85b00*/  HMMA.16816.F32 R12, R16.reuse, R8, R12 ;  /* 0x00000008100c723c */ /* 0x040fe2000000180c */
[----:B--2---:R-:W-:Y:S04]  /*85b10*/  STL [R1+0x4d38], R6 ;  /* 0x004d380601007387 */ /* 0x004fe80000100800 */
[----:B---3--:R0:W-:Y:S04]  /*85b20*/  STL.64 [R1+0x4d30], R4 ;  /* 0x004d300401007387 */ /* 0x0081e80000100a00 */
[----:B0-----:R-:W2:Y:S04]  /*85b30*/  LDL.LU R4, [R1+0x490] ;  /* 0x0004900001047983 */ /* 0x001ea80000300800 */
[----:B------:R-:W2:Y:S04]  /*85b40*/  LDL.LU R5, [R1+0x494] ;  /* 0x0004940001057983 */ /* 0x000ea80000300800 */
[----:B------:R-:W2:Y:S04]  /*85b50*/  LDL.LU R6, [R1+0x498] ;  /* 0x0004980001067983 */ /* 0x000ea80000300800 */
[----:B------:R-:W2:Y:S04]  /*85b60*/  LDL.LU R7, [R1+0x49c] ;  /* 0x00049c0001077983 */ /* 0x000ea80000300800 */
[----:B------:R-:W3:Y:S04]  /*85b70*/  LDL.LU R24, [R1+0x878] ;  /* 0x0008780001187983 */ /* 0x000ee80000300800 */
[----:B------:R-:W3:Y:S01]  /*85b80*/  LDL.LU R25, [R1+0x87c] ;  /* 0x00087c0001197983 */ /* 0x000ee20000300800 */
[----:B------:R-:W-:Y:S03]  /*85b90*/  HMMA.16816.F32 R20, R16, R10, R20 ;  /* 0x0000000a1014723c */ /* 0x000fe60000001814 */
[----:B---3--:R0:W-:Y:S04]  /*85ba0*/  STL.64 [R1+0x4d28], R24 ;  /* 0x004d281801007387 */ /* 0x0081e80000100a00 */
[----:B0-----:R-:W3:Y:S04]  /*85bb0*/  LDL.LU R24, [R1+0x4b0] ;  /* 0x0004b00001187983 */ /* 0x001ee80000300800 */
[----:B------:R-:W3:Y:S04]  /*85bc0*/  LDL.LU R25, [R1+0x4b4] ;  /* 0x0004b40001197983 */ /* 0x000ee80000300800 */
[----:B------:R-:W3:Y:S04]  /*85bd0*/  LDL.LU R26, [R1+0x4b8] ;  /* 0x0004b800011a7983 */ /* 0x000ee80000300800 */
[----:B------:R-:W3:Y:S04]  /*85be0*/  LDL.LU R27, [R1+0x4bc] ;  /* 0x0004bc00011b7983 */ /* 0x000ee80000300800 */
[----:B------:R-:W-:Y:S04]  /*85bf0*/  STL.64 [R1+0x3f0], R12 ;  /* 0x0003f00c01007387 */ /* 0x000fe80000100a00 */
[----:B------:R0:W-:Y:S04]  /*85c00*/  STL.64 [R1+0x3f8], R14 ;  /* 0x0003f80e01007387 */ /* 0x0001e80000100a00 */
[----:B0-----:R-:W4:Y:S04]  /*85c10*/  LDL.LU.64 R14, [R1+0x4d68] ;  /* 0x004d6800010e7983 */ /* 0x001f280000300a00 */
[----:B------:R-:W5:Y:S04]  /*85c20*/  LDL.LU.64 R12, [R1+0x4d60] ;  /* 0x004d6000010c7983 */ /* 0x000f680000300a00 */
[----:B------:R-:W-:Y:S04]  /*85c30*/  STL.64 [R1+0x410], R20 ;  /* 0x0004101401007387 */ /* 0x000fe80000100a00 */
[----:B------:R0:W-:Y:S04]  /*85c40*/  STL.64 [R1+0x418], R22 ;  /* 0x0004181601007387 */ /* 0x0001e80000100a00 */
[----:B0-----:R-:W2:Y:S04]  /*85c50*/  LDL.LU.64 R22, [R1+0x4d58] ;  /* 0x004d580001167983 */ /* 0x001ea80000300a00 */
[----:B------:R-:W2:Y:S04]  /*85c60*/  LDL.LU.64 R20, [R1+0x4d50] ;  /* 0x004d500001147983 */ /* 0x000ea80000300a00 */
[----:B------:R-:W-:Y:S04]  /*85c70*/  STL.64 [R1+0x4ae8], R10 ;  /* 0x004ae80a01007387 */ /* 0x000fe80000100a00 */
[----:B------:R0:W-:Y:S04]  /*85c80*/  STL.64 [R1+0x4ae0], R8 ;  /* 0x004ae00801007387 */ /* 0x0001e80000100a00 */
[----:B0-----:R-:W3:Y:S04]  /*85c90*/  LDL.LU R8, [R1+0x4c0] ;  /* 0x0004c00001087983 */ /* 0x001ee80000300800 */
[----:B------:R-:W3:Y:S04]  /*85ca0*/  LDL.LU R9, [R1+0x4c4] ;  /* 0x0004c40001097983 */ /* 0x000ee80000300800 */
[----:B------:R-:W3:Y:S04]  /*85cb0*/  LDL.LU R10, [R1+0x4c8] ;  /* 0x0004c800010a7983 */ /* 0x000ee80000300800 */
[----:B------:R-:W3:Y:S01]  /*85cc0*/  LDL.LU R11, [R1+0x4cc] ;  /* 0x0004cc00010b7983 */ /* 0x000ee20000300800 */
[----:B-----5:R-:W-:-:S02]  /*85cd0*/  F2FP.F16.E4M3.UNPACK_B R12, R12.H1 ;  /* 0x0000000cff0c723e */ /* 0x020fc400030006ff */
[----:B------:R-:W-:Y:S02]  /*85ce0*/  F2FP.F16.E4M3.UNPACK_B R13, R13.H1 ;  /* 0x0000000dff0d723e */ /* 0x000fe400030006ff */
[----:B----4-:R-:W-:Y:S02]  /*85cf0*/  F2FP.F16.E4M3.UNPACK_B R14, R14.H1 ;  /* 0x0000000eff0e723e */ /* 0x010fe400030006ff */
[----:B------:R-:W-:-:S03]  /*85d00*/  F2FP.F16.E4M3.UNPACK_B R15, R15.H1 ;  /* 0x0000000fff0f723e */ /* 0x000fc600030006ff */
[C---:B--2---:R-:W-:Y:S06]  /*85d10*/  HMMA.16816.F32 R20, R16.reuse, R12, R20 ;  /* 0x0000000c1014723c */ /* 0x044fec0000001814 */
[----:B------:R-:W-:-:S15]  /*85d20*/  HMMA.16816.F32 R4, R16, R14, R4 ;  /* 0x0000000e1004723c */ /* 0x000fde0000001804 */
[----:B------:R-:W-:-:S02]  /*85d30*/  NOP ;  /* 0x0000000000007918 */ /* 0x000fc40000000000 */
[----:B------:R-:W-:Y:S04]  /*85d40*/  STL.64 [R1+0x430], R20 ;  /* 0x0004301401007387 */ /* 0x000fe80000100a00 */
[----:B------:R0:W-:Y:S04]  /*85d50*/  STL.64 [R1+0x438], R22 ;  /* 0x0004381601007387 */ /* 0x0001e80000100a00 */
[----:B0-----:R-:W2:Y:S04]  /*85d60*/  LDL.LU.64 R22, [R1+0x4d48] ;  /* 0x004d480001167983 */ /* 0x001ea80000300a00 */
[----:B------:R-:W4:Y:S04]  /*85d70*/  LDL.LU.64 R20, [R1+0x4d40] ;  /* 0x004d400001147983 */ /* 0x000f280000300a00 */
[----:B------:R-:W-:Y:S04]  /*85d80*/  STL.64 [R1+0x450], R4 ;  /* 0x0004500401007387 */ /* 0x000fe80000100a00 */
[----:B------:R0:W-:Y:S04]  /*85d90*/  STL.64 [R1+0x458], R6 ;  /* 0x0004580601007387 */ /* 0x0001e80000100a00 */
[----:B0-----:R-:W5:Y:S04]  /*85da0*/  LDL.LU R6, [R1+0x4d38] ;  /* 0x004d380001067983 */ /* 0x001f680000300800 */
[----:B------:R-:W5:Y:S04]  /*85db0*/  LDL.LU.64 R4, [R1+0x4d30] ;  /* 0x004d300001047983 */ /* 0x000f680000300a00 */
[----:B------:R-:W5:Y:S04]  /*85dc0*/  LDL.LU R7, [R1+0x1498] ;  /* 0x0014980001077983 */ /* 0x000f680000300800 */
[----:B------:R0:W-:Y:S04]  /*85dd0*/  STL.64 [R1+0x4ac8], R14 ;  /* 0x004ac80e01007387 */ /* 0x0001e80000100a00 */
[----:B0-----:R-:W5:Y:S04]  /*85de0*/  LDL.LU R14, [R1+0x1494] ;  /* 0x00149400010e7983 */ /* 0x001f680000300800 */
[----:B------:R-:W5:Y:S04]  /*85df0*/  LDL.LU R15, [R1+0x148c] ;  /* 0x00148c00010f7983 */ /* 0x000f680000300800 */
[----:B------:R0:W-:Y:S04]  /*85e00*/  STL.64 [R1+0x4ac0], R12 ;  /* 0x004ac00c01007387 */ /* 0x0001e80000100a00 */
[----:B0-----:R-:W5:Y:S01]  /*85e10*/  LDL.LU R13, [R1+0x1484] ;  /* 0x00148400010d7983 */ /* 0x001f620000300800 */
[----:B----4-:R-:W-:-:S02]  /*85e20*/  F2FP.F16.E4M3.UNPACK_B R20, R20.H1 ;  /* 0x00000014ff14723e */ /* 0x010fc400030006ff */
[----:B------:R-:W-:Y:S02]  /*85e30*/  F2FP.F16.E4M3.UNPACK_B R21, R21.H1 ;  /* 0x00000015ff15723e */ /* 0x000fe400030006ff */
[----:B--2---:R-:W-:Y:S02]  /*85e40*/  F2FP.F16.E4M3.UNPACK_B R22, R22.H1 ;  /* 0x00000016ff16723e */ /* 0x004fe400030006ff */
[----:B------:R-:W-:-:S03]  /*85e50*/  F2FP.F16.E4M3.UNPACK_B R23, R23.H1 ;  /* 0x00000017ff17723e */ /* 0x000fc600030006ff */
[C---:B---3--:R-:W-:Y:S01]  /*85e60*/  HMMA.16816.F32 R24, R16.reuse, R20, R24 ;  /* 0x000000141018723c */ /* 0x048fe20000001818 */
[----:B-----5:R-:W-:Y:S02]  /*85e70*/  IMAD R6, R6, 0x100, R14 ;  /* 0x0000010006067824 */ /* 0x020fe400078e020e */
[----:B------:R-:W-:Y:S02]  /*85e80*/  IMAD R5, R5, 0x100, R15 ;  /* 0x0000010005057824 */ /* 0x000fe400078e020f */
[----:B------:R-:W-:Y:S02]  /*85e90*/  IMAD R4, R4, 0x100, R13 ;  /* 0x0000010004047824 */ /* 0x000fe400078e020d */
[----:B------:R-:W-:-:S15]  /*85ea0*/  HMMA.16816.F32 R12, R16, R22, R8 ;  /* 0x00000016100c723c */ /* 0x000fde0000001808 */
[----:B------:R-:W-:-:S01]  /*85eb0*/  NOP ;  /* 0x0000000000007918 */ /* 0x000fc20000000000 */
[----:B------:R0:W-:Y:S04]  /*85ec0*/  STL.64 [R1+0x490], R24 ;  /* 0x0004901801007387 */ /* 0x0001e80000100a00 */
[----:B------:R1:W-:Y:S01]  /*85ed0*/  STL.64 [R1+0x498], R26 ;  /* 0x0004981a01007387 */ /* 0x0003e20000100a00 */
[----:B------:R-:W-:Y:S02]  /*85ee0*/  IMAD.MOV.U32 R10, RZ, RZ, R28 ;  /* 0x000000ffff0a7224 */ /* 0x000fe400078e001c */
[----:B------:R-:W-:Y:S01]  /*85ef0*/  IMAD.MOV.U32 R11, RZ, RZ, R29 ;  /* 0x000000ffff0b7224 */ /* 0x000fe200078e001d */
[----:B0-----:R-:W2:Y:S04]  /*85f00*/  LDL.LU.64 R24, [R1+0x4d28] ;  /* 0x004d280001187983 */ /* 0x001ea80000300a00 */
[----:B-1----:R-:W3:Y:S04]  /*85f10*/  LDL.LU R26, [R1+0x888] ;  /* 0x00088800011a7983 */ /* 0x002ee80000300800 */
[----:B------:R-:W4:Y:S04]  /*85f20*/  LDL.LU R27, [R1+0x88c] ;  /* 0x00088c00011b7983 */ /* 0x000f280000300800 */
[----:B------:R-:W5:Y:S04]  /*85f30*/  LDL.LU R28, [R1+0x4d24] ;  /* 0x004d2400011c7983 */ /* 0x000f680000300800 */
[----:B------:R0:W-:Y:S04]  /*85f40*/  STL.64 [R1+0x4b0], R12 ;  /* 0x0004b00c01007387 */ /* 0x0001e80000100a00 */
[----:B------:R1:W-:Y:S04]  /*85f50*/  STL.64 [R1+0x4b8], R14 ;  /* 0x0004b80e01007387 */ /* 0x0003e80000100a00 */
[----:B------:R-:W2:Y:S04]  /*85f60*/  LDL.LU R29, [R1+0x4d20] ;  /* 0x004d2000011d7983 */ /* 0x000ea80000300800 */
[----:B0-----:R-:W3:Y:S04]  /*85f70*/  LDL.LU R12, [R1+0x390] ;  /* 0x00039000010c7983 */ /* 0x001ee80000300800 */
[----:B------:R-:W3:Y:S04]  /*85f80*/  LDL.LU R13, [R1+0x394] ;  /* 0x00039400010d7983 */ /* 0x000ee80000300800 */
[----:B-1----:R-:W4:Y:S04]  /*85f90*/  LDL.LU R14, [R1+0x398] ;  /* 0x00039800010e7983 */ /* 0x002f280000300800 */
[----:B------:R-:W4:Y:S01]  /*85fa0*/  LDL.LU R15, [R1+0x39c] ;  /* 0x00039c00010f7983 */ /* 0x000f220000300800 */
[----:B-----5:R-:W-:-:S02]  /*85fb0*/  IMAD.MOV.U32 R9, RZ, RZ, R28 ;  /* 0x000000ffff097224 */ /* 0x020fc400078e001c */
[----:B--2---:R-:W-:Y:S01]  /*85fc0*/  IMAD.MOV.U32 R8, RZ, RZ, R29 ;  /* 0x000000ffff087224 */ /* 0x004fe200078e001d */
[----:B----4-:R0:W-:Y:S04]  /*85fd0*/  STL.64 [R1+0x4bf0], R14 ;  /* 0x004bf00e01007387 */ /* 0x0101e80000100a00 */
[----:B0-----:R-:W2:Y:S04]  /*85fe0*/  LDL.LU R15, [R1+0x149c] ;  /* 0x00149c00010f7983 */ /* 0x001ea80000300800 */
[----:B---3--:R-:W-:Y:S04]  /*85ff0*/  STL.64 [R1+0x4be8], R12 ;  /* 0x004be80c01007387 */ /* 0x008fe80000100a00 */
[----:B------:R-:W3:Y:S04]  /*86000*/  LDL.LU R29, [R1+0x4d1c] ;  /* 0x004d1c00011d7983 */ /* 0x000ee80000300800 */
[----:B------:R-:W4:Y:S04]  /*86010*/  LDL.LU R28, [R1+0x4d18] ;  /* 0x004d1800011c7983 */ /* 0x000f280000300800 */
[----:B------:R-:W-:Y:S04]  /*86020*/  STL.64 [R1+0x4c00], R10 ;  /* 0x004c000a01007387 */ /* 0x000fe80000100a00 */
[----:B------:R-:W-:Y:S04]  /*86030*/  STL.64 [R1+0x4bf8], R8 ;  /* 0x004bf80801007387 */ /* 0x000fe80000100a00 */
[----:B------:R-:W-:Y:S04]  /*86040*/  STL.64 [R1+0x4ab8], R22 ;  /* 0x004ab81601007387 */ /* 0x000fe80000100a00 */
[----:B------:R0:W-:Y:S04]  /*86050*/  STL.64 [R1+0x4ab0], R20 ;  /* 0x004ab01401007387 */ /* 0x0001e80000100a00 */
[----:B0-----:R-:W5:Y:S04]  /*86060*/  LDL.LU R20, [R1+0x3b0] ;  /* 0x0003b00001147983 */ /* 0x001f680000300800 */
[----:B------:R-:W5:Y:S04]  /*86070*/  LDL.LU R21, [R1+0x3b4] ;  /* 0x0003b40001157983 */ /* 0x000f680000300800 */
[----:B------:R-:W3:Y:S04]  /*86080*/  LDL.LU R22, [R1+0x3b8] ;  /* 0x0003b80001167983 */ /* 0x000ee80000300800 */
[----:B------:R-:W3:Y:S01]  /*86090*/  LDL.LU R23, [R1+0x3bc] ;  /* 0x0003bc0001177983 */ /* 0x000ee20000300800 */
[----:B--2---:R-:W-:-:S03]  /*860a0*/  IMAD R7, R7, 0x100, R15 ;  /* 0x0000010007077824 */ /* 0x004fc600078e020f */
[----:B---3--:R-:W-:Y:S04]  /*860b0*/  STL.64 [R1+0x4c10], R22 ;  /* 0x004c101601007387 */ /* 0x008fe80000100a00 */
[----:B-----5:R0:W-:Y:S04]  /*860c0*/  STL.64 [R1+0x4c08], R20 ;  /* 0x004c081401007387 */ /* 0x0201e80000100a00 */
[----:B------:R-:W-:Y:S04]  /*860d0*/  STL.64 [R1+0x4ce8], R6 ;  /* 0x004ce80601007387 */ /* 0x000fe80000100a00 */
[----:B------:R-:W-:Y:S04]  /*860e0*/  STL.64 [R1+0x4ce0], R4 ;  /* 0x004ce00401007387 */ /* 0x000fe80000100a00 */
[----:B------:R-:W2:Y:S04]  /*860f0*/  LDL.LU R14, [R1+0x68] ;  /* 0x00006800010e7983 */ /* 0x000ea80000300800 */
[----:B------:R-:W2:Y:S01]  /*86100*/  LDL.LU R15, [R1+0x6c] ;  /* 0x00006c00010f7983 */ /* 0x000ea20000300800 */
[----:B----4-:R-:W-:-:S02]  /*86110*/  IMAD.MOV.U32 R12, RZ, RZ, R28 ;  /* 0x000000ffff0c7224 */ /* 0x010fc400078e001c */
[----:B------:R-:W-:Y:S01]  /*86120*/  IMAD.MOV.U32 R13, RZ, RZ, R29 ;  /* 0x000000ffff0d7224 */ /* 0x000fe200078e001d */
[----:B------:R-:W3:Y:S04]  /*86130*/  LDL.LU R28, [R1+0x4d14] ;  /* 0x004d1400011c7983 */ /* 0x000ee80000300800 */
[----:B------:R-:W4:Y:S04]  /*86140*/  LDL.LU R29, [R1+0x4d10] ;  /* 0x004d1000011d7983 */ /* 0x000f280000300800 */
[----:B--2---:R4:W-:Y:S04]  /*86150*/  STL.64 [R1+0x4c20], R14 ;  /* 0x004c200e01007387 */ /* 0x0049e80000100a00 */
[----:B------:R-:W-:Y:S04]  /*86160*/  STL.64 [R1+0x4c18], R12 ;  /* 0x004c180c01007387 */ /* 0x000fe80000100a00 */
[----:B0-----:R-:W2:Y:S04]  /*86170*/  LDL.LU R20, [R1+0x400] ;  /* 0x0004000001147983 */ /* 0x001ea80000300800 */
[----:B------:R-:W2:Y:S04]  /*86180*/  LDL.LU R21, [R1+0x404] ;  /* 0x0004040001157983 */ /* 0x000ea80000300800 */
[----:B------:R-:W5:Y:S04]  /*86190*/  LDL.LU R22, [R1+0x408] ;  /* 0x0004080001167983 */ /* 0x000f680000300800 */
[----:B------:R-:W5:Y:S01]  /*861a0*/  LDL.LU R23, [R1+0x40c] ;  /* 0x00040c0001177983 */ /* 0x000f620000300800 */
[----:B----4-:R-:W-:-:S02]  /*861b0*/  IMAD.MOV.U32 R14, RZ, RZ, R29 ;  /* 0x000000ffff0e7224 */ /* 0x010fc400078e001d */
[----:B---3--:R-:W-:Y:S01]  /*861c0*/  IMAD.MOV.U32 R15, RZ, RZ, R28 ;  /* 0x000000ffff0f7224 */ /* 0x008fe200078e001c */
[----:B-----5:R-:W-:Y:S04]  /*861d0*/  STL.64 [R1+0x4c30], R22 ;  /* 0x004c301601007387 */ /* 0x020fe80000100a00 */
[----:B--2---:R0:W-:Y:S04]  /*861e0*/  STL.64 [R1+0x4c28], R20 ;  /* 0x004c281401007387 */ /* 0x0041e80000100a00 */
[----:B------:R-:W2:Y:S04]  /*861f0*/  LDL.LU R29, [R1+0x4d0c] ;  /* 0x004d0c00011d7983 */ /* 0x000ea80000300800 */
[----:B------:R-:W3:Y:S04]  /*86200*/  LDL.LU R28, [R1+0x4d08] ;  /* 0x004d0800011c7983 */ /* 0x000ee80000300800 */
[----:B------:R-:W-:Y:S04]  /*86210*/  STL.64 [R1+0x4c38], R14 ;  /* 0x004c380e01007387 */ /* 0x000fe80000100a00 */
[----:B0-----:R-:W4:Y:S04]  /*86220*/  LDL.LU R20, [R1+0x420] ;  /* 0x0004200001147983 */ /* 0x001f280000300800 */
[----:B------:R-:W4:Y:S04]  /*86230*/  LDL.LU R21, [R1+0x424] ;  /* 0x0004240001157983 */ /* 0x000f280000300800 */
[----:B------:R-:W5:Y:S04]  /*86240*/  LDL.LU R22, [R1+0x428] ;  /* 0x0004280001167983 */ /* 0x000f680000300800 */
[----:B------:R-:W5:Y:S01]  /*86250*/  LDL.LU R23, [R1+0x42c] ;  /* 0x00042c0001177983 */ /* 0x000f620000300800 */
[----:B--2---:R-:W-:-:S02]  /*86260*/  IMAD.MOV.U32 R13, RZ, RZ, R29 ;  /* 0x000000ffff0d7224 */ /* 0x004fc400078e001d */
[----:B---3--:R-:W-:Y:S01]  /*86270*/  IMAD.MOV.U32 R12, RZ, RZ, R28 ;  /* 0x000000ffff0c7224 */ /* 0x008fe200078e001c */
[----:B-----5:R-:W-:Y:S04]  /*86280*/  STL.64 [R1+0x4c48], R22 ;  /* 0x004c481601007387 */ /* 0x020fe80000100a00 */
[----:B----4-:R0:W-:Y:S04]  /*86290*/  STL.64 [R1+0x4c40], R20 ;  /* 0x004c401401007387 */ /* 0x0101e80000100a00 */
[----:B------:R-:W2:Y:S04]  /*862a0*/  LDL.LU R28, [R1+0x4d04] ;  /* 0x004d0400011c7983 */ /* 0x000ea80000300800 */
[----:B------:R-:W3:Y:S04]  /*862b0*/  LDL.LU R29, [R1+0x4d00] ;  /* 0x004d0000011d7983 */ /* 0x000ee80000300800 */
[----:B------:R3:W-:Y:S04]  /*862c0*/  STL.64 [R1+0x4c50], R12 ;  /* 0x004c500c01007387 */ /* 0x0007e80000100a00 */
[----:B0-----:R-:W4:Y:S04]  /*862d0*/  LDL.LU R20, [R1+0x440] ;  /* 0x0004400001147983 */ /* 0x001f280000300800 */
[----:B------:R-:W4:Y:S04]  /*862e0*/  LDL.LU R21, [R1+0x444] ;  /* 0x0004440001157983 */ /* 0x000f280000300800 */
[----:B------:R-:W5:Y:S04]  /*862f0*/  LDL.LU R22, [R1+0x448] ;  /* 0x0004480001167983 */ /* 0x000f680000300800 */
[----:B------:R-:W5:Y:S04]  /*86300*/  LDL.LU R23, [R1+0x44c] ;  /* 0x00044c0001177983 */ /* 0x000f680000300800 */
[----:B-----5:R-:W-:Y:S04]  /*86310*/  STL.64 [R1+0x4c60], R22 ;  /* 0x004c601601007387 */ /* 0x020fe80000100a00 */
[----:B----4-:R0:W-:Y:S04]  /*86320*/  STL.64 [R1+0x4c58], R20 ;  /* 0x004c581401007387 */ /* 0x0101e80000100a00 */
[----:B------:R-:W4:Y:S04]  /*86330*/  LDL.LU R14, [R1+0x88] ;  /* 0x00008800010e7983 */ /* 0x000f280000300800 */
[----:B------:R-:W4:Y:S01]  /*86340*/  LDL.LU R15, [R1+0x8c] ;  /* 0x00008c00010f7983 */ /* 0x000f220000300800 */
[----:B---3--:R-:W-:-:S02]  /*86350*/  IMAD.MOV.U32 R12, RZ, RZ, R29 ;  /* 0x000000ffff0c7224 */ /* 0x008fc400078e001d */
[----:B--2---:R-:W-:Y:S01]  /*86360*/  IMAD.MOV.U32 R13, RZ, RZ, R28 ;  /* 0x000000ffff0d7224 */ /* 0x004fe200078e001c */
[----:B------:R-:W2:Y:S04]  /*86370*/  LDL.LU R29, [R1+0x4cfc] ;  /* 0x004cfc00011d7983 */ /* 0x000ea80000300800 */
[----:B------:R-:W3:Y:S04]  /*86380*/  LDL.LU R28, [R1+0x4cf8] ;  /* 0x004cf800011c7983 */ /* 0x000ee80000300800 */
[----:B----4-:R3:W-:Y:S04]  /*86390*/  STL.64 [R1+0x4c68], R14 ;  /* 0x004c680e01007387 */ /* 0x0107e80000100a00 */
[----:B------:R-:W-:Y:S04]  /*863a0*/  STL.64 [R1+0x4c80], R12 ;  /* 0x004c800c01007387 */ /* 0x000fe80000100a00 */
[----:B0-----:R-:W4:Y:S04]  /*863b0*/  LDL.LU R20, [R1+0x480] ;  /* 0x0004800001147983 */ /* 0x001f280000300800 */
[----:B------:R-:W4:Y:S04]  /*863c0*/  LDL.LU R21, [R1+0x484] ;  /* 0x0004840001157983 */ /* 0x000f280000300800 */
[----:B------:R-:W5:Y:S04]  /*863d0*/  LDL.LU R22, [R1+0x488] ;  /* 0x0004880001167983 */ /* 0x000f680000300800 */
[----:B------:R-:W5:Y:S01]  /*863e0*/  LDL.LU R23, [R1+0x48c] ;  /* 0x00048c0001177983 */ /* 0x000f620000300800 */
[----:B---3--:R-:W-:-:S02]  /*863f0*/  IMAD.MOV.U32 R14, RZ, RZ, R28 ;  /* 0x000000ffff0e7224 */ /* 0x008fc400078e001c */
[----:B--2---:R-:W-:Y:S01]  /*86400*/  IMAD.MOV.U32 R15, RZ, RZ, R29 ;  /* 0x000000ffff0f7224 */ /* 0x004fe200078e001d */
[----:B------:R-:W2:Y:S04]  /*86410*/  LDL.LU R28, [R1+0x4cf4] ;  /* 0x004cf400011c7983 */ /* 0x000ea80000300800 */
[----:B------:R-:W3:Y:S04]  /*86420*/  LDL.LU R29, [R1+0x4cf0] ;  /* 0x004cf000011d7983 */ /* 0x000ee80000300800 */
[----:B------:R-:W-:Y:S04]  /*86430*/  STL.64 [R1+0x4c98], R14 ;  /* 0x004c980e01007387 */ /* 0x000fe80000100a00 */
[----:B-----5:R-:W-:Y:S04]  /*86440*/  STL.64 [R1+0x4c78], R22 ;  /* 0x004c781601007387 */ /* 0x020fe80000100a00 */
[----:B----4-:R0:W-:Y:S04]  /*86450*/  STL.64 [R1+0x4c70], R20 ;  /* 0x004c701401007387 */ /* 0x0101e80000100a00 */
[----:B0-----:R-:W4:Y:S04]  /*86460*/  LDL.LU R20, [R1+0x4a0] ;  /* 0x0004a00001147983 */ /* 0x001f280000300800 */
[----:B------:R-:W4:Y:S04]  /*86470*/  LDL.LU R21, [R1+0x4a4] ;  /* 0x0004a40001157983 */ /* 0x000f280000300800 */
[----:B------:R-:W5:Y:S04]  /*86480*/  LDL.LU R22, [R1+0x4a8] ;  /* 0x0004a80001167983 */ /* 0x000f680000300800 */
[----:B------:R-:W5:Y:S04]  /*86490*/  LDL.LU R23, [R1+0x4ac] ;  /* 0x0004ac0001177983 */ /* 0x000f680000300800 */
[----:B-----5:R-:W-:Y:S04]  /*864a0*/  STL.64 [R1+0x4c90], R22 ;  /* 0x004c901601007387 */ /* 0x020fe80000100a00 */
[----:B----4-:R0:W-:Y:S04]  /*864b0*/  STL.64 [R1+0x4c88], R20 ;  /* 0x004c881401007387 */ /* 0x0101e80000100a00 */
[----:B0-----:R-:W4:Y:S04]  /*864c0*/  LDL.LU R20, [R1+0x4d0] ;  /* 0x0004d00001147983 */ /* 0x001f280000300800 */
[----:B------:R-:W4:Y:S04]  /*864d0*/  LDL.LU R21, [R1+0x4d4] ;  /* 0x0004d40001157983 */ /* 0x000f280000300800 */
[----:B------:R-:W5:Y:S04]  /*864e0*/  LDL.LU R22, [R1+0x4d8] ;  /* 0x0004d80001167983 */ /* 0x000f680000300800 */
[----:B------:R-:W5:Y:S04]  /*864f0*/  LDL.LU R23, [R1+0x4dc] ;  /* 0x0004dc0001177983 */ /* 0x000f680000300800 */
[----:B------:R-:W4:Y:S04]  /*86500*/  LDL.LU R4, [R1+0x4f0] ;  /* 0x0004f00001047983 */ /* 0x000f280000300800 */
[----:B------:R-:W4:Y:S04]  /*86510*/  LDL.LU R5, [R1+0x4f4] ;  /* 0x0004f40001057983 */ /* 0x000f280000300800 */
[----:B------:R-:W4:Y:S01]  /*86520*/  LDL.LU R6, [R1+0x4f8] ;  /* 0x0004f80001067983 */ /* 0x000f220000300800 */
[----:B--2---:R-:W-:-:S03]  /*86530*/  IMAD.MOV.U32 R13, RZ, RZ, R28 ;  /* 0x000000ffff0d7224 */ /* 0x004fc600078e001c */
[----:B------:R-:W2:Y:S01]  /*86540*/  LDL.LU R7, [R1+0x4fc] ;  /* 0x0004fc0001077983 */ /* 0x000ea20000300800 */
[----:B---3--:R-:W-:-:S03]  /*86550*/  IMAD.MOV.U32 R12, RZ, RZ, R29 ;  /* 0x000000ffff0c7224 */ /* 0x008fc600078e001d */
[----:B------:R-:W3:Y:S04]  /*86560*/  LDL.LU R28, [R1+0x898] ;  /* 0x00089800011c7983 */ /* 0x000ee80000300800 */
[----:B------:R-:W3:Y:S04]  /*86570*/  LDL.LU R29, [R1+0x89c] ;  /* 0x00089c00011d7983 */ /* 0x000ee80000300800 */
[----:B------:R-:W3:Y:S04]  /*86580*/  LDL.LU R14, [R1+0x8a8] ;  /* 0x0008a800010e7983 */ /* 0x000ee80000300800 */
[----:B------:R-:W3:Y:S04]  /*86590*/  LDL.LU R15, [R1+0x8ac] ;  /* 0x0008ac00010f7983 */ /* 0x000ee80000300800 */
        /* <DEDUP_REMOVED lines=17> */
[----:B------:R-:W5:Y:S01]  /*866b0*/  LDL.LU R23, [R1+0x52c] ;  /* 0x00052c0001177983 */ /* 0x000f620000300800 */
[----:B------:R-:W-:-:S02]  /*866c0*/  F2FP.F16.E4M3.UNPACK_B R24, R24.H1 ;  /* 0x00000018ff18723e */ /* 0x000fc400030006ff */
[----:B------:R-:W-:Y:S01]  /*866d0*/  F2FP.F16.E4M3.UNPACK_B R25, R25.H1 ;  /* 0x00000019ff19723e */ /* 0x000fe200030006ff */
[----:B-----5:R-:W-:Y:S04]  /*866e0*/  STL.64 [R1+0x4cd8], R22 ;  /* 0x004cd81601007387 */ /* 0x020fe80000100a00 */
[----:B----4-:R0:W-:Y:S04]  /*866f0*/  STL.64 [R1+0x4cd0], R20 ;  /* 0x004cd01401007387 */ /* 0x0101e80000100a00 */
[----:B0-----:R-:W4:Y:S04]  /*86700*/  LDL.LU R20, [R1+0x530] ;  /* 0x0005300001147983 */ /* 0x001f280000300800 */
[----:B------:R-:W4:Y:S04]  /*86710*/  LDL.LU R21, [R1+0x534] ;  /* 0x0005340001157983 */ /* 0x000f280000300800 */
[----:B------:R-:W4:Y:S04]  /*86720*/  LDL.LU R22, [R1+0x538] ;  /* 0x0005380001167983 */ /* 0x000f280000300800 */
[----:B------:R-:W4:Y:S01]  /*86730*/  LDL.LU R23, [R1+0x53c] ;  /* 0x00053c0001177983 */ /* 0x000f220000300800 */
[----:B------:R-:W-:-:S02]  /*86740*/  F2FP.F16.E4M3.UNPACK_B R26, R26.H1 ;  /* 0x0000001aff1a723e */ /* 0x000fc400030006ff */
[----:B------:R-:W-:Y:S01]  /*86750*/  F2FP.F16.E4M3.UNPACK_B R27, R27.H1 ;  /* 0x0000001bff1b723e */ /* 0x000fe200030006ff */
[C---:B--2---:R-:W-:Y:S01]  /*86760*/  HMMA.16816.F32 R4, R16.reuse, R24, R4 ;  /* 0x000000181004723c */ /* 0x044fe20000001804 */
[----:B------:R-:W2:Y:S04]  /*86770*/  LDL.LU R8, [R1+0x3e0] ;  /* 0x0003e00001087983 */ /* 0x000ea80000300800 */
[----:B------:R-:W2:Y:S04]  /*86780*/  LDL.LU R9, [R1+0x3e4] ;  /* 0x0003e40001097983 */ /* 0x000ea80000300800 */
[----:B------:R-:W2:Y:S04]  /*86790*/  LDL.LU R10, [R1+0x3e8] ;  /* 0x0003e800010a7983 */ /* 0x000ea80000300800 */
[----:B------:R-:W2:Y:S10]  /*867a0*/  LDL.LU R11, [R1+0x3ec] ;  /* 0x0003ec00010b7983 */ /* 0x000eb40000300800 */
[----:B------:R-:W-:Y:S04]  /*867b0*/  STL.64 [R1+0x500], R4 ;  /* 0x0005000401007387 */ /* 0x000fe80000100a00 */
[----:B------:R0:W-:Y:S04]  /*867c0*/  STL.64 [R1+0x508], R6 ;  /* 0x0005080601007387 */ /* 0x0001e80000100a00 */
[----:B0-----:R-:W5:Y:S04]  /*867d0*/  LDL.LU.64 R6, [R1+0x4ce8] ;  /* 0x004ce80001067983 */ /* 0x001f680000300a00 */
[----:B------:R-:W2:Y:S01]  /*867e0*/  LDL.LU.64 R4, [R1+0x4ce0] ;  /* 0x004ce00001047983 */ /* 0x000ea20000300a00 */
[----:B----4-:R-:W-:-:S15]  /*867f0*/  HMMA.16816.F32 R20, R16, R26, R20 ;  /* 0x0000001a1014723c */ /* 0x010fde0000001814 */
[----:B------:R-:W-:-:S08]  /*86800*/  NOP ;  /* 0x0000000000007918 */ /* 0x000fd00000000000 */
[----:B------:R-:W-:Y:S04]  /*86810*/  STL.64 [R1+0x540], R20 ;  /* 0x0005401401007387 */ /* 0x000fe80000100a00 */
[----:B------:R0:W-:Y:S04]  /*86820*/  STL.64 [R1+0x548], R22 ;  /* 0x0005481601007387 */ /* 0x0001e80000100a00 */
[----:B0-----:R-:W4:Y:S04]  /*86830*/  LDL.LU.64 R22, [R1+0x4cd8] ;  /* 0x004cd80001167983 */ /* 0x001f280000300a00 */
[----:B------:R-:W4:Y:S01]  /*86840*/  LDL.LU.64 R20, [R1+0x4cd0] ;  /* 0x004cd00001147983 */ /* 0x000f220000300a00 */
[----:B---3--:R-:W-:-:S02]  /*86850*/  F2FP.F16.E4M3.UNPACK_B R28, R28.H1 ;  /* 0x0000001cff1c723e */ /* 0x008fc400030006ff */
[----:B------:R-:W-:Y:S01]  /*86860*/  F2FP.F16.E4M3.UNPACK_B R29, R29.H1 ;  /* 0x0000001dff1d723e */ /* 0x000fe200030006ff */
[----:B------:R0:W-:Y:S04]  /*86870*/  STL.64 [R1+0x4a90], R26 ;  /* 0x004a901a01007387 */ /* 0x0001e80000100a00 */
[----:B0-----:R-:W3:Y:S04]  /*86880*/  LDL.LU R26, [R1+0x60] ;  /* 0x00006000011a7983 */ /* 0x001ee80000300800 */
[----:B------:R-:W3:Y:S04]  /*86890*/  LDL.LU R27, [R1+0x64] ;  /* 0x00006400011b7983 */ /* 0x000ee80000300800 */
[----:B------:R-:W-:Y:S01]  /*868a0*/  STL.64 [R1+0x4a88], R24 ;  /* 0x004a881801007387 */ /* 0x000fe20000100a00 */
[----:B----4-:R-:W-:-:S15]  /*868b0*/  HMMA.16816.F32 R20, R16, R28, R20 ;  /* 0x0000001c1014723c */ /* 0x010fde0000001814 */
[----:B------:R-:W-:-:S08]  /*868c0*/  NOP ;  /* 0x0000000000007918 */ /* 0x000fd00000000000 */
[----:B------:R-:W-:Y:S04]  /*868d0*/  STL.64 [R1+0x530], R20 ;  /* 0x0005301401007387 */ /* 0x000fe80000100a00 */
[----:B------:R0:W-:Y:S04]  /*868e0*/  STL.64 [R1+0x538], R22 ;  /* 0x0005381601007387 */ /* 0x0001e80000100a00 */
[----:B0-----:R-:W4:Y:S04]  /*868f0*/  LDL.LU.64 R22, [R1+0x4cc8] ;  /* 0x004cc80001167983 */ /* 0x001f280000300a00 */
[----:B------:R-:W4:Y:S01]  /*86900*/  LDL.LU.64 R20, [R1+0x4cc0] ;  /* 0x004cc00001147983 */ /* 0x000f220000300a00 */
[----:B------:R-:W-:-:S02]  /*86910*/  F2FP.F16.E4M3.UNPACK_B R14, R14.H1 ;  /* 0x0000000eff0e723e */ /* 0x000fc400030006ff */
[----:B------:R-:W-:Y:S02]  /*86920*/  F2FP.F16.E4M3.UNPACK_B R15, R15.H1 ;  /* 0x0000000fff0f723e */ /* 0x000fe400030006ff */
[----:B--2---:R-:W-:Y:S02]  /*86930*/  F2FP.F16.E4M3.UNPACK_B R4, R4 ;  /* 0x00000004ff04723e */ /* 0x004fe400020006ff */
[----:B-----5:R-:W-:Y:S02]  /*86940*/  F2FP.F16.E4M3.UNPACK_B R6, R6 ;  /* 0x00000006ff06723e */ /* 0x020fe400020006ff */
[----:B------:R-:W-:Y:S01]  /*86950*/  F2FP.F16.E4M3.UNPACK_B R5, R5 ;  /* 0x00000005ff05723e */ /* 0x000fe200020006ff */
[----:B----4-:R-:W-:Y:S01]  /*86960*/  HMMA.16816.F32 R16, R16, R14, R20 ;  /* 0x0000000e1010723c */ /* 0x010fe20000001814 */
[----:B------:R-:W2:Y:S04]  /*86970*/  LDL.LU.64 R22, [R1+0x4cb8] ;  /* 0x004cb80001167983 */ /* 0x000ea80000300a00 */
[----:B------:R-:W2:Y:S01]  /*86980*/  LDL.LU.64 R20, [R1+0x4cb0] ;  /* 0x004cb00001147983 */ /* 0x000ea20000300a00 */
[----:B------:R-:W-:Y:S01]  /*86990*/  F2FP.F16.E4M3.UNPACK_B R7, R7 ;  /* 0x00000007ff07723e */ /* 0x000fe200020006ff */
[----:B------:R-:W-:-:S02]  /*869a0*/  IMAD.MOV.U32 R25, RZ, RZ, R14 ;  /* 0x000000ffff197224 */ /* 0x000fc400078e000e */
[----:B------:R-:W-:-:S14]  /*869b0*/  IMAD.MOV.U32 R24, RZ, RZ, R15 ;  /* 0x000000ffff187224 */ /* 0x000fdc00078e000f */
[----:B------:R0:W-:Y:S04]  /*869c0*/  STL.64 [R1+0x510], R16 ;  /* 0x0005101001007387 */ /* 0x0001e80000100a00 */
[----:B------:R1:W-:Y:S04]  /*869d0*/  STL.64 [R1+0x518], R18 ;  /* 0x0005181201007387 */ /* 0x0003e80000100a00 */
[----:B0-----:R-:W3:Y:S04]  /*869e0*/  LDL.LU R16, [R1+0x3d0] ;  /* 0x0003d00001107983 */ /* 0x001ee80000300800 */
[----:B------:R-:W3:Y:S04]  /*869f0*/  LDL.LU R17, [R1+0x3d4] ;  /* 0x0003d40001117983 */ /* 0x000ee80000300800 */
[----:B-1----:R-:W3:Y:S04]  /*86a00*/  LDL.LU R18, [R1+0x3d8] ;  /* 0x0003d80001127983 */ /* 0x002ee80000300800 */
[----:B------:R-:W3:Y:S04]  /*86a10*/  LDL.LU R19, [R1+0x3dc] ;  /* 0x0003dc0001137983 */ /* 0x000ee80000300800 */
[----:B------:R-:W-:Y:S01]  /*86a20*/  STL.64 [R1+0x4a98], R24 ;  /* 0x004a981801007387 */ /* 0x000fe20000100a00 */
[----:B--2---:R-:W-:Y:S03]  /*86a30*/  HMMA.16816.F32 R12, R4, R12, R20 ;  /* 0x0000000c040c723c */ /* 0x004fe60000001814 */
[----:B------:R-:W2:Y:S04]  /*86a40*/  LDL.LU.64 R22, [R1+0x4ca8] ;  /* 0x004ca80001167983 */ /* 0x000ea80000300a00 */
[----:B------:R-:W2:-:S15]  /*86a50*/  LDL.LU.64 R20, [R1+0x4ca0] ;  /* 0x004ca00001147983 */ /* 0x000e9e0000300a00 */
[----:B------:R-:W-:-:S01]  /*86a60*/  NOP ;  /* 0x0000000000007918 */ /* 0x000fc20000000000 */
[----:B------:R-:W-:Y:S04]  /*86a70*/  STL.64 [R1+0x4f0], R12 ;  /* 0x0004f00c01007387 */ /* 0x000fe80000100a00 */
[----:B------:R0:W-:Y:S04]  /*86a80*/  STL.64 [R1+0x4f8], R14 ;  /* 0x0004f80e01007387 */ /* 0x0001e80000100a00 */
[----:B0-----:R-:W2:Y:S02]  /*86a90*/  LDL.LU.64 R14, [R1+0x4c98] ;  /* 0x004c9800010e7983 */ /* 0x001ea40000300a00 */
[----:B--2---:R-:W-:Y:S02]  /*86aa0*/  HMMA.16816.F32 R12, R4, R14, R20 ;  /* 0x0000000e040c723c */ /* 0x004fe40000001814 */
[----:B------:R-:W2:Y:S04]  /*86ab0*/  LDL.LU.64 R22, [R1+0x4c90] ;  /* 0x004c900001167983 */ /* 0x000ea80000300a00 */
[----:B------:R-:W2:-:S15]  /*86ac0*/  LDL.LU.64 R20, [R1+0x4c88] ;  /* 0x004c880001147983 */ /* 0x000e9e0000300a00 */
[----:B------:R-:W-:-:S02]  /*86ad0*/  NOP ;  /* 0x0000000000007918 */ /* 0x000fc40000000000 */
[----:B------:R0:W-:Y:S04]  /*86ae0*/  STL.64 [R1+0x4c0], R12 ;  /* 0x0004c00c01007387 */ /* 0x0001e80000100a00 */
[----:B------:R2:W-:Y:S04]  /*86af0*/  STL.64 [R1+0x4c8], R14 ;  /* 0x0004c80e01007387 */ /* 0x0005e80000100a00 */
[----:B0-----:R-:W2:Y:S02]  /*86b00*/  LDL.LU.64 R12, [R1+0x4c80] ;  /* 0x004c8000010c7983 */ /* 0x001ea40000300a00 */
[----:B--2---:R-:W-:Y:S02]  /*86b10*/  HMMA.16816.F32 R12, R4, R12, R20 ;  /* 0x0000000c040c723c */ /* 0x004fe40000001814 */
[----:B------:R-:W2:Y:S04]  /*86b20*/  LDL.LU.64 R22, [R1+0x4c78] ;  /* 0x004c780001167983 */ /* 0x000ea80000300a00 */
[----:B------:R-:W2:-:S15]  /*86b30*/  LDL.LU.64 R20, [R1+0x4c70] ;  /* 0x004c700001147983 */ /* 0x000e9e0000300a00 */
[----:B------:R-:W-:-:S02]  /*86b40*/  NOP ;  /* 0x0000000000007918 */ /* 0x000fc40000000000 */
        /* <DEDUP_REMOVED lines=23> */
[----:B0-----:R-:W4:Y:S04]  /*86cc0*/  LDL.LU.64 R14, [R1+0x4c20] ;  /* 0x004c2000010e7983 */ /* 0x001f280000300a00 */
[----:B------:R-:W2:Y:S02]  /*86cd0*/  LDL.LU.64 R12, [R1+0x4c18] ;  /* 0x004c1800010c7983 */ /* 0x000ea40000300a00 */
[C---:B--2---:R-:W-:Y:S06]  /*86ce0*/  HMMA.16816.F32 R20, R4.reuse, R12, R20 ;  /* 0x0000000c0414723c */ /* 0x044fec0000001814 */
[----:B----4-:R-:W-:-:S15]  /*86cf0*/  HMMA.16816.F32 R12, R4, R14, R8 ;  /* 0x0000000e040c723c */ /* 0x010fde0000001808 */
[----:B------:R-:W-:-:S02]  /*86d00*/  NOP ;  /* 0x0000000000007918 */ /* 0x000fc40000000000 */
[----:B------:R-:W-:Y:S04]  /*86d10*/  STL.64 [R1+0x420], R20 ;  /* 0x0004201401007387 */ /* 0x000fe80000100a00 */
[----:B------:R0:W-:Y:S04]  /*86d20*/  STL.64 [R1+0x428], R22 ;  /* 0x0004281601007387 */ /* 0x0001e80000100a00 */
[----:B0-----:R-:W2:Y:S04]  /*86d30*/  LDL.LU.64 R22, [R1+0x4c10] ;  /* 0x004c100001167983 */ /* 0x001ea80000300a00 */
[----:B------:R-:W2:Y:S04]  /*86d40*/  LDL.LU.64 R20, [R1+0x4c08] ;  /* 0x004c080001147983 */ /* 0x000ea80000300a00 */
[----:B------:R-:W4:Y:S04]  /*86d50*/  LDL.LU.64 R10, [R1+0x4c00] ;  /* 0x004c0000010a7983 */ /* 0x000f280000300a00 */
[----:B------:R-:W2:Y:S04]  /*86d60*/  LDL.LU.64 R8, [R1+0x4bf8] ;  /* 0x004bf80001087983 */ /* 0x000ea80000300a00 */
[----:B------:R-:W-:Y:S04]  /*86d70*/  STL.64 [R1+0x400], R12 ;  /* 0x0004000c01007387 */ /* 0x000fe80000100a00 */
[----:B------:R0:W-:Y:S04]  /*86d80*/  STL.64 [R1+0x408], R14 ;  /* 0x0004080e01007387 */ /* 0x0001e80000100a00 */
[----:B0-----:R-:W4:Y:S04]  /*86d90*/  LDL.LU.64 R14, [R1+0x4bf0] ;  /* 0x004bf000010e7983 */ /* 0x001f280000300a00 */
[----:B------:R-:W4:Y:S01]  /*86da0*/  LDL.LU.64 R12, [R1+0x4be8] ;  /* 0x004be800010c7983 */ /* 0x000f220000300a00 */
[----:B---3--:R-:W-:-:S15]  /*86db0*/  HMMA.16816.F32 R24, R4, R26, R16 ;  /* 0x0000001a0418723c */ /* 0x008fde0000001810 */
[----:B------:R-:W-:-:S08]  /*86dc0*/  NOP ;  /* 0x0000000000007918 */ /* 0x000fd00000000000 */
[----:B------:R-:W-:Y:S04]  /*86dd0*/  STL.64 [R1+0x3e0], R24 ;  /* 0x0003e01801007387 */ /* 0x000fe80000100a00 */
[----:B------:R-:W-:Y:S01]  /*86de0*/  STL.64 [R1+0x3e8], R26 ;  /* 0x0003e81a01007387 */ /* 0x000fe20000100a00 */
[C---:B--2---:R-:W-:Y:S06]  /*86df0*/  HMMA.16816.F32 R16, R4.reuse, R8, R20 ;  /* 0x000000080410723c */ /* 0x044fec0000001814 */
[----:B----4-:R-:W-:Y:S01]  /*86e00*/  HMMA.16816.F32 R8, R4, R10, R12 ;  /* 0x0000000a0408723c */ /* 0x010fe2000000180c */
[----:B------:R-:W2:-:S15]  /*86e10*/  LDL.LU R12, [R1+0x1c0] ;  /* 0x0001c000010c7983 */ /* 0x000e9e0000300800 */
[----:B------:R-:W-:-:S01]  /*86e20*/  NOP ;  /* 0x0000000000007918 */ /* 0x000fc20000000000 */
[----:B------:R-:W-:Y:S04]  /*86e30*/  STL.64 [R1+0x3d0], R16 ;  /* 0x0003d01001007387 */ /* 0x000fe80000100a00 */
[----:B------:R-:W-:Y:S04]  /*86e40*/  STL.64 [R1+0x3d8], R18 ;  /* 0x0003d81201007387 */ /* 0x000fe80000100a00 */
[----:B------:R0:W-:Y:S04]  /*86e50*/  STL.64 [R1+0x3b0], R8 ;  /* 0x0003b00801007387 */ /* 0x0001e80000100a00 */
[----:B------:R1:W-:Y:S04]  /*86e60*/  STL.64 [R1+0x3b8], R10 ;  /* 0x0003b80a01007387 */ /* 0x0003e80000100a00 */
[----:B------:R-:W2:Y:S04]  /*86e70*/  LDL.LU R13, [R1+0x1c4] ;  /* 0x0001c400010d7983 */ /* 0x000ea80000300800 */
[----:B------:R-:W3:Y:S04]  /*86e80*/  LDL.LU R14, [R1+0x1c8] ;  /* 0x0001c800010e7983 */ /* 0x000ee80000300800 */
[----:B------:R-:W3:Y:S04]  /*86e90*/  LDL.LU R15, [R1+0x1cc] ;  /* 0x0001cc00010f7983 */ /* 0x000ee80000300800 */
[----:B0-----:R-:W4:Y:S04]  /*86ea0*/  LDL.LU R8, [R1+0x210] ;  /* 0x0002100001087983 */ /* 0x001f280000300800 */
[----:B------:R-:W4:Y:S04]  /*86eb0*/  LDL.LU R9, [R1+0x214] ;  /* 0x0002140001097983 */ /* 0x000f280000300800 */
[----:B-1----:R-:W5:Y:S04]  /*86ec0*/  LDL.LU R10, [R1+0x218] ;  /* 0x00021800010a7983 */ /* 0x002f680000300800 */
[----:B------:R-:W5:Y:S01]  /*86ed0*/  LDL.LU R11, [R1+0x21c] ;  /* 0x00021c00010b7983 */ /* 0x000f620000300800 */
[----:B------:R-:W-:-:S03]  /*86ee0*/  IMAD.MOV.U32 R27, RZ, RZ, R0 ;  /* 0x000000ffff1b7224 */ /* 0x000fc600078e0000 */
[----:B-----5:R0:W-:Y:S04]  /*86ef0*/  STL.64 [R1+0x4af8], R10 ;  /* 0x004af80a01007387 */ /* 0x0201e80000100a00 */
[----:B0-----:R-:W5:Y:S04]  /*86f00*/  LDL.LU R10, [R1] ;  /* 0x00000000010a7983 */ /* 0x001f680000300800 */
[----:B------:R-:W5:Y:S04]  /*86f10*/  LDL.LU R11, [R1+0x4] ;  /* 0x00000400010b7983 */ /* 0x000f680000300800 */
[----:B------:R-:W2:Y:S04]  /*86f20*/  LDL.LU R26, [R1+0x10] ;  /* 0x00001000011a7983 */ /* 0x000ea80000300800 */
[----:B------:R-:W3:Y:S04]  /*86f30*/  LDL.LU R0, [R1+0x4be4] ;  /* 0x004be40001007983 */ /* 0x000ee80000300800 */
[----:B--2---:R-:W-:Y:S04]  /*86f40*/  STL.64 [R1+0x4b38], R26 ;  /* 0x004b381a01007387 */ /* 0x004fe80000100a00 */
[----:B----4-:R-:W-:Y:S04]  /*86f50*/  STL.64 [R1+0x4af0], R8 ;  /* 0x004af00801007387 */ /* 0x010fe80000100a00 */
[----:B-----5:R-:W-:Y:S04]  /*86f60*/  STL.64 [R1+0x4b10], R10 ;  /* 0x004b100a01007387 */ /* 0x020fe80000100a00 */
[----:B---3--:R-:W-:Y:S04]  /*86f70*/  STL.64 [R1+0x4ad8], R14 ;  /* 0x004ad80e01007387 */ /* 0x008fe80000100a00 */
[----:B------:R0:W-:Y:S04]  /*86f80*/  STL.64 [R1+0x4ad0], R12 ;  /* 0x004ad00c01007387 */ /* 0x0001e80000100a00 */
[----:B0-----:R-:W2:Y:S04]  /*86f90*/  LDL.LU R12, [R1+0x200] ;  /* 0x00020000010c7983 */ /* 0x001ea80000300800 */
[----:B------:R-:W2:Y:S04]  /*86fa0*/  LDL.LU R13, [R1+0x204] ;  /* 0x00020400010d7983 */ /* 0x000ea80000300800 */
[----:B------:R-:W3:Y:S04]  /*86fb0*/  LDL.LU R14, [R1+0x208] ;  /* 0x00020800010e7983 */ /* 0x000ee80000300800 */
[----:B------:R-:W3:Y:S04]  /*86fc0*/  LDL.LU R15, [R1+0x20c] ;  /* 0x00020c00010f7983 */ /* 0x000ee80000300800 */
[----:B------:R-:W4:Y:S04]  /*86fd0*/  LDL.LU R8, [R1+0x8] ;  /* 0x0000080001087983 */ /* 0x000f280000300800 */
[----:B------:R-:W4:Y:S04]  /*86fe0*/  LDL.LU R9, [R1+0xc] ;  /* 0x00000c0001097983 */ /* 0x000f280000300800 */
[----:B------:R-:W5:Y:S01]  /*86ff0*/  LDL.LU R24, [R1+0x18] ;  /* 0x0000180001187983 */ /* 0x000f620000300800 */
[----:B------:R-:W-:-:S03]  /*87000*/  IMAD.MOV.U32 R25, RZ, RZ, R0 ;  /* 0x000000ffff197224 */ /* 0x000fc600078e0000 */
[----:B------:R-:W2:Y:S04]  /*87010*/  LDL.LU R0, [R1+0x4be0] ;  /* 0x004be00001007983 */ /* 0x000ea80000300800 */
[----:B-----5:R-:W-:Y:S04]  /*87020*/  STL.64 [R1+0x4b50], R24 ;  /* 0x004b501801007387 */ /* 0x020fe80000100a00 */
[----:B----4-:R0:W-:Y:S04]  /*87030*/  STL.64 [R1+0x4b30], R8 ;  /* 0x004b300801007387 */ /* 0x0101e80000100a00 */
[----:B0-----:R-:W4:Y:S04]  /*87040*/  LDL.LU R8, [R1+0x280] ;  /* 0x0002800001087983 */ /* 0x001f280000300800 */
[----:B------:R-:W4:Y:S04]  /*87050*/  LDL.LU R9, [R1+0x284] ;  /* 0x0002840001097983 */ /* 0x000f280000300800 */
[----:B------:R-:W5:Y:S04]  /*87060*/  LDL.LU R10, [R1+0x288] ;  /* 0x00028800010a7983 */ /* 0x000f680000300800 */
[----:B------:R-:W5:Y:S04]  /*87070*/  LDL.LU R11, [R1+0x28c] ;  /* 0x00028c00010b7983 */ /* 0x000f680000300800 */
[----:B------:R-:W3:Y:S01]  /*87080*/  LDL.LU R26, [R1+0x20] ;  /* 0x00002000011a7983 */ /* 0x000ee20000300800 */
[----:B--2---:R-:W-:-:S03]  /*87090*/  IMAD.MOV.U32 R27, RZ, RZ, R0 ;  /* 0x000000ffff1b7224 */ /* 0x004fc600078e0000 */
[----:B------:R-:W2:Y:S04]  /*870a0*/  LDL.LU R0, [R1+0x4bdc] ;  /* 0x004bdc0001007983 */ /* 0x000ea80000300800 */
[----:B---3--:R-:W-:Y:S04]  /*870b0*/  STL.64 [R1+0x4b68], R26 ;  /* 0x004b681a01007387 */ /* 0x008fe80000100a00 */
[----:B-----5:R-:W-:Y:S04]  /*870c0*/  STL.64 [R1+0x4b48], R10 ;  /* 0x004b480a01007387 */ /* 0x020fe80000100a00 */
[----:B----4-:R0:W-:Y:S04]  /*870d0*/  STL.64 [R1+0x4b40], R8 ;  /* 0x004b400801007387 */ /* 0x0101e80000100a00 */
[----:B0-----:R-:W3:Y:S04]  /*870e0*/  LDL.LU R8, [R1+0x2a0] ;  /* 0x0002a00001087983 */ /* 0x001ee80000300800 */
[----:B------:R-:W3:Y:S04]  /*870f0*/  LDL.LU R9, [R1+0x2a4] ;  /* 0x0002a40001097983 */ /* 0x000ee80000300800 */
[----:B------:R-:W4:Y:S04]  /*87100*/  LDL.LU R10, [R1+0x2a8] ;  /* 0x0002a800010a7983 */ /* 0x000f280000300800 */
[----:B------:R-:W4:Y:S04]  /*87110*/  LDL.LU R11, [R1+0x2ac] ;  /* 0x0002ac00010b7983 */ /* 0x000f280000300800 */
[----:B------:R-:W5:Y:S04]  /*87120*/  LDL.LU R24, [R1+0x28] ;  /* 0x0000280001187983 */ /* 0x000f680000300800 */
[----:B------:R-:W5:Y:S04]  /*87130*/  LDL.LU R25, [R1+0x2c] ;  /* 0x00002c0001197983 */ /* 0x000f680000300800 */
[----:B------:R-:W3:Y:S01]  /*87140*/  LDL.LU R26, [R1+0x30] ;  /* 0x00003000011a7983 */ /* 0x000ee20000300800 */
[----:B--2---:R-:W-:-:S03]  /*87150*/  IMAD.MOV.U32 R27, RZ, RZ, R0 ;  /* 0x000000ffff1b7224 */ /* 0x004fc600078e0000 */
[----:B------:R-:W2:Y:S04]  /*87160*/  LDL.LU R0, [R1+0x4bd8] ;  /* 0x004bd80001007983 */ /* 0x000ea80000300800 */
[----:B-----5:R-:W-:Y:S04]  /*87170*/  STL.64 [R1+0x4b80], R24 ;  /* 0x004b801801007387 */ /* 0x020fe80000100a00 */
[----:B---3--:R-:W-:Y:S04]  /*87180*/  STL.64 [R1+0x4b98], R26 ;  /* 0x004b981a01007387 */ /* 0x008fe80000100a00 */
[----:B----4-:R-:W-:Y:S04]  /*87190*/  STL.64 [R1+0x4b60], R10 ;  /* 0x004b600a01007387 */ /* 0x010fe80000100a00 */
[----:B------:R0:W-:Y:S04]  /*871a0*/  STL.64 [R1+0x4b58], R8 ;  /* 0x004b580801007387 */ /* 0x0001e80000100a00 */
[----:B0-----:R-:W3:Y:S04]  /*871b0*/  LDL.LU R8, [R1+0x2c0] ;  /* 0x0002c00001087983 */ /* 0x001ee80000300800 */
[----:B------:R-:W3:Y:S04]  /*871c0*/  LDL.LU R9, [R1+0x2c4] ;  /* 0x0002c40001097983 */ /* 0x000ee80000300800 */
[----:B------:R-:W4:Y:S04]  /*871d0*/  LDL.LU R10, [R1+0x2c8] ;  /* 0x0002c800010a7983 */ /* 0x000f280000300800 */
[----:B------:R-:W4:Y:S04]  /*871e0*/  LDL.LU R11, [R1+0x2cc] ;  /* 0x0002cc00010b7983 */ /* 0x000f280000300800 */
[----:B------:R-:W5:Y:S04]  /*871f0*/  LDL.LU R24, [R1+0x38] ;  /* 0x0000380001187983 */ /* 0x000f680000300800 */
[----:B------:R-:W5:Y:S01]  /*87200*/  LDL.LU R25, [R1+0x3c] ;  /* 0x00003c0001197983 */ /* 0x000f620000300800 */
[----:B--2---:R-:W-:-:S03]  /*87210*/  IMAD.MOV.U32 R23, RZ, RZ, R0 ;  /* 0x000000ffff177224 */ /* 0x004fc600078e0000 */
[----:B-----5:R0:W-:Y:S04]  /*87220*/  STL.64 [R1+0x4bb0], R24 ;  /* 0x004bb01801007387 */ /* 0x0201e80000100a00 */
[----:B------:R-:W2:Y:S04]  /*87230*/  LDL.LU R22, [R1+0x40] ;  /* 0x0000400001167983 */ /* 0x000ea80000300800 */
[----:B------:R-:W5:Y:S04]  /*87240*/  LDL.LU R0, [R1+0x4bd4] ;  /* 0x004bd40001007983 */ /* 0x000f680000300800 */
[----:B--2---:R-:W-:Y:S04]  /*87250*/  STL.64 [R1+0x4bb8], R22 ;  /* 0x004bb81601007387 */ /* 0x004fe80000100a00 */
[----:B0-----:R-:W2:Y:S04]  /*87260*/  LDL.LU R24, [R1+0x350] ;  /* 0x0003500001187983 */ /* 0x001ea80000300800 */
[----:B------:R-:W2:Y:S04]  /*87270*/  LDL.LU R25, [R1+0x354] ;  /* 0x0003540001197983 */ /* 0x000ea80000300800 */
[----:B------:R-:W3:Y:S04]  /*87280*/  LDL.LU R26, [R1+0x358] ;  /* 0x00035800011a7983 */ /* 0x000ee80000300800 */
[----:B------:R-:W3:Y:S01]  /*87290*/  LDL.LU R27, [R1+0x35c] ;  /* 0x00035c00011b7983 */ /* 0x000ee20000300800 */
[----:B-----5:R-:W-:-:S03]  /*872a0*/  IMAD.MOV.U32 R21, RZ, RZ, R0 ;  /* 0x000000ffff157224 */ /* 0x020fc600078e0000 */
[----:B---3--:R-:W-:Y:S04]  /*872b0*/  STL.64 [R1+0x4bc8], R26 ;  /* 0x004bc81a01007387 */ /* 0x008fe80000100a00 */
[----:B--2---:R0:W-:Y:S04]  /*872c0*/  STL.64 [R1+0x4bc0], R24 ;  /* 0x004bc01801007387 */ /* 0x0041e80000100a00 */
[----:B------:R-:W2:Y:S04]  /*872d0*/  LDL.LU R20, [R1+0x48] ;  /* 0x0000480001147983 */ /* 0x000ea80000300800 */
[----:B------:R-:W3:Y:S04]  /*872e0*/  LDL.LU R0, [R1+0x4bd0] ;  /* 0x004bd00001007983 */ /* 0x000ee80000300800 */
[----:B0-----:R-:W2:Y:S04]  /*872f0*/  LDL.LU R24, [R1+0x370] ;  /* 0x0003700001187983 */ /* 0x001ea80000300800 */
[----:B------:R-:W2:Y:S04]  /*87300*/  LDL.LU R25, [R1+0x374] ;  /* 0x0003740001197983 */ /* 0x000ea80000300800 */
[----:B------:R-:W2:Y:S04]  /*87310*/  LDL.LU R26, [R1+0x378] ;  /* 0x00037800011a7983 */ /* 0x000ea80000300800 */
[----:B------:R-:W2:Y:S04]  /*87320*/  LDL.LU R27, [R1+0x37c] ;  /* 0x00037c00011b7983 */ /* 0x000ea80000300800 */
[----:B----4-:R-:W-:Y:S04]  /*87330*/  STL.64 [R1+0x4b78], R10 ;  /* 0x004b780a01007387 */ /* 0x010fe80000100a00 */
[----:B------:R0:W-:Y:S04]  /*87340*/  STL.64 [R1+0x4b70], R8 ;  /* 0x004b700801007387 */ /* 0x0001e80000100a00 */
        /* <DEDUP_REMOVED lines=14> */
[----:B------:R-:W4:Y:S04]  /*87430*/  LDL.LU R10, [R1+0x328] ;  /* 0x00032800010a7983 */ /* 0x000f280000300800 */
        /* <DEDUP_REMOVED lines=18> */
[----:B------:R-:W5:Y:S04]  /*87560*/  LDL.LU.64 R26, [R1+0x4bc8] ;  /* 0x004bc800011a7983 */ /* 0x000f680000300a00 */
[----:B------:R-:W5:Y:S04]  /*87570*/  LDL.LU.64 R24, [R1+0x4bc0] ;  /* 0x004bc00001187983 */ /* 0x000f680000300a00 */
[----:B------:R-:W-:Y:S04]  /*87580*/  STL.64 [R1+0x390], R20 ;  /* 0x0003901401007387 */ /* 0x000fe80000100a00 */
[----:B------:R0:W-:Y:S04]  /*87590*/  STL.64 [R1+0x398], R22 ;  /* 0x0003981601007387 */ /* 0x0001e80000100a00 */
[----:B0-----:R-:W5:Y:S02]  /*875a0*/  LDL.LU.64 R22, [R1+0x4bb8] ;  /* 0x004bb80001167983 */ /* 0x001f640000300a00 */
[----:B-----5:R-:W-:Y:S02]  /*875b0*/  HMMA.16816.F32 R20, R4, R22, R24 ;  /* 0x000000160414723c */ /* 0x020fe40000001818 */
[----:B------:R-:W4:-:S15]  /*875c0*/  LDL.LU.64 R24, [R1+0x4bb0] ;  /* 0x004bb00001187983 */ /* 0x000f1e0000300a00 */
[----:B------:R-:W-:-:S06]  /*875d0*/  NOP ;  /* 0x0000000000007918 */ /* 0x000fcc0000000000 */
[----:B------:R0:W-:Y:S04]  /*875e0*/  STL.64 [R1+0x370], R20 ;  /* 0x0003701401007387 */ /* 0x0001e80000100a00 */
[----:B------:R1:W-:Y:S04]  /*875f0*/  STL.64 [R1+0x378], R22 ;  /* 0x0003781601007387 */ /* 0x0003e80000100a00 */
[----:B0-----:R-:W5:Y:S04]  /*87600*/  LDL.LU R20, [R1+0x180] ;  /* 0x0001800001147983 */ /* 0x001f680000300800 */
[----:B------:R-:W5:Y:S04]  /*87610*/  LDL.LU R21, [R1+0x184] ;  /* 0x0001840001157983 */ /* 0x000f680000300800 */
[----:B-1----:R-:W5:Y:S04]  /*87620*/  LDL.LU R22, [R1+0x188] ;  /* 0x0001880001167983 */ /* 0x002f680000300800 */
[----:B------:R-:W5:Y:S01]  /*87630*/  LDL.LU R23, [R1+0x18c] ;  /* 0x00018c0001177983 */ /* 0x000f620000300800 */
[----:B----4-:R-:W-:Y:S03]  /*87640*/  HMMA.16816.F32 R24, R4, R24, R8 ;  /* 0x000000180418723c */ /* 0x010fe60000001808 */
[----:B------:R-:W4:Y:S04]  /*87650*/  LDL.LU.64 R10, [R1+0x4ba8] ;  /* 0x004ba800010a7983 */ /* 0x000f280000300a00 */
[----:B------:R-:W4:-:S15]  /*87660*/  LDL.LU.64 R8, [R1+0x4ba0] ;  /* 0x004ba00001087983 */ /* 0x000f1e0000300a00 */
[----:B------:R-:W-:-:S01]  /*87670*/  NOP ;  /* 0x0000000000007918 */ /* 0x000fc20000000000 */
[----:B------:R-:W-:Y:S04]  /*87680*/  STL.64 [R1+0x350], R24 ;  /* 0x0003501801007387 */ /* 0x000fe80000100a00 */
[----:B------:R0:W-:Y:S04]  /*87690*/  STL.64 [R1+0x358], R26 ;  /* 0x0003581a01007387 */ /* 0x0001e80000100a00 */
[----:B0-----:R-:W4:Y:S02]  /*876a0*/  LDL.LU.64 R26, [R1+0x4b98] ;  /* 0x004b9800011a7983 */ /* 0x001f240000300a00 */
[----:B----4-:R-:W-:Y:S02]  /*876b0*/  HMMA.16816.F32 R24, R4, R26, R8 ;  /* 0x0000001a0418723c */ /* 0x010fe40000001808 */
[----:B------:R-:W4:Y:S04]  /*876c0*/  LDL.LU.64 R10, [R1+0x4b90] ;  /* 0x004b9000010a7983 */ /* 0x000f280000300a00 */
[----:B------:R-:W4:-:S15]  /*876d0*/  LDL.LU.64 R8, [R1+0x4b88] ;  /* 0x004b880001087983 */ /* 0x000f1e0000300a00 */
[----:B------:R-:W-:-:S02]  /*876e0*/  NOP ;  /* 0x0000000000007918 */ /* 0x000fc40000000000 */
[----:B------:R0:W-:Y:S04]  /*876f0*/  STL.64 [R1+0x320], R24 ;  /* 0x0003201801007387 */ /* 0x0001e80000100a00 */
[----:B------:R4:W-:Y:S04]  /*87700*/  STL.64 [R1+0x328], R26 ;  /* 0x0003281a01007387 */ /* 0x0009e80000100a00 */
[----:B0-----:R-:W4:Y:S02]  /*87710*/  LDL.LU.64 R24, [R1+0x4b80] ;  /* 0x004b800001187983 */ /* 0x001f240000300a00 */
[----:B----4-:R-:W-:Y:S02]  /*87720*/  HMMA.16816.F32 R24, R4, R24, R8 ;  /* 0x000000180418723c */ /* 0x010fe40000001808 */
[----:B------:R-:W4:Y:S04]  /*87730*/  LDL.LU.64 R10, [R1+0x4b78] ;  /* 0x004b7800010a7983 */ /* 0x000f280000300a00 */
[----:B------:R-:W4:-:S15]  /*87740*/  LDL.LU.64 R8, [R1+0x4b70] ;  /* 0x004b700001087983 */ /* 0x000f1e0000300a00 */
[----:B------:R-:W-:-:S02]  /*87750*/  NOP ;  /* 0x0000000000007918 */ /* 0x000fc40000000000 */
        /* <DEDUP_REMOVED lines=18> */
[----:B------:R-:W2:-:S15]  /*87880*/  LDL.LU.64 R8, [R1+0x4b30] ;  /* 0x004b300001087983 */ /* 0x000e9e0000300a00 */
[----:B------:R-:W-:-:S06]  /*87890*/  NOP ;  /* 0x0000000000007918 */ /* 0x000fcc0000000000 */
[----:B------:R0:W-:Y:S04]  /*878a0*/  STL.64 [R1+0x280], R24 ;  /* 0x0002801801007387 */ /* 0x0001e80000100a00 */
[----:B------:R1:W-:Y:S04]  /*878b0*/  STL.64 [R1+0x288], R26 ;  /* 0x0002881a01007387 */ /* 0x0003e80000100a00 */
[----:B0-----:R-:W4:Y:S04]  /*878c0*/  LDL.LU R24, [R1+0x120] ;  /* 0x0001200001187983 */ /* 0x001f280000300800 */
[----:B------:R-:W4:Y:S04]  /*878d0*/  LDL.LU R25, [R1+0x124] ;  /* 0x0001240001197983 */ /* 0x000f280000300800 */
[----:B-1----:R-:W3:Y:S04]  /*878e0*/  LDL.LU R26, [R1+0x128] ;  /* 0x00012800011a7983 */ /* 0x002ee80000300800 */
[----:B------:R-:W3:Y:S01]  /*878f0*/  LDL.LU R27, [R1+0x12c] ;  /* 0x00012c00011b7983 */ /* 0x000ee20000300800 */
[----:B--2---:R-:W-:Y:S03]  /*87900*/  HMMA.16816.F32 R8, R4, R8, R12 ;  /* 0x000000080408723c */ /* 0x004fe6000000180c */
[----:B---3--:R-:W-:Y:S04]  /*87910*/  STL.64 [R1+0x4aa8], R26 ;  /* 0x004aa81a01007387 */ /* 0x008fe80000100a00 */
[----:B----4-:R0:W-:Y:S04]  /*87920*/  STL.64 [R1+0x4aa0], R24 ;  /* 0x004aa01801007387 */ /* 0x0101e80000100a00 */
[----:B0-----:R-:W2:Y:S04]  /*87930*/  LDL.LU R24, [R1+0x150] ;  /* 0x0001500001187983 */ /* 0x001ea80000300800 */
[----:B------:R-:W2:Y:S04]  /*87940*/  LDL.LU R25, [R1+0x154] ;  /* 0x0001540001197983 */ /* 0x000ea80000300800 */
[----:B------:R-:W2:Y:S01]  /*87950*/  LDL.LU R26, [R1+0x158] ;  /* 0x00015800011a7983 */ /* 0x000ea20000300800 */
[----:B------:R-:W-:-:S03]  /*87960*/  IMAD.MOV.U32 R27, RZ, RZ, R0 ;  /* 0x000000ffff1b7224 */ /* 0x000fc600078e0000 */
[----:B------:R-:W3:Y:S04]  /*87970*/  LDL.LU R0, [R1+0x4b28] ;  /* 0x004b280001007983 */ /* 0x000ee80000300800 */
[----:B------:R-:W4:Y:S04]  /*87980*/  LDL.LU.64 R14, [R1+0x4b20] ;  /* 0x004b2000010e7983 */ /* 0x000f280000300a00 */
[----:B------:R-:W4:Y:S04]  /*87990*/  LDL.LU.64 R12, [R1+0x4b18] ;  /* 0x004b1800010c7983 */ /* 0x000f280000300a00 */
[----:B------:R-:W-:Y:S04]  /*879a0*/  STL.64 [R1+0x260], R8 ;  /* 0x0002600801007387 */ /* 0x000fe80000100a00 */
        /* <DEDUP_REMOVED lines=8> */
[----:B0-----:R-:W5:Y:S04]  /*87a30*/  LDL.LU.64 R10, [R1+0x4af8] ;  /* 0x004af800010a7983 */ /* 0x001f680000300a00 */
[----:B------:R-:W5:Y:S02]  /*87a40*/  LDL.LU.64 R8, [R1+0x4af0] ;  /* 0x004af00001087983 */ /* 0x000f640000300a00 */
[----:B-----5:R-:W-:-:S15]  /*87a50*/  HMMA.16816.F32 R8, R4, R2, R8 ;  /* 0x000000020408723c */ /* 0x020fde0000001808 */
[----:B------:R-:W-:-:S08]  /*87a60*/  NOP ;  /* 0x0000000000007918 */ /* 0x000fd00000000000 */
[----:B------:R-:W-:Y:S04]  /*87a70*/  STL.64 [R1+0x210], R8 ;  /* 0x0002100801007387 */ /* 0x000fe80000100a00 */
[----:B------:R0:W-:Y:S04]  /*87a80*/  STL.64 [R1+0x218], R10 ;  /* 0x0002180a01007387 */ /* 0x0001e80000100a00 */
[----:B0-----:R-:W5:Y:S04]  /*87a90*/  LDL.LU.64 R10, [R1+0x4ae8] ;  /* 0x004ae800010a7983 */ /* 0x001f680000300a00 */
[----:B------:R-:W4:Y:S02]  /*87aa0*/  LDL.LU.64 R8, [R1+0x4ae0] ;  /* 0x004ae00001087983 */ /* 0x000f240000300a00 */
[----:B----4-:R-:W-:-:S15]  /*87ab0*/  HMMA.16816.F32 R12, R4, R8, R12 ;  /* 0x00000008040c723c */ /* 0x010fde000000180c */
[----:B------:R-:W-:-:S08]  /*87ac0*/  NOP ;  /* 0x0000000000007918 */ /* 0x000fd00000000000 */
[----:B------:R-:W-:Y:S04]  /*87ad0*/  STL.64 [R1+0x200], R12 ;  /* 0x0002000c01007387 */ /* 0x000fe80000100a00 */
[----:B------:R0:W-:Y:S04]  /*87ae0*/  STL.64 [R1+0x208], R14 ;  /* 0x0002080e01007387 */ /* 0x0001e80000100a00 */
[----:B0-----:R-:W5:Y:S04]  /*87af0*/  LDL.LU.64 R14, [R1+0x4ad8] ;  /* 0x004ad800010e7983 */ /* 0x001f680000300a00 */
[----:B------:R-:W5:Y:S01]  /*87b00*/  LDL.LU.64 R12, [R1+0x4ad0] ;  /* 0x004ad000010c7983 */ /* 0x000f620000300a00 */
[----:B---3--:R-:W-:Y:S01]  /*87b10*/  LOP3.LUT R0, R0, 0x40, RZ, 0x3c, !PT ;  /* 0x0000004000007812 */ /* 0x008fe200078e3cff */
[----:B-----5:R-:W-:Y:S02]  /*87b20*/  HMMA.16816.F32 R8, R4, R10, R12 ;  /* 0x0000000a0408723c */ /* 0x020fe4000000180c */
[----:B------:R-:W3:Y:S04]  /*87b30*/  LDL.LU.64 R14, [R1+0x4ac8] ;  /* 0x004ac800010e7983 */ /* 0x000ee80000300a00 */
[----:B------:R-:W4:-:S15]  /*87b40*/  LDL.LU.64 R12, [R1+0x4ac0] ;  /* 0x004ac000010c7983 */ /* 0x000f1e0000300a00 */
[----:B------:R-:W-:-:S02]  /*87b50*/  NOP ;  /* 0x0000000000007918 */ /* 0x000fc40000000000 */
[----:B------:R-:W-:Y:S04]  /*87b60*/  STL.64 [R1+0x1d0], R8 ;  /* 0x0001d00801007387 */ /* 0x000fe80000100a00 */
[----:B------:R-:W-:Y:S04]  /*87b70*/  STL.64 [R1+0x1d8], R10 ;  /* 0x0001d80a01007387 */ /* 0x000fe80000100a00 */
[----:B------:R-:W0:Y:S04]  /*87b80*/  LDSM.16.M88.4 R8, [R0+UR5] ;  /* 0x000000050008783b */ /* 0x000e280008000200 */
[----:B0-----:R-:W-:Y:S04]  /*87b90*/  STL.64 [R1+0x880], R8 ;  /* 0x0008800801007387 */ /* 0x001fe80000100a00 */
[----:B------:R-:W-:Y:S01]  /*87ba0*/  STL.64 [R1+0x888], R10 ;  /* 0x0008880a01007387 */ /* 0x000fe20000100a00 */
[----:B----4-:R-:W-:-:S15]  /*87bb0*/  HMMA.16816.F32 R16, R4, R12, R16 ;  /* 0x0000000c0410723c */ /* 0x010fde0000001810 */
[----:B------:R-:W-:-:S08]  /*87bc0*/  NOP ;  /* 0x0000000000007918 */ /* 0x000fd00000000000 */
[----:B------:R-:W-:Y:S04]  /*87bd0*/  STL.64 [R1+0x1a0], R16 ;  /* 0x0001a01001007387 */ /* 0x000fe80000100a00 */
[----:B------:R-:W-:Y:S04]  /*87be0*/  STL.64 [R1+0x1a8], R18 ;  /* 0x0001a81201007387 */ /* 0x000fe80000100a00 */
[----:B------:R-:W0:Y:S01]  /*87bf0*/  LDSM.16.M88.4 R16, [R0+UR5+0x800] ;  /* 0x000800050010783b */ /* 0x000e220008000200 */
[----:B---3--:R-:W-:Y:S03]  /*87c00*/  HMMA.16816.F32 R20, R4, R14, R20 ;  /* 0x0000000e0414723c */ /* 0x008fe60000001814 */
[----:B0-----:R0:W-:Y:S01]  /*87c10*/  STL.64 [R1+0x8a0], R16 ;  /* 0x0008a01001007387 */ /* 0x0011e20000100a00 */
[----:B------:R-:W-:-:S03]  /*87c20*/  IMAD.MOV.U32 R2, RZ, RZ, R16 ;  /* 0x000000ffff027224 */ /* 0x000fc600078e0010 */
[----:B------:R1:W-:Y:S04]  /*87c30*/  STL.64 [R1+0x8a8], R18 ;  /* 0x0008a81201007387 */ /* 0x0003e80000100a00 */
[----:B0-----:R-:W3:Y:S04]  /*87c40*/  LDL.LU R16, [R1+0x14a0] ;  /* 0x0014a00001107983 */ /* 0x001ee80000300800 */
[----:B-1----:R-:W4:Y:S04]  /*87c50*/  LDL.LU R18, [R1+0x14a8] ;  /* 0x0014a80001127983 */ /* 0x002f280000300800 */
[----:B------:R-:W5:Y:S04]  /*87c60*/  LDL.LU R14, [R1+0x14a4] ;  /* 0x0014a400010e7983 */ /* 0x000f680000300800 */
[----:B------:R-:W5:Y:S04]  /*87c70*/  LDL.LU R15, [R1+0x14ac] ;  /* 0x0014ac00010f7983 */ /* 0x000f680000300800 */
[----:B------:R-:W-:Y:S04]  /*87c80*/  STL.64 [R1+0x180], R20 ;  /* 0x0001801401007387 */ /* 0x000fe80000100a00 */
[----:B------:R-:W-:Y:S04]  /*87c90*/  STL.64 [R1+0x188], R22 ;  /* 0x0001881601007387 */ /* 0x000fe80000100a00 */
[----:B------:R-:W0:Y:S04]  /*87ca0*/  LDSM.16.M88.4 R20, [R0+UR5+0x1000] ;  /* 0x001000050014783b */ /* 0x000e280008000200 */
[----:B0-----:R-:W-:Y:S04]  /*87cb0*/  STL.64 [R1+0x890], R20 ;  /* 0x0008901401007387 */ /* 0x001fe80000100a00 */
[----:B------:R0:W-:Y:S04]  /*87cc0*/  STL.64 [R1+0x898], R22 ;  /* 0x0008981601007387 */ /* 0x0001e80000100a00 */
[----:B0-----:R-:W5:Y:S04]  /*87cd0*/  LDL.LU.64 R22, [R1+0x4ab8] ;  /* 0x004ab80001167983 */ /* 0x001f680000300a00 */
[----:B------:R-:W2:Y:S01]  /*87ce0*/  LDL.LU.64 R20, [R1+0x4ab0] ;  /* 0x004ab00001147983 */ /* 0x000ea20000300a00 */
[----:B------:R-:W-:-:S03]  /*87cf0*/  IMAD.MOV.U32 R3, RZ, RZ, R17 ;  /* 0x000000ffff037224 */ /* 0x000fc600078e0011 */
[----:B------:R-:W3:Y:S04]  /*87d00*/  LDL.LU R17, [R1+0x14b0] ;  /* 0x0014b00001117983 */ /* 0x000ee80000300800 */
[----:B------:R-:W4:Y:S01]  /*87d10*/  LDL.LU R19, [R1+0x14b8] ;  /* 0x0014b80001137983 */ /* 0x000f220000300800 */
[----:B------:R-:W-:Y:S01]  /*87d20*/  IMAD.MOV.U32 R11, RZ, RZ, R9 ;  /* 0x000000ffff0b7224 */ /* 0x000fe200078e0009 */
[----:B--2---:R-:W-:-:S15]  /*87d30*/  HMMA.16816.F32 R24, R4, R20, R24 ;  /* 0x000000140418723c */ /* 0x004fde0000001818 */
[----:B------:R-:W-:-:S08]  /*87d40*/  NOP ;  /* 0x0000000000007918 */ /* 0x000fd00000000000 */
[----:B------:R-:W-:Y:S04]  /*87d50*/  STL.64 [R1+0x160], R24 ;  /* 0x0001601801007387 */ /* 0x000fe80000100a00 */
[----:B------:R-:W-:Y:S04]  /*87d60*/  STL.64 [R1+0x168], R26 ;  /* 0x0001681a01007387 */ /* 0x000fe80000100a00 */
[----:B------:R-:W0:Y:S04]  /*87d70*/  LDSM.16.M88.4 R24, [R0+UR5+0x1800] ;  /* 0x001800050018783b */ /* 0x000e280008000200 */
[----:B----4-:R-:W-:Y:S04]  /*87d80*/  STL.64 [R1+0x4a80], R18 ;  /* 0x004a801201007387 */ /* 0x010fe80000100a00 */
[----:B---3--:R1:W-:Y:S04]  /*87d90*/  STL.64 [R1+0x4a78], R16 ;  /* 0x004a781001007387 */ /* 0x0083e80000100a00 */
[----:B-1----:R-:W2:Y:S04]  /*87da0*/  LDL.LU R16, [R1+0x100] ;  /* 0x0001000001107983 */ /* 0x002ea80000300800 */
[----:B------:R-:W2:Y:S04]  /*87db0*/  LDL.LU R17, [R1+0x104] ;  /* 0x0001040001117983 */ /* 0x000ea80000300800 */
[----:B------:R-:W2:Y:S04]  /*87dc0*/  LDL.LU R18, [R1+0x108] ;  /* 0x0001080001127983 */ /* 0x000ea80000300800 */
[----:B------:R-:W2:Y:S04]  /*87dd0*/  LDL.LU R19, [R1+0x10c] ;  /* 0x00010c0001137983 */ /* 0x000ea80000300800 */
[----:B0-----:R-:W-:Y:S04]  /*87de0*/  STL.64 [R1+0x870], R24 ;  /* 0x0008701801007387 */ /* 0x001fe80000100a00 */
[----:B------:R0:W-:Y:S01]  /*87df0*/  STL.64 [R1+0x878], R26 ;  /* 0x0008781a01007387 */ /* 0x0001e20000100a00 */
[----:B------:R-:W-:-:S02]  /*87e00*/  IMAD.MOV.U32 R10, RZ, RZ, R24 ;  /* 0x000000ffff0a7224 */ /* 0x000fc400078e0018 */
[----:B------:R-:W-:Y:S01]  /*87e10*/  IMAD.MOV.U32 R9, RZ, RZ, R25 ;  /* 0x000000ffff097224 */ /* 0x000fe200078e0019 */
[----:B0-----:R-:W5:Y:S04]  /*87e20*/  LDL.LU.64 R26, [R1+0x4aa8] ;  /* 0x004aa800011a7983 */ /* 0x001f680000300a00 */
[----:B------:R-:W5:Y:S02]  /*87e30*/  LDL.LU.64 R24, [R1+0x4aa0] ;  /* 0x004aa00001187983 */ /* 0x000f640000300a00 */
[----:B-----5:R-:W-:Y:S02]  /*87e40*/  HMMA.16816.F32 R20, R4, R22, R24 ;  /* 0x000000160414723c */ /* 0x020fe40000001818 */
[----:B------:R-:W3:-:S15]  /*87e50*/  LDL.LU.64 R24, [R1+0x4a98] ;  /* 0x004a980001187983 */ /* 0x000ede0000300a00 */
[----:B------:R-:W-:-:S06]  /*87e60*/  NOP ;  /* 0x0000000000007918 */ /* 0x000fcc0000000000 */
[----:B------:R-:W-:Y:S04]  /*87e70*/  STL.64 [R1+0x140], R20 ;  /* 0x0001401401007387 */ /* 0x000fe80000100a00 */
[----:B------:R0:W-:Y:S04]  /*87e80*/  STL.64 [R1+0x148], R22 ;  /* 0x0001481601007387 */ /* 0x0001e80000100a00 */
[----:B0-----:R-:W4:Y:S01]  /*87e90*/  LDL.LU R22, [R1+0x14bc] ;  /* 0x0014bc0001167983 */ /* 0x001f220000300800 */
[----:B---3--:R-:W-:Y:S02]  /*87ea0*/  IMAD.MOV.U32 R20, RZ, RZ, R25 ;  /* 0x000000ffff147224 */ /* 0x008fe400078e0019 */
[----:B------:R-:W-:-:S02]  /*87eb0*/  IMAD.MOV.U32 R21, RZ, RZ, R24 ;  /* 0x000000ffff157224 */ /* 0x000fc400078e0018 */
[----:B------:R-:W0:Y:S04]  /*87ec0*/  LDSM.16.M88.4 R24, [R0+UR5+0x2000] ;  /* 0x002000050018783b */ /* 0x000e280008000200 */
[----:B0-----:R-:W-:Y:S04]  /*87ed0*/  STL.64 [R1+0x860], R24 ;  /* 0x0008601801007387 */ /* 0x001fe80000100a00 */
[----:B------:R0:W-:Y:S01]  /*87ee0*/  STL.64 [R1+0x868], R26 ;  /* 0x0008681a01007387 */ /* 0x0001e20000100a00 */
[----:B------:R-:W-:-:S03]  /*87ef0*/  IMAD.MOV.U32 R8, RZ, RZ, R25 ;  /* 0x000000ffff087224 */ /* 0x000fc600078e0019 */
[----:B0-----:R-:W3:Y:S04]  /*87f00*/  LDL.LU.64 R26, [R1+0x4a90] ;  /* 0x004a9000011a7983 */ /* 0x001ee80000300a00 */
[----:B------:R-:W2:Y:S04]  /*87f10*/  LDL.LU.64 R24, [R1+0x4a88] ;  /* 0x004a880001187983 */ /* 0x000ea80000300a00 */
[----:B------:R-:W4:Y:S01]  /*87f20*/  LDL R23, [R1+0x880] ;  /* 0x0008800001177983 */ /* 0x000f220000100800 */
[----:B--2---:R-:W-:Y:S03]  /*87f30*/  HMMA.16816.F32 R16, R4, R24, R16 ;  /* 0x000000180410723c */ /* 0x004fe60000001810 */
[----:B----4-:R-:W-:Y:S04]  /*87f40*/  STL.64 [R1+0x4a70], R22 ;  /* 0x004a701601007387 */ /* 0x010fe80000100a00 */
[----:B------:R0:W-:Y:S04]  /*87f50*/  STL.64 [R1+0x4a68], R20 ;  /* 0x004a681401007387 */ /* 0x0001e80000100a00 */
[----:B0-----:R-:W3:Y:S04]  /*87f60*/  LDL.LU R20, [R1+0xe0] ;  /* 0x0000e00001147983 */ /* 0x001ee80000300800 */
[----:B------:R-:W3:Y:S04]  /*87f70*/  LDL.LU R21, [R1+0xe4] ;  /* 0x0000e40001157983 */ /* 0x000ee80000300800 */
[----:B------:R-:W3:Y:S04]  /*87f80*/  LDL.LU R22, [R1+0xe8] ;  /* 0x0000e80001167983 */ /* 0x000ee80000300800 */
[----:B------:R-:W3:Y:S04]  /*87f90*/  LDL.LU R23, [R1+0xec] ;  /* 0x0000ec0001177983 */ /* 0x000ee80000300800 */
[----:B------:R0:W-:Y:S04]  /*87fa0*/  STL [R1+0x4a48], R10 ;  /* 0x004a480a01007387 */ /* 0x0001e80000100800 */
[----:B0-----:R-:W2:Y:S04]  /*87fb0*/  LDL.LU R10, [R1+0x14b4] ;  /* 0x0014b400010a7983 */ /* 0x001ea80000300800 */
[----:B------:R-:W-:Y:S04]  /*87fc0*/  STL.64 [R1+0x4a40], R8 ;  /* 0x004a400801007387 */ /* 0x000fe80000100a00 */
        /* <DEDUP_REMOVED lines=8> */
[----:B------:R-:W5:Y:S04]  /*88050*/  LDL.LU.64 R16, [R1+0x4a78] ;  /* 0x004a780001107983 */ /* 0x000f680000300a00 */
[----:B------:R-:W2:Y:S01]  /*88060*/  LDL.LU R24, [R1+0xc0] ;  /* 0x0000c00001187983 */ /* 0x000ea20000300800 */
[----:B---3--:R-:W-:-:S15]  /*88070*/  HMMA.16816.F32 R20, R4, R26, R20 ;  /* 0x0000001a0414723c */ /* 0x008fde0000001814 */
[----:B------:R-:W-:-:S08]  /*88080*/  NOP ;  /* 0x0000000000007918 */ /* 0x000fd00000000000 */
[----:B------:R-:W-:Y:S04]  /*88090*/  STL.64 [R1+0xe0], R20 ;  /* 0x0000e01401007387 */ /* 0x000fe80000100a00 */
[----:B------:R-:W-:Y:S04]  /*880a0*/  STL.64 [R1+0xe8], R22 ;  /* 0x0000e81601007387 */ /* 0x000fe80000100a00 */
[----:B------:R-:W0:Y:S04]  /*880b0*/  LDSM.16.M88.4 R20, [R0+UR5+0x3000] ;  /* 0x003000050014783b */ /* 0x000e280008000200 */
[----:B------:R-:W3:Y:S04]  /*880c0*/  LDL.LU R25, [R1+0xc4] ;  /* 0x0000c40001197983 */ /* 0x000ee80000300800 */
[----:B------:R-:W3:Y:S04]  /*880d0*/  LDL.LU R26, [R1+0xc8] ;  /* 0x0000c800011a7983 */ /* 0x000ee80000300800 */
[----:B------:R-:W3:Y:S04]  /*880e0*/  LDL.LU R27, [R1+0xcc] ;  /* 0x0000cc00011b7983 */ /* 0x000ee80000300800 */
[----:B0-----:R-:W-:Y:S01]  /*880f0*/  STL.64 [R1+0x840], R20 ;  /* 0x0008401401007387 */ /* 0x001fe20000100a00 */
[----:B----4-:R-:W-:-:S02]  /*88100*/  IMAD R18, R18, 0x100, R15 ;  /* 0x0000010012127824 */ /* 0x010fc400078e020f */
[----:B-----5:R-:W-:Y:S02]  /*88110*/  IMAD R16, R16, 0x100, R14 ;  /* 0x0000010010107824 */ /* 0x020fe400078e020e */
[----:B------:R-:W-:Y:S02]  /*88120*/  IMAD.MOV.U32 R14, RZ, RZ, R20 ;  /* 0x000000ffff0e7224 */ /* 0x000fe400078e0014 */
[----:B------:R-:W-:Y:S01]  /*88130*/  IMAD.MOV.U32 R15, RZ, RZ, R21 ;  /* 0x000000ffff0f7224 */ /* 0x000fe200078e0015 */
[----:B------:R0:W-:Y:S04]  /*88140*/  STL.64 [R1+0x848], R22 ;  /* 0x0008481601007387 */ /* 0x0001e80000100a00 */
[----:B0-----:R-:W4:Y:S04]  /*88150*/  LDL.LU.64 R22, [R1+0x4a70] ;  /* 0x004a700001167983 */ /* 0x001f280000300a00 */
[----:B------:R-:W3:Y:S04]  /*88160*/  LDL.LU.64 R20, [R1+0x4a68] ;  /* 0x004a680001147983 */ /* 0x000ee80000300a00 */
[----:B------:R-:W-:Y:S04]  /*88170*/  STL.64 [R1+0x4a30], R14 ;  /* 0x004a300e01007387 */ /* 0x000fe80000100a00 */
[----:B------:R0:W-:Y:S04]  /*88180*/  STL.64 [R1+0x4a28], R12 ;  /* 0x004a280c01007387 */ /* 0x0001e80000100a00 */
[----:B0-----:R-:W5:Y:S04]  /*88190*/  LDL.LU R12, [R1+0xd0] ;  /* 0x0000d000010c7983 */ /* 0x001f680000300800 */
[----:B------:R-:W5:Y:S04]  /*881a0*/  LDL.LU R13, [R1+0xd4] ;  /* 0x0000d400010d7983 */ /* 0x000f680000300800 */
[----:B------:R-:W5:Y:S04]  /*881b0*/  LDL.LU R14, [R1+0xd8] ;  /* 0x0000d800010e7983 */ /* 0x000f680000300800 */
[----:B------:R-:W5:Y:S01]  /*881c0*/  LDL.LU R15, [R1+0xdc] ;  /* 0x0000dc00010f7983 */ /* 0x000f620000300800 */
[----:B--2---:R-:W-:Y:S01]  /*881d0*/  IMAD R17, R17, 0x100, R10 ;  /* 0x0000010011117824 */ /* 0x004fe200078e020a */
[----:B------:R-:W-:-:S02]  /*881e0*/  F2FP.F16.E4M3.UNPACK_B R18, R18 ;  /* 0x00000012ff12723e */ /* 0x000fc400020006ff */
[----:B------:R-:W-:Y:S02]  /*881f0*/  F2FP.F16.E4M3.UNPACK_B R16, R16 ;  /* 0x00000010ff10723e */ /* 0x000fe400020006ff */
[----:B------:R-:W-:Y:S01]  /*88200*/  F2FP.F16.E4M3.UNPACK_B R17, R17 ;  /* 0x00000011ff11723e */ /* 0x000fe200020006ff */
[----:B-----5:R-:W-:-:S15]  /*88210*/  HMMA.16816.F32 R12, R4, R28, R12 ;  /* 0x0000001c040c723c */ /* 0x020fde000000180c */
[----:B------:R-:W-:-:S08]  /*88220*/  NOP ;  /* 0x0000000000007918 */ /* 0x000fd00000000000 */
[----:B------:R-:W-:Y:S04]  /*88230*/  STL.64 [R1+0xb0], R12 ;  /* 0x0000b00c01007387 */ /* 0x000fe80000100a00 */
[----:B------:R-:W-:Y:S04]  /*88240*/  STL.64 [R1+0xb8], R14 ;  /* 0x0000b80e01007387 */ /* 0x000fe80000100a00 */
[----:B------:R-:W0:Y:S01]  /*88250*/  LDSM.16.M88.4 R12, [R0+UR5+0x3800] ;  /* 0x00380005000c783b */ /* 0x000e220008000200 */
[----:B----4-:R-:W-:-:S03]  /*88260*/  IMAD R19, R19, 0x100, R22 ;  /* 0x0000010013137824 */ /* 0x010fc600078e0216 */
[----:B0-----:R-:W-:Y:S04]  /*88270*/  STL.64 [R1+0x820], R12 ;  /* 0x0008200c01007387 */ /* 0x001fe80000100a00 */
[----:B------:R-:W-:Y:S04]  /*88280*/  STL.64 [R1+0x828], R14 ;  /* 0x0008280e01007387 */ /* 0x000fe80000100a00 */
[----:B------:R-:W0:Y:S01]  /*88290*/  LDSM.16.M88.4 R12, [R0+UR5+0x4000] ;  /* 0x00400005000c783b */ /* 0x000e220008000200 */
[----:B------:R-:W-:-:S05]  /*882a0*/  F2FP.F16.E4M3.UNPACK_B R19, R19 ;  /* 0x00000013ff13723e */ /* 0x000fca00020006ff */
[----:B------:R-:W-:Y:S04]  /*882b0*/  STL.64 [R1+0x4a60], R18 ;  /* 0x004a601201007387 */ /* 0x000fe80000100a00 */
[----:B------:R-:W-:Y:S01]  /*882c0*/  STL.64 [R1+0x4a58], R16 ;  /* 0x004a581001007387 */ /* 0x000fe20000100a00 */
[----:B------:R-:W-:Y:S02]  /*882d0*/  F2FP.F16.E4M3.UNPACK_B R8, R23 ;  /* 0x00000017ff08723e */ /* 0x000fe400020006ff */
[----:B------:R-:W-:Y:S01]  /*882e0*/  F2FP.F16.E4M3.UNPACK_B R9, R11 ;  /* 0x0000000bff09723e */ /* 0x000fe200020006ff */
[----:B------:R-:W1:Y:S04]  /*882f0*/  LDSM.16.M88.4 R16, [R0+UR5+0x4800] ;  /* 0x004800050010783b */ /* 0x000e680008000200 */
[----:B0-----:R-:W-:Y:S04]  /*88300*/  STL.64 [R1+0x830], R12 ;  /* 0x0008300c01007387 */ /* 0x001fe80000100a00 */
[----:B------:R3:W-:Y:S01]  /*88310*/  STL.64 [R1+0x838], R14 ;  /* 0x0008380e01007387 */ /* 0x0007e20000100a00 */
[----:B------:R-:W-:-:S02]  /*88320*/  IMAD.MOV.U32 R29, RZ, RZ, R13 ;  /* 0x000000ffff1d7224 */ /* 0x000fc400078e000d */
[----:B---3--:R-:W-:Y:S01]  /*88330*/  HMMA.16816.F32 R12, R4, R20, R24 ;  /* 0x00000014040c723c */ /* 0x008fe20000001818 */
[----:B------:R-:W2:Y:S04]  /*88340*/  LDL R6, [R1+0x890] ;  /* 0x0008900001067983 */ /* 0x000ea80000100800 */
[----:B------:R-:W-:-:S15]  /*88350*/  STL [R1+0xa8], R8 ;  /* 0x0000a80801007387 */ /* 0x000fde0000100800 */
[----:B------:R-:W-:-:S03]  /*88360*/  NOP ;  /* 0x0000000000007918 */ /* 0x000fc60000000000 */
[----:B------:R-:W-:Y:S04]  /*88370*/  STL.64 [R1+0xd0], R12 ;  /* 0x0000d00c01007387 */ /* 0x000fe80000100a00 */
[----:B------:R-:W-:Y:S04]  /*88380*/  STL.64 [R1+0xd8], R14 ;  /* 0x0000d80e01007387 */ /* 0x000fe80000100a00 */
[----:B------:R-:W2:Y:S04]  /*88390*/  LDL R7, [R1+0x894] ;  /* 0x0008940001077983 */ /* 0x000ea80000100800 */
[----:B--2---:R0:W-:Y:S04]  /*883a0*/  STL.64 [R1+0x4a50], R6 ;  /* 0x004a500601007387 */ /* 0x0041e80000100a00 */
[----:B------:R-:W2:Y:S04]  /*883b0*/  LDL.LU R4, [R1+0xf0] ;  /* 0x0000f00001047983 */ /* 0x000ea80000300800 */
[----:B------:R-:W2:Y:S04]  /*883c0*/  LDL.LU R5, [R1+0xf4] ;  /* 0x0000f40001057983 */ /* 0x000ea80000300800 */
[----:B0-----:R-:W2:Y:S04]  /*883d0*/  LDL.LU R6, [R1+0xf8] ;  /* 0x0000f80001067983 */ /* 0x001ea80000300800 */
[----:B------:R-:W2:Y:S04]  /*883e0*/  LDL.LU R7, [R1+0xfc] ;  /* 0x0000fc0001077983 */ /* 0x000ea80000300800 */
[----:B------:R-:W-:Y:S04]  /*883f0*/  STL [R1+0xac], R9 ;  /* 0x0000ac0901007387 */ /* 0x000fe80000100800 */
[----:B------:R-:W3:Y:S01]  /*88400*/  LDL R15, [R1+0x860] ;  /* 0x00086000010f7983 */ /* 0x000ee20000100800 */
[----:B-1----:R-:W-:-:S02]  /*88410*/  IMAD.MOV.U32 R23, RZ, RZ, R16 ;  /* 0x000000ffff177224 */ /* 0x002fc400078e0010 */
[----:B------:R-:W-:Y:S01]  /*88420*/  IMAD.MOV.U32 R22, RZ, RZ, R17 ;  /* 0x000000ffff167224 */ /* 0x000fe200078e0011 */
[----:B---3--:R0:W-:Y:S04]  /*88430*/  STL [R1+0x4a38], R15 ;  /* 0x004a380f01007387 */ /* 0x0081e80000100800 */
[----:B------:R-:W3:Y:S04]  /*88440*/  LDL.LU R12, [R1+0x130] ;  /* 0x00013000010c7983 */ /* 0x000ee80000300800 */
[----:B------:R-:W3:Y:S04]  /*88450*/  LDL.LU R13, [R1+0x134] ;  /* 0x00013400010d7983 */ /* 0x000ee80000300800 */
[----:B------:R-:W3:Y:S04]  /*88460*/  LDL.LU R14, [R1+0x138] ;  /* 0x00013800010e7983 */ /* 0x000ee80000300800 */
[----:B0-----:R-:W3:Y:S04]  /*88470*/  LDL.LU R15, [R1+0x13c] ;  /* 0x00013c00010f7983 */ /* 0x001ee80000300800 */
[----:B------:R-:W4:Y:S04]  /*88480*/  LDL.LU R24, [R1+0x170] ;  /* 0x0001700001187983 */ /* 0x000f280000300800 */
[----:B------:R-:W4:Y:S04]  /*88490*/  LDL.LU R25, [R1+0x174] ;  /* 0x0001740001197983 */ /* 0x000f280000300800 */
[----:B------:R-:W4:Y:S04]  /*884a0*/  LDL.LU R26, [R1+0x178] ;  /* 0x00017800011a7983 */ /* 0x000f280000300800 */
[----:B------:R-:W4:Y:S04]  /*884b0*/  LDL.LU R27, [R1+0x17c] ;  /* 0x00017c00011b7983 */ /* 0x000f280000300800 */
[----:B------:R-:W-:Y:S04]  /*884c0*/  STL.64 [R1+0x7f0], R16 ;  /* 0x0007f01001007387 */ /* 0x000fe80000100a00 */
[----:B------:R0:W-:Y:S04]  /*884d0*/  STL.64 [R1+0x7f8], R18 ;  /* 0x0007f81201007387 */ /* 0x0001e80000100a00 */
[----:B0-----:R-:W2:Y:S04]  /*884e0*/  LDL.LU.64 R18, [R1+0x4a60] ;  /* 0x004a600001127983 */ /* 0x001ea80000300a00 */
[----:B------:R-:W2:Y:S04]  /*884f0*/  LDL.LU.64 R16, [R1+0x4a58] ;  /* 0x004a580001107983 */ /* 0x000ea80000300a00 */
[----:B------:R0:W-:Y:S04]  /*88500*/  STL.64 [R1+0x4a00], R22 ;  /* 0x004a001601007387 */ /* 0x0001e80000100a00 */
[----:B------:R-:W5:Y:S04]  /*88510*/  LDL.LU R20, [R1+0x110] ;  /* 0x0001100001147983 */ /* 0x000f680000300800 */
[----:B------:R-:W5:Y:S04]  /*88520*/  LDL.LU R21, [R1+0x114] ;  /* 0x0001140001157983 */ /* 0x000f680000300800 */
[----:B0-----:R-:W5:Y:S04]  /*88530*/  LDL.LU R22, [R1+0x118] ;  /* 0x0001180001167983 */ /* 0x001f680000300800 */
[----:B------:R-:W5:Y:S01]  /*88540*/  LDL.LU R23, [R1+0x11c] ;  /* 0x00011c0001177983 */ /* 0x000f620000300800 */
[----:B------:R-:W-:-:S02]  /*88550*/  F2FP.F16.E4M3.UNPACK_B R2, R2 ;  /* 0x00000002ff02723e */ /* 0x000fc400020006ff */
[----:B------:R-:W-:Y:S01]  /*88560*/  F2FP.F16.E4M3.UNPACK_B R3, R3 ;  /* 0x00000003ff03723e */ /* 0x000fe200020006ff */
[----:B--2---:R-:W-:Y:S01]  /*88570*/  HMMA.16816.F32 R8, R16, R8, R4 ;  /* 0x000000081008723c */ /* 0x004fe20000001804 */
[----:B------:R-:W2:-:S15]  /*88580*/  LDL.LU.64 R6, [R1+0x4a50] ;  /* 0x004a500001067983 */ /* 0x000e9e0000300a00 */
[----:B------:R-:W-:-:S07]  /*88590*/  NOP ;  /* 0x0000000000007918 */ /* 0x000fce0000000000 */
[----:B------:R-:W-:Y:S04]  /*885a0*/  STL.64 [R1+0xf0], R8 ;  /* 0x0000f00801007387 */ /* 0x000fe80000100a00 */
[----:B------:R-:W-:Y:S04]  /*885b0*/  STL.64 [R1+0xf8], R10 ;  /* 0x0000f80a01007387 */ /* 0x000fe80000100a00 */
[----:B------:R-:W0:Y:S04]  /*885c0*/  LDSM.16.M88.4 R8, [R0+UR5+0x5000] ;  /* 0x005000050008783b */ /* 0x000e280008000200 */
[----:B0-----:R-:W-:Y:S04]  /*885d0*/  STL.64 [R1+0x7e0], R8 ;  /* 0x0007e00801007387 */ /* 0x001fe80000100a00 */
[----:B------:R0:W-:Y:S01]  /*885e0*/  STL.64 [R1+0x7e8], R10 ;  /* 0x0007e80a01007387 */ /* 0x0001e20000100a00 */
[----:B------:R-:W-:-:S03]  /*885f0*/  IMAD.MOV.U32 R28, RZ, RZ, R8 ;  /* 0x000000ffff1c7224 */ /* 0x000fc600078e0008 */
[----:B0-----:R-:W4:Y:S01]  /*88600*/  LDL.LU R10, [R1+0x4a48] ;  /* 0x004a4800010a7983 */ /* 0x001f220000300800 */
[----:B------:R-:W-:-:S03]  /*88610*/  IMAD.MOV.U32 R11, RZ, RZ, R9 ;  /* 0x000000ffff0b7224 */ /* 0x000fc600078e0009 */
[----:B------:R-:W4:Y:S01]  /*88620*/  LDL.LU.64 R8, [R1+0x4a40] ;  /* 0x004a400001087983 */ /* 0x000f220000300a00 */
[----:B-----5:R-:W-:Y:S06]  /*88630*/  HMMA.16816.F32 R20, R16, R2, R20 ;  /* 0x000000021014723c */ /* 0x020fec0000001814 */
[----:B------:R-:W-:-:S15]  /*88640*/  STL.64 [R1+0x98], R2 ;  /* 0x0000980201007387 */ /* 0x000fde0000100a00 */
[----:B------:R-:W-:-:S02]  /*88650*/  NOP ;  /* 0x0000000000007918 */ /* 0x000fc40000000000 */
[----:B------:R-:W-:Y:S04]  /*88660*/  STL.64 [R1+0x120], R20 ;  /* 0x0001201401007387 */ /* 0x000fe80000100a00 */
[----:B------:R-:W-:Y:S04]  /*88670*/  STL.64 [R1+0x128], R22 ;  /* 0x0001281601007387 */ /* 0x000fe80000100a00 */
[----:B------:R-:W0:Y:S04]  /*88680*/  LDSM.16.M88.4 R20, [R0+UR5+0x5800] ;  /* 0x005800050014783b */ /* 0x000e280008000200 */
[----:B0-----:R0:W-:Y:S04]  /*88690*/  STL.64 [R1+0x7d0], R20 ;  /* 0x0007d01401007387 */ /* 0x0011e80000100a00 */
[----:B------:R1:W-:Y:S01]  /*886a0*/  STL.64 [R1+0x7d8], R22 ;  /* 0x0007d81601007387 */ /* 0x0003e20000100a00 */
[----:B------:R-:W-:-:S02]  /*886b0*/  IMAD.MOV.U32 R2, RZ, RZ, R20 ;  /* 0x000000ffff027224 */ /* 0x000fc400078e0014 */
[----:B------:R-:W-:Y:S01]  /*886c0*/  IMAD.MOV.U32 R3, RZ, RZ, R21 ;  /* 0x000000ffff037224 */ /* 0x000fe200078e0015 */
[----:B--2---:R-:W-:Y:S02]  /*886d0*/  F2FP.F16.E4M3.UNPACK_B R4, R6 ;  /* 0x00000006ff04723e */ /* 0x004fe400020006ff */
[----:B------:R-:W-:-:S07]  /*886e0*/  F2FP.F16.E4M3.UNPACK_B R5, R7 ;  /* 0x00000007ff05723e */ /* 0x000fce00020006ff */
[----:B---3--:R-:W-:Y:S06]  /*886f0*/  HMMA.16816.F32 R12, R16, R4, R12 ;  /* 0x00000004100c723c */ /* 0x008fec000000180c */
[----:B------:R-:W-:Y:S04]  /*88700*/  STL.64 [R1+0x90], R4 ;  /* 0x0000900401007387 */ /* 0x000fe80000100a00 */
[----:B0-----:R-:W2:-:S13]  /*88710*/  LDL.LU R20, [R1+0x1b0] ;  /* 0x0001b00001147983 */ /* 0x001e9a0000300800 */
[----:B------:R-:W-:Y:S04]  /*88720*/  STL.64 [R1+0x130], R12 ;  /* 0x0001300c01007387 */ /* 0x000fe80000100a00 */
[----:B------:R-:W-:Y:S04]  /*88730*/  STL.64 [R1+0x138], R14 ;  /* 0x0001380e01007387 */ /* 0x000fe80000100a00 */
[----:B------:R-:W0:Y:S01]  /*88740*/  LDSM.16.M88.4 R12, [R0+UR5+0x6000] ;  /* 0x00600005000c783b */ /* 0x000e220008000200 */
[----:B----4-:R-:W-:Y:S02]  /*88750*/  F2FP.F16.E4M3.UNPACK_B R6, R10 ;  /* 0x0000000aff06723e */ /* 0x010fe400020006ff */
[----:B------:R-:W-:-:S03]  /*88760*/  F2FP.F16.E4M3.UNPACK_B R7, R9 ;  /* 0x00000009ff07723e */ /* 0x000fc600020006ff */
[----:B------:R-:W-:Y:S04]  /*88770*/  STL [R1+0x88], R6 ;  /* 0x0000880601007387 */ /* 0x000fe80000100800 */
[----:B------:R-:W2:Y:S04]  /*88780*/  LDL.LU R21, [R1+0x1b4] ;  /* 0x0001b40001157983 */ /* 0x000ea80000300800 */
[----:B------:R-:W-:Y:S04]  /*88790*/  STL [R1+0x8c], R7 ;  /* 0x00008c0701007387 */ /* 0x000fe80000100800 */
[----:B-1----:R-:W2:Y:S04]  /*887a0*/  LDL.LU R22, [R1+0x1b8] ;  /* 0x0001b80001167983 */ /* 0x002ea80000300800 */
[----:B------:R-:W2:Y:S04]  /*887b0*/  LDL.LU R23, [R1+0x1bc] ;  /* 0x0001bc0001177983 */ /* 0x000ea80000300800 */
[----:B0-----:R-:W-:Y:S04]  /*887c0*/  STL.64 [R1+0x7c0], R12 ;  /* 0x0007c00c01007387 */ /* 0x001fe80000100a00 */
[----:B------:R0:W-:Y:S04]  /*887d0*/  STL.64 [R1+0x7c8], R14 ;  /* 0x0007c80e01007387 */ /* 0x0001e80000100a00 */
[----:B0-----:R-:W3:Y:S01]  /*887e0*/  LDL.LU R15, [R1+0x4a38] ;  /* 0x004a3800010f7983 */ /* 0x001ee20000300800 */
[----:B------:R-:W-:-:S02]  /*887f0*/  IMAD.MOV.U32 R10, RZ, RZ, R12 ;  /* 0x000000ffff0a7224 */ /* 0x000fc400078e000c */
[----:B------:R-:W-:Y:S01]  /*88800*/  IMAD.MOV.U32 R9, RZ, RZ, R13 ;  /* 0x000000ffff097224 */ /* 0x000fe200078e000d */
[----:B------:R-:W-:Y:S02]  /*88810*/  F2FP.F16.E4M3.UNPACK_B R5, R8 ;  /* 0x00000008ff05723e */ /* 0x000fe400020006ff */
[----:B---3--:R-:W-:Y:S02]  /*88820*/  F2FP.F16.E4M3.UNPACK_B R4, R15 ;  /* 0x0000000fff04723e */ /* 0x008fe400020006ff */
[----:B------:R-:W-:Y:S01]  /*88830*/  HMMA.16816.F32 R12, R16, R6, R24 ;  /* 0x00000006100c723c */ /* 0x000fe20000001818 */
[----:B------:R-:W3:Y:S04]  /*88840*/  LDL R7, [R1+0x824] ;  /* 0x0008240001077983 */ /* 0x000ee80000100800 */
[----:B------:R-:W-:-:S15]  /*88850*/  STL [R1+0x80], R4 ;  /* 0x0000800401007387 */ /* 0x000fde0000100800 */
[----:B------:R-:W-:-:S03]  /*88860*/  NOP ;  /* 0x0000000000007918 */ /* 0x000fc60000000000 */
[----:B------:R-:W-:Y:S04]  /*88870*/  STL.64 [R1+0x150], R12 ;  /* 0x0001500c01007387 */ /* 0x000fe80000100a00 */
[----:B------:R-:W-:Y:S04]  /*88880*/  STL.64 [R1+0x158], R14 ;  /* 0x0001580e01007387 */ /* 0x000fe80000100a00 */
[----:B------:R-:W4:Y:S04]  /*88890*/  LDL.LU R24, [R1+0x1e0] ;  /* 0x0001e00001187983 */ /* 0x000f280000300800 */
[----:B------:R-:W-:Y:S04]  /*888a0*/  STL [R1+0x84], R5 ;  /* 0x0000840501007387 */ /* 0x000fe80000100800 */
[----:B------:R-:W4:Y:S04]  /*888b0*/  LDL.LU R25, [R1+0x1e4] ;  /* 0x0001e40001197983 */ /* 0x000f280000300800 */
[----:B------:R-:W5:Y:S04]  /*888c0*/  LDL.LU R26, [R1+0x1e8] ;  /* 0x0001e800011a7983 */ /* 0x000f680000300800 */
[----:B------:R-:W5:Y:S04]  /*888d0*/  LDL.LU R27, [R1+0x1ec] ;  /* 0x0001ec00011b7983 */ /* 0x000f680000300800 */
[----:B------:R-:W0:Y:S02]  /*888e0*/  LDSM.16.M88.4 R12, [R0+UR5+0x6800] ;  /* 0x00680005000c783b */ /* 0x000e240008000200 */
[----:B0-----:R-:W-:-:S02]  /*888f0*/  IMAD.MOV.U32 R8, RZ, RZ, R12 ;  /* 0x000000ffff087224 */ /* 0x001fc400078e000c */
[----:B------:R-:W-:Y:S01]  /*88900*/  IMAD.MOV.U32 R6, RZ, RZ, R13 ;  /* 0x000000ffff067224 */ /* 0x000fe200078e000d */
        /* <DEDUP_REMOVED lines=10> */
[----:B------:R0:W-:Y:S04]  /*889b0*/  STL [R1+0x49dc], R8 ;  /* 0x0049dc0801007387 */ /* 0x0001e80000100800 */
[----:B0-----:R-:W3:Y:S04]  /*889c0*/  LDL R8, [R1+0x820] ;  /* 0x0008200001087983 */ /* 0x001ee80000100800 */
[----:B------:R-:W-:Y:S04]  /*889d0*/  STL [R1+0x49e4], R10 ;  /* 0x0049e40a01007387 */ /* 0x000fe80000100800 */
[----:B------:R-:W-:Y:S04]  /*889e0*/  STL [R1+0x49e0], R9 ;  /* 0x0049e00901007387 */ /* 0x000fe80000100800 */
[----:B------:R-:W-:Y:S01]  /*889f0*/  STL [R1+0x49f8], R11 ;  /* 0x0049f80b01007387 */ /* 0x000fe20000100800 */
[----:B----4-:R-:W-:-:S15]  /*88a00*/  HMMA.16816.F32 R24, R16, R4, R24 ;  /* 0x000000041018723c */ /* 0x010fde0000001818 */
[----:B------:R-:W-:-:S08]  /*88a10*/  NOP ;  /* 0x0000000000007918 */ /* 0x000fd00000000000 */
[----:B------:R-:W-:Y:S04]  /*88a20*/  STL.64 [R1+0x170], R24 ;  /* 0x0001701801007387 */ /* 0x000fe80000100a00 */
[----:B------:R-:W-:Y:S04]  /*88a30*/  STL.64 [R1+0x178], R26 ;  /* 0x0001781a01007387 */ /* 0x000fe80000100a00 */
[----:B------:R-:W0:Y:S01]  /*88a40*/  LDSM.16.M88.4 R24, [R0+UR5+0x7000] ;  /* 0x007000050018783b */ /* 0x000e220008000200 */
[----:B--2---:R-:W-:Y:S02]  /*88a50*/  F2FP.F16.E4M3.UNPACK_B R12, R12 ;  /* 0x0000000cff0c723e */ /* 0x004fe400020006ff */
[----:B------:R-:W-:-:S07]  /*88a60*/  F2FP.F16.E4M3.UNPACK_B R13, R13 ;  /* 0x0000000dff0d723e */ /* 0x000fce00020006ff */
[----:B------:R-:W-:Y:S01]  /*88a70*/  HMMA.16816.F32 R20, R16, R12, R20 ;  /* 0x0000000c1014723c */ /* 0x000fe20000001814 */
[----:B-----5:R-:W-:Y:S01]  /*88a80*/  F2FP.F16.E4M3.UNPACK_B R14, R14 ;  /* 0x0000000eff0e723e */ /* 0x020fe200020006ff */
[----:B0-----:R-:W-:Y:S01]  /*88a90*/  STL.64 [R1+0x7a0], R24 ;  /* 0x0007a01801007387 */ /* 0x001fe20000100a00 */
[----:B------:R-:W-:-:S03]  /*88aa0*/  IMAD.MOV.U32 R4, RZ, RZ, R24 ;  /* 0x000000ffff047224 */ /* 0x000fc600078e0018 */
[----:B------:R-:W-:Y:S01]  /*88ab0*/  STL.64 [R1+0x7a8], R26 ;  /* 0x0007a81a01007387 */ /* 0x000fe20000100a00 */
[----:B------:R-:W-:-:S03]  /*88ac0*/  IMAD.MOV.U32 R5, RZ, RZ, R25 ;  /* 0x000000ffff057224 */ /* 0x000fc600078e0019 */
[----:B------:R-:W0:Y:S04]  /*88ad0*/  LDSM.16.M88.4 R24, [R0+UR5+0x7800] ;  /* 0x007800050018783b */ /* 0x000e280008000200 */
[----:B------:R-:W-:Y:S04]  /*88ae0*/  STL.64 [R1+0x78], R12 ;  /* 0x0000780c01007387 */ /* 0x000fe80000100a00 */
[----:B------:R-:W-:Y:S04]  /*88af0*/  STL [R1+0x4a10], R6 ;  /* 0x004a100601007387 */ /* 0x000fe80000100800 */
[----:B------:R-:W-:Y:S01]  /*88b00*/  STL.64 [R1+0x4a08], R4 ;  /* 0x004a080401007387 */ /* 0x000fe20000100a00 */
[----:B------:R-:W-:-:S03]  /*88b10*/  F2FP.F16.E4M3.UNPACK_B R15, R15 ;  /* 0x0000000fff0f723e */ /* 0x000fc600020006ff */
[----:B------:R-:W2:Y:S04]  /*88b20*/  LDL R10, [R1+0x830] ;  /* 0x00083000010a7983 */ /* 0x000ea80000100800 */
[----:B------:R-:W-:Y:S04]  /*88b30*/  STL [R1+0x70], R14 ;  /* 0x0000700e01007387 */ /* 0x000fe80000100800 */
[----:B------:R1:W-:Y:S04]  /*88b40*/  STL.64 [R1+0x190], R20 ;  /* 0x0001901401007387 */ /* 0x0003e80000100a00 */
[----:B------:R4:W-:Y:S04]  /*88b50*/  STL.64 [R1+0x198], R22 ;  /* 0x0001981601007387 */ /* 0x0009e80000100a00 */
[----:B-1----:R-:W5:Y:S04]  /*88b60*/  LDL.LU R20, [R1+0x1f0] ;  /* 0x0001f00001147983 */ /* 0x002f680000300800 */
[----:B------:R-:W-:Y:S04]  /*88b70*/  STL [R1+0x74], R15 ;  /* 0x0000740f01007387 */ /* 0x000fe80000100800 */
[----:B------:R-:W5:Y:S04]  /*88b80*/  LDL.LU R21, [R1+0x1f4] ;  /* 0x0001f40001157983 */ /* 0x000f680000300800 */
[----:B----4-:R-:W5:Y:S04]  /*88b90*/  LDL.LU R22, [R1+0x1f8] ;  /* 0x0001f80001167983 */ /* 0x010f680000300800 */
[----:B------:R-:W5:Y:S04]  /*88ba0*/  LDL.LU R23, [R1+0x1fc] ;  /* 0x0001fc0001177983 */ /* 0x000f680000300800 */
[----:B0-----:R-:W-:Y:S04]  /*88bb0*/  STL.64 [R1+0x790], R24 ;  /* 0x0007901801007387 */ /* 0x001fe80000100a00 */
[----:B------:R0:W-:Y:S01]  /*88bc0*/  STL.64 [R1+0x798], R26 ;  /* 0x0007981a01007387 */ /* 0x0001e20000100a00 */
[----:B------:R-:W-:-:S02]  /*88bd0*/  IMAD.MOV.U32 R12, RZ, RZ, R24 ;  /* 0x000000ffff0c7224 */ /* 0x000fc400078e0018 */
[----:B------:R-:W-:Y:S01]  /*88be0*/  IMAD.MOV.U32 R13, RZ, RZ, R25 ;  /* 0x000000ffff0d7224 */ /* 0x000fe200078e0019 */
[----:B0-----:R-:W4:Y:S04]  /*88bf0*/  LDL.LU.64 R26, [R1+0x4a20] ;  /* 0x004a2000011a7983 */ /* 0x001f280000300a00 */
[----:B------:R-:W4:Y:S01]  /*88c00*/  LDL.LU.64 R24, [R1+0x4a18] ;  /* 0x004a180001187983 */ /* 0x000f220000300a00 */
[----:B---3--:R-:W-:Y:S02]  /*88c10*/  F2FP.F16.E4M3.UNPACK_B R9, R7 ;  /* 0x00000007ff09723e */ /* 0x008fe400020006ff */
[----:B------:R-:W-:Y:S01]  /*88c20*/  F2FP.F16.E4M3.UNPACK_B R8, R8 ;  /* 0x00000008ff08723e */ /* 0x000fe200020006ff */
[----:B----4-:R-:W-:Y:S01]  /*88c30*/  HMMA.16816.F32 R4, R16, R14, R24 ;  /* 0x0000000e1004723c */ /* 0x010fe20000001818 */
[----:B------:R-:W3:-:S15]  /*88c40*/  LDL.LU R24, [R1+0x230] ;  /* 0x0002300001187983 */ /* 0x000ede0000300800 */
[----:B------:R-:W-:-:S07]  /*88c50*/  NOP ;  /* 0x0000000000007918 */ /* 0x000fce0000000000 */
[----:B------:R-:W-:Y:S04]  /*88c60*/  STL.64 [R1+0x1c0], R4 ;  /* 0x0001c00401007387 */ /* 0x000fe80000100a00 */
[----:B------:R-:W-:Y:S04]  /*88c70*/  STL.64 [R1+0x1c8], R6 ;  /* 0x0001c80601007387 */ /* 0x000fe80000100a00 */
[----:B------:R-:W-:Y:S04]  /*88c80*/  STL [R1+0x68], R8 ;  /* 0x0000680801007387 */ /* 0x000fe80000100800 */
[----:B------:R-:W3:Y:S04]  /*88c90*/  LDL.LU R25, [R1+0x234] ;  /* 0x0002340001197983 */ /* 0x000ee80000300800 */
[----:B------:R-:W-:Y:S04]  /*88ca0*/  STL [R1+0x6c], R9 ;  /* 0x00006c0901007387 */ /* 0x000fe80000100800 */
[----:B------:R-:W4:Y:S04]  /*88cb0*/  LDL.LU R26, [R1+0x238] ;  /* 0x00023800011a7983 */ /* 0x000f280000300800 */
[----:B------:R-:W4:Y:S04]  /*88cc0*/  LDL.LU R27, [R1+0x23c] ;  /* 0x00023c00011b7983 */ /* 0x000f280000300800 */
[----:B------:R-:W0:Y:S02]  /*88cd0*/  LDSM.16.M88.4 R4, [R0+UR5+0x8000] ;  /* 0x008000050004783b */ /* 0x000e240008000200 */
[----:B0-----:R-:W-:-:S02]  /*88ce0*/  IMAD.MOV.U32 R14, RZ, RZ, R4 ;  /* 0x000000ffff0e7224 */ /* 0x001fc400078e0004 */
[----:B----4-:R-:W-:Y:S04]  /*88cf0*/  STL.64 [R1+0x49f0], R26 ;  /* 0x0049f01a01007387 */ /* 0x010fe80000100a00 */
[----:B---3--:R0:W-:Y:S04]  /*88d00*/  STL.64 [R1+0x49e8], R24 ;  /* 0x0049e81801007387 */ /* 0x0081e80000100a00 */
[----:B0-----:R-:W3:Y:S04]  /*88d10*/  LDL.LU R24, [R1+0x220] ;  /* 0x0002200001187983 */ /* 0x001ee80000300800 */
[----:B------:R-:W3:Y:S04]  /*88d20*/  LDL.LU R25, [R1+0x224] ;  /* 0x0002240001197983 */ /* 0x000ee80000300800 */
[----:B------:R-:W3:Y:S04]  /*88d30*/  LDL.LU R26, [R1+0x228] ;  /* 0x00022800011a7983 */ /* 0x000ee80000300800 */
[----:B------:R-:W3:Y:S04]  /*88d40*/  LDL.LU R27, [R1+0x22c] ;  /* 0x00022c00011b7983 */ /* 0x000ee80000300800 */
[----:B------:R-:W-:Y:S04]  /*88d50*/  STL.64 [R1+0x780], R4 ;  /* 0x0007800401007387 */ /* 0x000fe80000100a00 */
[----:B------:R0:W-:Y:S02]  /*88d60*/  STL.64 [R1+0x788], R6 ;  /* 0x0007880601007387 */ /* 0x0001e40000100a00 */
[----:B0-----:R-:W-:-:S02]  /*88d70*/  IMAD.MOV.U32 R7, RZ, RZ, R5 ;  /* 0x000000ffff077224 */ /* 0x001fc400078e0005 */
[----:B------:R-:W4:Y:S04]  /*88d80*/  LDL.LU R6, [R1+0x4a10] ;  /* 0x004a100001067983 */ /* 0x000f280000300800 */
[----:B------:R-:W2:Y:S04]  /*88d90*/  LDL.LU.64 R4, [R1+0x4a08] ;  /* 0x004a080001047983 */ /* 0x000ea80000300a00 */
[----:B------:R-:W-:Y:S04]  /*88da0*/  STL [R1+0x49d8], R7 ;  /* 0x0049d80701007387 */ /* 0x000fe80000100800 */
[----:B--2---:R0:W-:Y:S04]  /*88db0*/  STL.64 [R1+0x49d0], R4 ;  /* 0x0049d00401007387 */ /* 0x0041e80000100a00 */
[----:B------:R-:W-:Y:S04]  /*88dc0*/  STL [R1+0x49c8], R14 ;  /* 0x0049c80e01007387 */ /* 0x000fe80000100800 */
[----:B------:R1:W-:Y:S01]  /*88dd0*/  STL.64 [R1+0x49c0], R12 ;  /* 0x0049c00c01007387 */ /* 0x0003e20000100a00 */
[----:B0-----:R-:W-:-:S03]  /*88de0*/  F2FP.F16.E4M3.UNPACK_B R4, R10 ;  /* 0x0000000aff04723e */ /* 0x001fc600020006ff */
[----:B-1----:R-:W2:Y:S04]  /*88df0*/  LDL.LU R12, [R1+0x270] ;  /* 0x00027000010c7983 */ /* 0x002ea80000300800 */
[----:B------:R-:W2:Y:S04]  /*88e00*/  LDL.LU R13, [R1+0x274] ;  /* 0x00027400010d7983 */ /* 0x000ea80000300800 */
[----:B------:R-:W2:Y:S04]  /*88e10*/  LDL.LU R14, [R1+0x278] ;  /* 0x00027800010e7983 */ /* 0x000ea80000300800 */
[----:B------:R-:W2:Y:S01]  /*88e20*/  LDL.LU R15, [R1+0x27c] ;  /* 0x00027c00010f7983 */ /* 0x000ea20000300800 */
[----:B-----5:R-:W-:Y:S03]  /*88e30*/  HMMA.16816.F32 R8, R16, R8, R20 ;  /* 0x000000081008723c */ /* 0x020fe60000001814 */
[----:B------:R-:W5:Y:S01]  /*88e40*/  LDL.LU.64 R22, [R1+0x4a00] ;  /* 0x004a000001167983 */ /* 0x000f620000300a00 */
[----:B------:R-:W-:-:S15]  /*88e50*/  F2FP.F16.E4M3.UNPACK_B R5, R29 ;  /* 0x0000001dff05723e */ /* 0x000fde00020006ff */
[----:B------:R-:W-:-:S04]  /*88e60*/  NOP ;  /* 0x0000000000007918 */ /* 0x000fc80000000000 */
[----:B------:R-:W-:Y:S04]  /*88e70*/  STL.64 [R1+0x1e0], R8 ;  /* 0x0001e00801007387 */ /* 0x000fe80000100a00 */
[----:B------:R-:W-:Y:S04]  /*88e80*/  STL.64 [R1+0x1e8], R10 ;  /* 0x0001e80a01007387 */ /* 0x000fe80000100a00 */
[----:B------:R-:W0:Y:S01]  /*88e90*/  LDSM.16.M88.4 R8, [R0+UR5+0x8800] ;  /* 0x008800050008783b */ /* 0x000e220008000200 */
[----:B---3--:R-:W-:Y:S03]  /*88ea0*/  HMMA.16816.F32 R24, R16, R4, R24 ;  /* 0x000000041018723c */ /* 0x008fe60000001818 */
[----:B0-----:R-:W-:Y:S04]  /*88eb0*/  STL.64 [R1+0x770], R8 ;  /* 0x0007700801007387 */ /* 0x001fe80000100a00 */
[----:B------:R0:W-:Y:S04]  /*88ec0*/  STL.64 [R1+0x778], R10 ;  /* 0x0007780a01007387 */ /* 0x0001e80000100a00 */
[----:B0-----:R-:W3:Y:S04]  /*88ed0*/  LDL.LU R11, [R1+0x49f8] ;  /* 0x0049f800010b7983 */ /* 0x001ee80000300800 */
[----:B------:R-:W-:Y:S08]  /*88ee0*/  STL.64 [R1+0x60], R4 ;  /* 0x0000600401007387 */ /* 0x000ff00000100a00 */
[----:B------:R-:W-:Y:S04]  /*88ef0*/  STL.64 [R1+0x1f0], R24 ;  /* 0x0001f01801007387 */ /* 0x000fe80000100a00 */
[----:B------:R-:W-:Y:S04]  /*88f00*/  STL.64 [R1+0x1f8], R26 ;  /* 0x0001f81a01007387 */ /* 0x000fe80000100a00 */
[----:B------:R-:W0:Y:S01]  /*88f10*/  LDSM.16.M88.4 R24, [R0+UR5+0x9000] ;  /* 0x009000050018783b */ /* 0x000e220008000200 */
[----:B------:R-:W-:-:S02]  /*88f20*/  IMAD.MOV.U32 R21, RZ, RZ, R8 ;  /* 0x000000ffff157224 */ /* 0x000fc400078e0008 */
[----:B------:R-:W-:Y:S01]  /*88f30*/  IMAD.MOV.U32 R20, RZ, RZ, R9 ;  /* 0x000000ffff147224 */ /* 0x000fe200078e0009 */
[----:B0-----:R-:W-:Y:S04]  /*88f40*/  STL.64 [R1+0x760], R24 ;  /* 0x0007601801007387 */ /* 0x001fe80000100a00 */
[----:B------:R0:W-:Y:S04]  /*88f50*/  STL.64 [R1+0x768], R26 ;  /* 0x0007681a01007387 */ /* 0x0001e80000100a00 */
[----:B0-----:R-:W4:Y:S01]  /*88f60*/  LDL.LU.64 R26, [R1+0x49f0] ;  /* 0x0049f000011a7983 */ /* 0x001f220000300a00 */
[----:B-----5:R-:W-:-:S02]  /*88f70*/  F2FP.F16.E4M3.UNPACK_B R8, R23 ;  /* 0x00000017ff08723e */ /* 0x020fc400020006ff */
[----:B------:R-:W-:Y:S01]  /*88f80*/  F2FP.F16.E4M3.UNPACK_B R9, R22 ;  /* 0x00000016ff09723e */ /* 0x000fe200020006ff */
[----:B------:R-:W-:Y:S02]  /*88f90*/  IMAD.MOV.U32 R23, RZ, RZ, R24 ;  /* 0x000000ffff177224 */ /* 0x000fe400078e0018 */
[----:B------:R-:W-:Y:S02]  /*88fa0*/  IMAD.MOV.U32 R22, RZ, RZ, R25 ;  /* 0x000000ffff167224 */ /* 0x000fe400078e0019 */
[----:B------:R-:W4:Y:S04]  /*88fb0*/  LDL.LU.64 R24, [R1+0x49e8] ;  /* 0x0049e80001187983 */ /* 0x000f280000300a00 */
[----:B------:R-:W-:Y:S04]  /*88fc0*/  STL.64 [R1+0x58], R8 ;  /* 0x0000580801007387 */ /* 0x000fe80000100a00 */
[----:B------:R-:W-:Y:S04]  /*88fd0*/  STL.64 [R1+0x49a8], R22 ;  /* 0x0049a81601007387 */ /* 0x000fe80000100a00 */
[----:B------:R0:W-:Y:S04]  /*88fe0*/  STL.64 [R1+0x49a0], R20 ;  /* 0x0049a01401007387 */ /* 0x0001e80000100a00 */
[----:B0-----:R-:W5:Y:S04]  /*88ff0*/  LDL.LU R20, [R1+0x2b0] ;  /* 0x0002b00001147983 */ /* 0x001f680000300800 */
[----:B------:R-:W5:Y:S04]  /*89000*/  LDL.LU R21, [R1+0x2b4] ;  /* 0x0002b40001157983 */ /* 0x000f680000300800 */
[----:B------:R-:W5:Y:S04]  /*89010*/  LDL.LU R22, [R1+0x2b8] ;  /* 0x0002b80001167983 */ /* 0x000f680000300800 */
[----:B------:R-:W5:Y:S01]  /*89020*/  LDL.LU R23, [R1+0x2bc] ;  /* 0x0002bc0001177983 */ /* 0x000f620000300800 */
[----:B---3--:R-:W-:Y:S01]  /*89030*/  F2FP.F16.E4M3.UNPACK_B R5, R11 ;  /* 0x0000000bff05723e */ /* 0x008fe200020006ff */
[----:B----4-:R-:W-:Y:S02]  /*89040*/  HMMA.16816.F32 R24, R16, R8, R24 ;  /* 0x000000081018723c */ /* 0x010fe40000001818 */
[----:B------:R-:W0:-:S15]  /*89050*/  LDSM.16.M88.4 R8, [R0+UR5+0x9800] ;  /* 0x009800050008783b */ /* 0x000e1e0008000200 */
[----:B------:R-:W-:-:S06]  /*89060*/  NOP ;  /* 0x0000000000007918 */ /* 0x000fcc0000000000 */
[----:B------:R1:W-:Y:S04]  /*89070*/  STL.64 [R1+0x220], R24 ;  /* 0x0002201801007387 */ /* 0x0003e80000100a00 */
[----:B------:R-:W-:Y:S04]  /*89080*/  STL.64 [R1+0x228], R26 ;  /* 0x0002281a01007387 */ /* 0x000fe80000100a00 */
[----:B0-----:R-:W-:Y:S04]  /*89090*/  STL.64 [R1+0x750], R8 ;  /* 0x0007500801007387 */ /* 0x001fe80000100a00 */
[----:B------:R0:W-:Y:S01]  /*890a0*/  STL.64 [R1+0x758], R10 ;  /* 0x0007580a01007387 */ /* 0x0001e20000100a00 */
[----:B-1----:R-:W-:-:S03]  /*890b0*/  IMAD.MOV.U32 R24, RZ, RZ, R9 ;  /* 0x000000ffff187224 */ /* 0x002fc600078e0009 */
[----:B0-----:R-:W3:Y:S04]  /*890c0*/  LDL.LU R10, [R1+0x49e4] ;  /* 0x0049e400010a7983 */ /* 0x001ee80000300800 */
[----:B------:R-:W4:Y:S01]  /*890d0*/  LDL.LU R9, [R1+0x49e0] ;  /* 0x0049e00001097983 */ /* 0x000f220000300800 */
[----:B------:R-:W-:Y:S01]  /*890e0*/  F2FP.F16.E4M3.UNPACK_B R4, R28 ;  /* 0x0000001cff04723e */ /* 0x000fe200020006ff */
[----:B------:R-:W-:-:S04]  /*890f0*/  IMAD.MOV.U32 R25, RZ, RZ, R8 ;  /* 0x000000ffff197224 */ /* 0x000fc800078e0008 */
[----:B------:R-:W-:Y:S02]  /*89100*/  STL.64 [R1+0x50], R4 ;  /* 0x0000500401007387 */ /* 0x000fe40000100a00 */
[----:B--2---:R-:W-:Y:S01]  /*89110*/  HMMA.16816.F32 R12, R16, R4, R12 ;  /* 0x00000004100c723c */ /* 0x004fe2000000180c */
[----:B------:R-:W-:Y:S02]  /*89120*/  F2FP.F16.E4M3.UNPACK_B R2, R2 ;  /* 0x00000002ff02723e */ /* 0x000fe400020006ff */
[----:B------:R-:W-:-:S15]  /*89130*/  F2FP.F16.E4M3.UNPACK_B R3, R3 ;  /* 0x00000003ff03723e */ /* 0x000fde00020006ff */
[----:B------:R-:W-:-:S05]  /*89140*/  NOP ;  /* 0x0000000000007918 */ /* 0x000fca0000000000 */
[----:B------:R0:W-:Y:S04]  /*89150*/  STL.64 [R1+0x240], R12 ;  /* 0x0002400c01007387 */ /* 0x0001e80000100a00 */
[----:B------:R1:W-:Y:S04]  /*89160*/  STL.64 [R1+0x248], R14 ;  /* 0x0002480e01007387 */ /* 0x0003e80000100a00 */
[----:B0-----:R-:W2:Y:S04]  /*89170*/  LDL.LU R12, [R1+0x2d0] ;  /* 0x0002d000010c7983 */ /* 0x001ea80000300800 */
[----:B------:R-:W-:Y:S04]  /*89180*/  STL [R1+0x48], R2 ;  /* 0x0000480201007387 */ /* 0x000fe80000100800 */
[----:B------:R-:W2:Y:S04]  /*89190*/  LDL.LU R13, [R1+0x2d4] ;  /* 0x0002d400010d7983 */ /* 0x000ea80000300800 */
[----:B------:R-:W-:Y:S04]  /*891a0*/  STL [R1+0x4c], R3 ;  /* 0x00004c0301007387 */ /* 0x000fe80000100800 */
[----:B-1----:R-:W2:Y:S04]  /*891b0*/  LDL.LU R14, [R1+0x2d8] ;  /* 0x0002d800010e7983 */ /* 0x002ea80000300800 */
[----:B------:R-:W2:Y:S01]  /*891c0*/  LDL.LU R15, [R1+0x2dc] ;  /* 0x0002dc00010f7983 */ /* 0x000ea20000300800 */
[----:B---3--:R-:W-:-:S02]  /*891d0*/  F2FP.F16.E4M3.UNPACK_B R4, R10 ;  /* 0x0000000aff04723e */ /* 0x008fc400020006ff */
[----:B----4-:R-:W-:Y:S02]  /*891e0*/  F2FP.F16.E4M3.UNPACK_B R5, R9 ;  /* 0x00000009ff05723e */ /* 0x010fe400020006ff */
[----:B------:R-:W0:Y:S02]  /*891f0*/  LDSM.16.M88.4 R8, [R0+UR5+0xa000] ;  /* 0x00a000050008783b */ /* 0x000e240008000200 */
[----:B0-----:R-:W-:Y:S02]  /*89200*/  IMAD.MOV.U32 R26, RZ, RZ, R8 ;  /* 0x000000ffff1a7224 */ /* 0x001fe400078e0008 */
[----:B------:R0:W-:Y:S04]  /*89210*/  STL.64 [R1+0x740], R8 ;  /* 0x0007400801007387 */ /* 0x0001e80000100a00 */
[----:B------:R-:W-:Y:S04]  /*89220*/  STL.64 [R1+0x748], R10 ;  /* 0x0007480a01007387 */ /* 0x000fe80000100a00 */
[----:B0-----:R-:W3:Y:S04]  /*89230*/  LDL.LU R8, [R1+0x49dc] ;  /* 0x0049dc0001087983 */ /* 0x001ee80000300800 */
[----:B------:R-:W-:Y:S04]  /*89240*/  STL.64 [R1+0x40], R4 ;  /* 0x0000400401007387 */ /* 0x000fe80000100a00 */
[----:B------:R-:W-:Y:S04]  /*89250*/  STL [R1+0x4988], R26 ;  /* 0x0049881a01007387 */ /* 0x000fe80000100800 */
[----:B------:R0:W-:Y:S04]  /*89260*/  STL.64 [R1+0x4980], R24 ;  /* 0x0049801801007387 */ /* 0x0001e80000100a00 */
[----:B0-----:R-:W4:Y:S04]  /*89270*/  LDL.LU R24, [R1+0x290] ;  /* 0x0002900001187983 */ /* 0x001f280000300800 */
[----:B------:R-:W4:Y:S04]  /*89280*/  LDL.LU R25, [R1+0x294] ;  /* 0x0002940001197983 */ /* 0x000f280000300800 */
[----:B------:R-:W4:Y:S04]  /*89290*/  LDL.LU R26, [R1+0x298] ;  /* 0x00029800011a7983 */ /* 0x000f280000300800 */
[----:B------:R-:W4:Y:S02]  /*892a0*/  LDL.LU R27, [R1+0x29c] ;  /* 0x00029c00011b7983 */ /* 0x000f240000300800 */
[----:B----4-:R-:W-:-:S15]  /*892b0*/  HMMA.16816.F32 R24, R16, R2, R24 ;  /* 0x000000021018723c */ /* 0x010fde0000001818 */
[----:B------:R-:W-:-:S08]  /*892c0*/  NOP ;  /* 0x0000000000007918 */ /* 0x000fd00000000000 */
[----:B------:R-:W-:Y:S04]  /*892d0*/  STL.64 [R1+0x270], R24 ;  /* 0x0002701801007387 */ /* 0x000fe80000100a00 */
[----:B------:R-:W-:Y:S04]  /*892e0*/  STL.64 [R1+0x278], R26 ;  /* 0x0002781a01007387 */ /* 0x000fe80000100a00 */
[----:B------:R-:W0:Y:S04]  /*892f0*/  LDSM.16.M88.4 R24, [R0+UR5+0xa800] ;  /* 0x00a800050018783b */ /* 0x000e280008000200 */
[----:B0-----:R0:W-:Y:S01]  /*89300*/  STL.64 [R1+0x730], R24 ;  /* 0x0007301801007387 */ /* 0x0011e20000100a00 */
[----:B------:R-:W-:Y:S01]  /*89310*/  IMAD.MOV.U32 R3, RZ, RZ, R25 ;  /* 0x000000ffff037224 */ /* 0x000fe200078e0019 */
[----:B0-----:R-:W-:-:S02]  /*89320*/  F2FP.F16.E4M3.UNPACK_B R25, R6 ;  /* 0x00000006ff19723e */ /* 0x001fc400020006ff */
[----:B-----5:R-:W-:Y:S01]  /*89330*/  HMMA.16816.F32 R4, R16, R4, R20 ;  /* 0x000000041004723c */ /* 0x020fe20000001814 */
[----:B------:R-:W-:Y:S01]  /*89340*/  IMAD.MOV.U32 R2, RZ, RZ, R24 ;  /* 0x000000ffff027224 */ /* 0x000fe200078e0018 */
[----:B---3--:R-:W-:Y:S01]  /*89350*/  F2FP.F16.E4M3.UNPACK_B R24, R8 ;  /* 0x00000008ff18723e */ /* 0x008fe200020006ff */
[----:B------:R-:W-:Y:S04]  /*89360*/  STL.64 [R1+0x738], R26 ;  /* 0x0007381a01007387 */ /* 0x000fe80000100a00 */
[----:B------:R-:W3:-:S15]  /*89370*/  LDL.LU R20, [R1+0x310] ;  /* 0x0003100001147983 */ /* 0x000ede0000300800 */
[----:B------:R-:W-:-:S01]  /*89380*/  NOP ;  /* 0x0000000000007918 */ /* 0x000fc20000000000 */
[----:B------:R-:W-:Y:S04]  /*89390*/  STL.64 [R1+0x290], R4 ;  /* 0x0002900401007387 */ /* 0x000fe80000100a00 */
[----:B------:R-:W-:Y:S04]  /*893a0*/  STL.64 [R1+0x298], R6 ;  /* 0x0002980601007387 */ /* 0x000fe80000100a00 */
[----:B------:R-:W-:Y:S04]  /*893b0*/  STL [R1+0x38], R24 ;  /* 0x0000381801007387 */ /* 0x000fe80000100800 */
[----:B------:R-:W3:Y:S04]  /*893c0*/  LDL.LU R21, [R1+0x314] ;  /* 0x0003140001157983 */ /* 0x000ee80000300800 */
[----:B------:R-:W-:Y:S04]  /*893d0*/  STL [R1+0x3c], R25 ;  /* 0x00003c1901007387 */ /* 0x000fe80000100800 */
[----:B------:R-:W4:Y:S04]  /*893e0*/  LDL.LU R22, [R1+0x318] ;  /* 0x0003180001167983 */ /* 0x000f280000300800 */
[----:B------:R-:W4:Y:S04]  /*893f0*/  LDL.LU R23, [R1+0x31c] ;  /* 0x00031c0001177983 */ /* 0x000f280000300800 */
[----:B------:R-:W0:Y:S01]  /*89400*/  LDSM.16.M88.4 R4, [R0+UR5+0xb000] ;  /* 0x00b000050004783b */ /* 0x000e220008000200 */
[----:B------:R-:W-:-:S02]  /*89410*/  IMAD.MOV.U32 R11, RZ, RZ, R9 ;  /* 0x000000ffff0b7224 */ /* 0x000fc400078e0009 */
[----:B0-----:R-:W-:Y:S02]  /*89420*/  IMAD.MOV.U32 R8, RZ, RZ, R4 ;  /* 0x000000ffff087224 */ /* 0x001fe400078e0004 */
[----:B------:R-:W-:Y:S01]  /*89430*/  IMAD.MOV.U32 R9, RZ, RZ, R5 ;  /* 0x000000ffff097224 */ /* 0x000fe200078e0005 */
[----:B--2---:R-:W-:Y:S01]  /*89440*/  HMMA.16816.F32 R24, R16, R24, R12 ;  /* 0x000000181018723c */ /* 0x004fe2000000180c */
[----:B----4-:R-:W-:Y:S04]  /*89450*/  STL.64 [R1+0x49b8], R22 ;  /* 0x0049b81601007387 */ /* 0x010fe80000100a00 */
[----:B---3--:R0:W-:Y:S04]  /*89460*/  STL.64 [R1+0x49b0], R20 ;  /* 0x0049b01401007387 */ /* 0x0081e80000100a00 */
[----:B0-----:R-:W2:Y:S04]  /*89470*/  LDL.LU R20, [R1+0x2f0] ;  /* 0x0002f00001147983 */ /* 0x001ea80000300800 */
[----:B------:R-:W2:Y:S04]  /*89480*/  LDL.LU R21, [R1+0x2f4] ;  /* 0x0002f40001157983 */ /* 0x000ea80000300800 */
[----:B------:R-:W2:Y:S04]  /*89490*/  LDL.LU R22, [R1+0x2f8] ;  /* 0x0002f80001167983 */ /* 0x000ea80000300800 */
[----:B------:R-:W2:Y:S04]  /*894a0*/  LDL.LU R23, [R1+0x2fc] ;  /* 0x0002fc0001177983 */ /* 0x000ea80000300800 */
[----:B------:R-:W-:Y:S04]  /*894b0*/  STL.64 [R1+0x720], R4 ;  /* 0x0007200401007387 */ /* 0x000fe80000100a00 */
[----:B------:R0:W-:Y:S04]  /*894c0*/  STL.64 [R1+0x728], R6 ;  /* 0x0007280601007387 */ /* 0x0001e80000100a00 */
[----:B0-----:R-:W3:Y:S04]  /*894d0*/  LDL.LU R7, [R1+0x49d8] ;  /* 0x0049d80001077983 */ /* 0x001ee80000300800 */
[----:B------:R-:W4:Y:S04]  /*894e0*/  LDL.LU.64 R4, [R1+0x49d0] ;  /* 0x0049d00001047983 */ /* 0x000f280000300a00 */
[----:B------:R-:W5:Y:S04]  /*894f0*/  LDL.LU R14, [R1+0x49c8] ;  /* 0x0049c800010e7983 */ /* 0x000f680000300800 */
[----:B------:R-:W3:Y:S04]  /*89500*/  LDL.LU.64 R12, [R1+0x49c0] ;  /* 0x0049c000010c7983 */ /* 0x000ee80000300a00 */
[----:B------:R-:W-:Y:S04]  /*89510*/  STL.64 [R1+0x2a0], R24 ;  /* 0x0002a01801007387 */ /* 0x000fe80000100a00 */
[----:B------:R-:W-:Y:S04]  /*89520*/  STL.64 [R1+0x2a8], R26 ;  /* 0x0002a81a01007387 */ /* 0x000fe80000100a00 */
[----:B------:R-:W0:Y:S04]  /*89530*/  LDSM.16.M88.4 R24, [R0+UR5+0xb800] ;  /* 0x00b800050018783b */ /* 0x000e280008000200 */
[----:B0-----:R0:W-:Y:S04]  /*89540*/  STL.64 [R1+0x700], R24 ;  /* 0x0007001801007387 */ /* 0x0011e80000100a00 */
[----:B------:R1:W-:Y:S01]  /*89550*/  STL.64 [R1+0x708], R26 ;  /* 0x0007081a01007387 */ /* 0x0003e20000100a00 */
[----:B------:R-:W-:-:S02]  /*89560*/  IMAD.MOV.U32 R10, RZ, RZ, R24 ;  /* 0x000000ffff0a7224 */ /* 0x000fc400078e0018 */
[----:B------:R-:W-:Y:S01]  /*89570*/  IMAD.MOV.U32 R6, RZ, RZ, R25 ;  /* 0x000000ffff067224 */ /* 0x000fe200078e0019 */
[----:B----4-:R-:W-:Y:S02]  /*89580*/  F2FP.F16.E4M3.UNPACK_B R4, R4 ;  /* 0x00000004ff04723e */ /* 0x010fe400020006ff */
[----:B------:R-:W-:-:S05]  /*89590*/  F2FP.F16.E4M3.UNPACK_B R5, R5 ;  /* 0x00000005ff05723e */ /* 0x000fca00020006ff */
[----:B------:R-:W-:Y:S04]  /*895a0*/  STL.64 [R1+0x30], R4 ;  /* 0x0000300401007387 */ /* 0x000fe80000100a00 */
[----:B0-----:R-:W4:Y:S04]  /*895b0*/  LDL.LU R24, [R1+0x340] ;  /* 0x0003400001187983 */ /* 0x001f280000300800 */
[----:B------:R-:W4:Y:S04]  /*895c0*/  LDL.LU R25, [R1+0x344] ;  /* 0x0003440001197983 */ /* 0x000f280000300800 */
[----:B-1----:R-:W5:Y:S04]  /*895d0*/  LDL.LU R26, [R1+0x348] ;  /* 0x00034800011a7983 */ /* 0x002f680000300800 */
        /* <DEDUP_REMOVED lines=8> */
[----:B------:R-:W-:Y:S04]  /*89660*/  STL [R1+0x4968], R10 ;  /* 0x0049680a01007387 */ /* 0x000fe80000100800 */
        /* <DEDUP_REMOVED lines=9> */
[----:B------:R-:W4:Y:S01]  /*89700*/  LDL.LU.64 R20, [R1+0x49b0] ;  /* 0x0049b00001147983 */ /* 0x000f220000300a00 */
[----:B---3--:R-:W-:Y:S02]  /*89710*/  F2FP.F16.E4M3.UNPACK_B R12, R12 ;  /* 0x0000000cff0c723e */ /* 0x008fe400020006ff */
[----:B------:R-:W-:Y:S02]  /*89720*/  F2FP.F16.E4M3.UNPACK_B R13, R13 ;  /* 0x0000000dff0d723e */ /* 0x000fe400020006ff */
[----:B------:R-:W-:-:S03]  /*89730*/  F2FP.F16.E4M3.UNPACK_B R8, R14 ;  /* 0x0000000eff08723e */ /* 0x000fc600020006ff */
[----:B------:R4:W-:Y:S01]  /*89740*/  STL.64 [R1+0x28], R12 ;  /* 0x0000280c01007387 */ /* 0x0009e20000100a00 */
[----:B------:R-:W-:Y:S01]  /*89750*/  F2FP.F16.E4M3.UNPACK_B R9, R7 ;  /* 0x00000007ff09723e */ /* 0x000fe200020006ff */
[----:B----4-:R-:W-:Y:S02]  /*89760*/  HMMA.16816.F32 R12, R16, R12, R20 ;  /* 0x0000000c100c723c */ /* 0x010fe40000001814 */
[----:B------:R-:W0:-:S15]  /*89770*/  LDSM.16.M88.4 R20, [R0+UR5+0xc800] ;  /* 0x00c800050014783b */ /* 0x000e1e0008000200 */
[----:B------:R-:W-:-:S06]  /*89780*/  NOP ;  /* 0x0000000000007918 */ /* 0x000fcc0000000000 */
[----:B------:R-:W-:Y:S04]  /*89790*/  STL.64 [R1+0x2d0], R12 ;  /* 0x0002d00c01007387 */ /* 0x000fe80000100a00 */
[----:B------:R1:W-:Y:S04]  /*897a0*/  STL.64 [R1+0x2d8], R14 ;  /* 0x0002d80e01007387 */ /* 0x0003e80000100a00 */
[----:B0-----:R-:W-:Y:S04]  /*897b0*/  STL.64 [R1+0x6e0], R20 ;  /* 0x0006e01401007387 */ /* 0x001fe80000100a00 */
[----:B------:R0:W-:Y:S01]  /*897c0*/  STL.64 [R1+0x6e8], R22 ;  /* 0x0006e81601007387 */ /* 0x0001e20000100a00 */
[----:B-1----:R-:W-:-:S02]  /*897d0*/  IMAD.MOV.U32 R14, RZ, RZ, R20 ;  /* 0x000000ffff0e7224 */ /* 0x002fc400078e0014 */
[----:B------:R-:W-:Y:S01]  /*897e0*/  IMAD.MOV.U32 R7, RZ, RZ, R21 ;  /* 0x000000ffff077224 */ /* 0x000fe200078e0015 */
[----:B0-----:R-:W3:Y:S04]  /*897f0*/  LDL.LU.64 R22, [R1+0x49a8] ;  /* 0x0049a80001167983 */ /* 0x001ee80000300a00 */
[----:B------:R-:W4:Y:S01]  /*89800*/  LDL.LU.64 R20, [R1+0x49a0] ;  /* 0x0049a00001147983 */ /* 0x000f220000300a00 */
[----:B--2---:R-:W-:Y:S06]  /*89810*/  HMMA.16816.F32 R24, R16, R8, R24 ;  /* 0x000000081018723c */ /* 0x004fec0000001818 */
[----:B------:R-:W-:Y:S04]  /*89820*/  STL.64 [R1+0x20], R8 ;  /* 0x0000200801007387 */ /* 0x000fe80000100a00 */
[----:B------:R-:W-:Y:S04]  /*89830*/  STL.64 [R1+0x4948], R6 ;  /* 0x0049480601007387 */ /* 0x000fe80000100a00 */
[----:B------:R-:W-:Y:S04]  /*89840*/  STL.64 [R1+0x4940], R4 ;  /* 0x0049400401007387 */ /* 0x000fe80000100a00 */
[----:B------:R0:W-:Y:S04]  /*89850*/  STL [R1+0x493c], R14 ;  /* 0x00493c0e01007387 */ /* 0x0001e80000100800 */
[----:B------:R-:W2:Y:S04]  /*89860*/  LDL.LU R12, [R1+0x360] ;  /* 0x00036000010c7983 */ /* 0x000ea80000300800 */
[----:B------:R-:W2:Y:S04]  /*89870*/  LDL.LU R13, [R1+0x364] ;  /* 0x00036400010d7983 */ /* 0x000ea80000300800 */
[----:B0-----:R-:W2:Y:S04]  /*89880*/  LDL.LU R14, [R1+0x368] ;  /* 0x00036800010e7983 */ /* 0x001ea80000300800 */
[----:B------:R-:W2:Y:S04]  /*89890*/  LDL.LU R15, [R1+0x36c] ;  /* 0x00036c00010f7983 */ /* 0x000ea80000300800 */
[----:B------:R-:W-:Y:S04]  /*898a0*/  STL.64 [R1+0x310], R24 ;  /* 0x0003101801007387 */ /* 0x000fe80000100a00 */
[----:B------:R-:W-:Y:S04]  /*898b0*/  STL.64 [R1+0x318], R26 ;  /* 0x0003181a01007387 */ /* 0x000fe80000100a00 */
[----:B------:R-:W0:Y:S04]  /*898c0*/  LDSM.16.M88.4 R24, [R0+UR5+0xd000] ;  /* 0x00d000050018783b */ /* 0x000e280008000200 */
[----:B0-----:R-:W-:Y:S04]  /*898d0*/  STL.64 [R1+0x6d0], R24 ;  /* 0x0006d01801007387 */ /* 0x001fe80000100a00 */
[----:B------:R0:W-:Y:S04]  /*898e0*/  STL.64 [R1+0x6d8], R26 ;  /* 0x0006d81a01007387 */ /* 0x0001e80000100a00 */
[----:B0-----:R-:W5:Y:S01]  /*898f0*/  LDL.LU.64 R26, [R1+0x4998] ;  /* 0x00499800011a7983 */ /* 0x001f620000300a00 */
[----:B----4-:R-:W-:-:S02]  /*89900*/  F2FP.F16.E4M3.UNPACK_B R6, R21 ;  /* 0x00000015ff06723e */ /* 0x010fc400020006ff */
[----:B------:R-:W-:Y:S01]  /*89910*/  F2FP.F16.E4M3.UNPACK_B R7, R20 ;  /* 0x00000014ff07723e */ /* 0x000fe200020006ff */
[----:B------:R-:W-:Y:S02]  /*89920*/  IMAD.MOV.U32 R20, RZ, RZ, R24 ;  /* 0x000000ffff147224 */ /* 0x000fe400078e0018 */
[----:B------:R-:W-:Y:S02]  /*89930*/  IMAD.MOV.U32 R21, RZ, RZ, R25 ;  /* 0x000000ffff157224 */ /* 0x000fe400078e0019 */
[----:B------:R-:W5:Y:S04]  /*89940*/  LDL.LU.64 R24, [R1+0x4990] ;  /* 0x0049900001187983 */ /* 0x000f680000300a00 */
[----:B------:R-:W-:Y:S01]  /*89950*/  STL.64 [R1+0x18], R6 ;  /* 0x0000180601007387 */ /* 0x000fe20000100a00 */
[----:B---3--:R-:W-:-:S02]  /*89960*/  F2FP.F16.E4M3.UNPACK_B R4, R23 ;  /* 0x00000017ff04723e */ /* 0x008fc400020006ff */
[----:B------:R-:W-:Y:S01]  /*89970*/  F2FP.F16.E4M3.UNPACK_B R5, R22 ;  /* 0x00000016ff05723e */ /* 0x000fe200020006ff */
[----:B-----5:R-:W-:-:S15]  /*89980*/  HMMA.16816.F32 R24, R16, R6, R24 ;  /* 0x000000061018723c */ /* 0x020fde0000001818 */
        /* <DEDUP_REMOVED lines=8> */
[----:B0-----:R-:W3:Y:S04]  /*89a10*/  LDL.LU R26, [R1+0x4988] ;  /* 0x00498800011a7983 */ /* 0x001ee80000300800 */
[----:B------:R-:W4:Y:S04]  /*89a20*/  LDL.LU.64 R24, [R1+0x4980] ;  /* 0x0049800001187983 */ /* 0x000f280000300a00 */
[----:B------:R2:W-:Y:S02]  /*89a30*/  STL.64 [R1+0x10], R4 ;  /* 0x0000100401007387 */ /* 0x0005e40000100a00 */
[----:B--2---:R-:W-:Y:S02]  /*89a40*/  HMMA.16816.F32 R4, R16, R4, R12 ;  /* 0x000000041004723c */ /* 0x004fe4000000180c */
[----:B------:R-:W-:Y:S04]  /*89a50*/  STL.64 [R1+0x4928], R22 ;  /* 0x0049281601007387 */ /* 0x000fe80000100a00 */
[----:B------:R0:W-:Y:S04]  /*89a60*/  STL.64 [R1+0x4920], R20 ;  /* 0x0049201401007387 */ /* 0x0001e80000100a00 */
        /* <DEDUP_REMOVED lines=9> */
[----:B------:R-:W4:Y:S04]  /*89b00*/  LDL.LU R22, [R1+0x3a8] ;  /* 0x0003a80001167983 */ /* 0x000f280000300800 */
[----:B------:R-:W4:Y:S01]  /*89b10*/  LDL.LU R23, [R1+0x3ac] ;  /* 0x0003ac0001177983 */ /* 0x000f220000300800 */
[----:B0-----:R-:W-:-:S02]  /*89b20*/  IMAD.MOV.U32 R24, RZ, RZ, R4 ;  /* 0x000000ffff187224 */ /* 0x001fc400078e0004 */
[----:B------:R-:W-:Y:S01]  /*89b30*/  IMAD.MOV.U32 R25, RZ, RZ, R5 ;  /* 0x000000ffff197224 */ /* 0x000fe200078e0005 */
[----:B----4-:R-:W-:Y:S04]  /*89b40*/  STL.64 [R1+0x4978], R22 ;  /* 0x0049781601007387 */ /* 0x010fe80000100a00 */
[----:B--2---:R0:W-:Y:S04]  /*89b50*/  STL.64 [R1+0x4970], R20 ;  /* 0x0049701401007387 */ /* 0x0041e80000100a00 */
[----:B0-----:R-:W2:Y:S04]  /*89b60*/  LDL.LU R20, [R1+0x380] ;  /* 0x0003800001147983 */ /* 0x001ea80000300800 */
[----:B------:R-:W2:Y:S04]  /*89b70*/  LDL.LU R21, [R1+0x384] ;  /* 0x0003840001157983 */ /* 0x000ea80000300800 */
[----:B------:R-:W2:Y:S04]  /*89b80*/  LDL.LU R22, [R1+0x388] ;  /* 0x0003880001167983 */ /* 0x000ea80000300800 */
[----:B------:R-:W2:Y:S04]  /*89b90*/  LDL.LU R23, [R1+0x38c] ;  /* 0x00038c0001177983 */ /* 0x000ea80000300800 */
[----:B------:R0:W-:Y:S04]  /*89ba0*/  STL.64 [R1+0x6b0], R4 ;  /* 0x0006b00401007387 */ /* 0x0001e80000100a00 */
[----:B------:R1:W-:Y:S04]  /*89bb0*/  STL.64 [R1+0x6b8], R6 ;  /* 0x0006b80601007387 */ /* 0x0003e80000100a00 */
[----:B0-----:R-:W4:Y:S04]  /*89bc0*/  LDL.LU R4, [R1+0x3c0] ;  /* 0x0003c00001047983 */ /* 0x001f280000300800 */
[----:B------:R-:W4:Y:S04]  /*89bd0*/  LDL.LU R5, [R1+0x3c4] ;  /* 0x0003c40001057983 */ /* 0x000f280000300800 */
[----:B-1----:R-:W5:Y:S04]  /*89be0*/  LDL.LU R6, [R1+0x3c8] ;  /* 0x0003c80001067983 */ /* 0x002f680000300800 */
[----:B------:R-:W5:Y:S04]  /*89bf0*/  LDL.LU R7, [R1+0x3cc] ;  /* 0x0003cc0001077983 */ /* 0x000f680000300800 */
[----:B-----5:R-:W-:Y:S04]  /*89c00*/  STL.64 [R1+0x4958], R6 ;  /* 0x0049580601007387 */ /* 0x020fe80000100a00 */
[----:B----4-:R0:W-:Y:S04]  /*89c10*/  STL.64 [R1+0x4950], R4 ;  /* 0x0049500401007387 */ /* 0x0101e80000100a00 */
[----:B------:R-:W4:Y:S04]  /*89c20*/  LDL.LU R12, [R1+0x3f0] ;  /* 0x0003f000010c7983 */ /* 0x000f280000300800 */
[----:B------:R-:W4:Y:S04]  /*89c30*/  LDL.LU R13, [R1+0x3f4] ;  /* 0x0003f400010d7983 */ /* 0x000f280000300800 */
[----:B------:R-:W4:Y:S04]  /*89c40*/  LDL.LU R14, [R1+0x3f8] ;  /* 0x0003f800010e7983 */ /* 0x000f280000300800 */
[----:B------:R-:W4:Y:S01]  /*89c50*/  LDL.LU R15, [R1+0x3fc] ;  /* 0x0003fc00010f7983 */ /* 0x000f220000300800 */
[----:B0-----:R-:W-:-:S02]  /*89c60*/  F2FP.F16.E4M3.UNPACK_B R5, R11 ;  /* 0x0000000bff05723e */ /* 0x001fc400020006ff */
[----:B--2---:R-:W-:Y:S01]  /*89c70*/  HMMA.16816.F32 R8, R16, R8, R20 ;  /* 0x000000081008723c */ /* 0x004fe20000001814 */
[----:B------:R-:W2:Y:S04]  /*89c80*/  LDL.LU.64 R22, [R1+0x4978] ;  /* 0x0049780001167983 */ /* 0x000ea80000300a00 */
[----:B------:R-:W2:-:S15]  /*89c90*/  LDL.LU.64 R20, [R1+0x4970] ;  /* 0x0049700001147983 */ /* 0x000e9e0000300a00 */
[----:B------:R-:W-:-:S03]  /*89ca0*/  NOP ;  /* 0x0000000000007918 */ /* 0x000fc60000000000 */
[----:B------:R-:W-:Y:S04]  /*89cb0*/  STL.64 [R1+0x380], R8 ;  /* 0x0003800801007387 */ /* 0x000fe80000100a00 */
[----:B------:R-:W-:Y:S04]  /*89cc0*/  STL.64 [R1+0x388], R10 ;  /* 0x0003880a01007387 */ /* 0x000fe80000100a00 */
[----:B------:R-:W0:Y:S01]  /*89cd0*/  LDSM.16.M88.4 R8, [R0+UR5+0xe800] ;  /* 0x00e800050008783b */ /* 0x000e220008000200 */
[----:B---3--:R-:W-:-:S03]  /*89ce0*/  F2FP.F16.E4M3.UNPACK_B R4, R26 ;  /* 0x0000001aff04723e */ /* 0x008fc600020006ff */
[----:B0-----:R-:W-:Y:S01]  /*89cf0*/  STL.64 [R1+0x6a0], R8 ;  /* 0x0006a00801007387 */ /* 0x001fe20000100a00 */
[----:B------:R-:W-:-:S03]  /*89d00*/  IMAD.MOV.U32 R26, RZ, RZ, R8 ;  /* 0x000000ffff1a7224 */ /* 0x000fc600078e0008 */
[----:B------:R-:W-:Y:S01]  /*89d10*/  STL.64 [R1+0x6a8], R10 ;  /* 0x0006a80a01007387 */ /* 0x000fe20000100a00 */
[----:B------:R-:W-:-:S03]  /*89d20*/  IMAD.MOV.U32 R27, RZ, RZ, R9 ;  /* 0x000000ffff1b7224 */ /* 0x000fc600078e0009 */
[----:B------:R-:W0:Y:S04]  /*89d30*/  LDSM.16.M88.4 R8, [R0+UR5+0xf000] ;  /* 0x00f000050008783b */ /* 0x000e280008000200 */
[----:B------:R-:W-:Y:S04]  /*89d40*/  STL.64 [R1], R4 ;  /* 0x0000000401007387 */ /* 0x000fe80000100a00 */
[----:B------:R-:W-:Y:S04]  /*89d50*/  STL [R1+0x48ec], R26 ;  /* 0x0048ec1a01007387 */ /* 0x000fe80000100800 */
[----:B------:R-:W-:Y:S04]  /*89d60*/  STL [R1+0x4938], R27 ;  /* 0x0049381b01007387 */ /* 0x000fe80000100800 */
[----:B------:R1:W-:Y:S04]  /*89d70*/  STL.64 [R1+0x4930], R24 ;  /* 0x0049301801007387 */ /* 0x0003e80000100a00 */
[----:B-1----:R-:W3:Y:S04]  /*89d80*/  LDL.LU R24, [R1+0x410] ;  /* 0x0004100001187983 */ /* 0x002ee80000300800 */
[----:B------:R-:W3:Y:S04]  /*89d90*/  LDL.LU R25, [R1+0x414] ;  /* 0x0004140001197983 */ /* 0x000ee80000300800 */
[----:B------:R-:W3:Y:S04]  /*89da0*/  LDL.LU R26, [R1+0x418] ;  /* 0x00041800011a7983 */ /* 0x000ee80000300800 */
[----:B------:R-:W3:Y:S04]  /*89db0*/  LDL.LU R27, [R1+0x41c] ;  /* 0x00041c00011b7983 */ /* 0x000ee80000300800 */
[----:B0-----:R-:W-:Y:S04]  /*89dc0*/  STL.64 [R1+0x810], R8 ;  /* 0x0008100801007387 */ /* 0x001fe80000100a00 */
[----:B------:R0:W-:Y:S01]  /*89dd0*/  STL.64 [R1+0x818], R10 ;  /* 0x0008180a01007387 */ /* 0x0001e20000100a00 */
[----:B------:R-:W-:-:S02]  /*89de0*/  IMAD.MOV.U32 R28, RZ, RZ, R8 ;  /* 0x000000ffff1c7224 */ /* 0x000fc400078e0008 */
[----:B------:R-:W-:Y:S01]  /*89df0*/  IMAD.MOV.U32 R29, RZ, RZ, R9 ;  /* 0x000000ffff1d7224 */ /* 0x000fe200078e0009 */
[----:B0-----:R-:W5:Y:S04]  /*89e00*/  LDL.LU R10, [R1+0x4968] ;  /* 0x00496800010a7983 */ /* 0x001f680000300800 */
[----:B------:R-:W4:Y:S01]  /*89e10*/  LDL.LU.64 R8, [R1+0x4960] ;  /* 0x0049600001087983 */ /* 0x000f220000300a00 */
[----:B--2---:R-:W-:-:S15]  /*89e20*/  HMMA.16816.F32 R4, R16, R4, R20 ;  /* 0x000000041004723c */ /* 0x004fde0000001814 */
[----:B------:R-:W-:-:S08]  /*89e30*/  NOP ;  /* 0x0000000000007918 */ /* 0x000fd00000000000 */
[----:B------:R-:W-:Y:S04]  /*89e40*/  STL.64 [R1+0x3a0], R4 ;  /* 0x0003a00401007387 */ /* 0x000fe80000100a00 */
[----:B------:R-:W-:Y:S04]  /*89e50*/  STL.64 [R1+0x3a8], R6 ;  /* 0x0003a80601007387 */ /* 0x000fe80000100a00 */
[----:B------:R-:W0:Y:S04]  /*89e60*/  LDSM.16.M88.4 R4, [R0+UR5+0xf800] ;  /* 0x00f800050004783b */ /* 0x000e280008000200 */
[----:B------:R-:W2:Y:S04]  /*89e70*/  LDL.LU R20, [R1+0x430] ;  /* 0x0004300001147983 */ /* 0x000ea80000300800 */
[----:B------:R-:W2:Y:S04]  /*89e80*/  LDL.LU R21, [R1+0x434] ;  /* 0x0004340001157983 */ /* 0x000ea80000300800 */
[----:B------:R-:W2:Y:S04]  /*89e90*/  LDL.LU R22, [R1+0x438] ;  /* 0x0004380001167983 */ /* 0x000ea80000300800 */
[----:B------:R-:W2:Y:S04]  /*89ea0*/  LDL.LU R23, [R1+0x43c] ;  /* 0x00043c0001177983 */ /* 0x000ea80000300800 */
[----:B0-----:R-:W-:Y:S04]  /*89eb0*/  STL.64 [R1+0x800], R4 ;  /* 0x0008000401007387 */ /* 0x001fe80000100a00 */
[----:B------:R0:W-:Y:S01]  /*89ec0*/  STL.64 [R1+0x808], R6 ;  /* 0x0008080601007387 */ /* 0x0001e20000100a00 */
[----:B------:R-:W-:-:S03]  /*89ed0*/  IMAD.MOV.U32 R0, RZ, RZ, R5 ;  /* 0x000000ffff007224 */ /* 0x000fc600078e0005 */
[----:B0-----:R-:W3:Y:S04]  /*89ee0*/  LDL.LU.64 R6, [R1+0x4958] ;  /* 0x0049580001067983 */ /* 0x001ee80000300a00 */
[----:B------:R-:W3:Y:S01]  /*89ef0*/  LDL.LU.64 R4, [R1+0x4950] ;  /* 0x0049500001047983 */ /* 0x000ee20000300a00 */
[----:B------:R-:W-:Y:S02]  /*89f00*/  F2FP.F16.E4M3.UNPACK_B R2, R2 ;  /* 0x00000002ff02723e */ /* 0x000fe400020006ff */
[----:B------:R-:W-:-:S07]  /*89f10*/  F2FP.F16.E4M3.UNPACK_B R3, R3 ;  /* 0x00000003ff03723e */ /* 0x000fce00020006ff */
[----:B---3--:R-:W-:-:S15]  /*89f20*/  HMMA.16816.F32 R4, R16, R2, R4 ;  /* 0x000000021004723c */ /* 0x008fde0000001804 */
[----:B------:R-:W-:-:S08]  /*89f30*/  NOP ;  /* 0x0000000000007918 */ /* 0x000fd00000000000 */
[----:B------:R-:W-:Y:S04]  /*89f40*/  STL.64 [R1+0x3c0], R4 ;  /* 0x0003c00401007387 */ /* 0x000fe80000100a00 */
[----:B------:R0:W-:Y:S04]  /*89f50*/  STL.64 [R1+0x3c8], R6 ;  /* 0x0003c80601007387 */ /* 0x0001e80000100a00 */
[----:B0-----:R-:W3:Y:S04]  /*89f60*/  LDL.LU.64 R6, [R1+0x4948] ;  /* 0x0049480001067983 */ /* 0x001ee80000300a00 */
[----:B------:R-:W2:Y:S01]  /*89f70*/  LDL.LU.64 R4, [R1+0x4940] ;  /* 0x0049400001047983 */ /* 0x000ea20000300a00 */
[----:B----4-:R-:W-:-:S02]  /*89f80*/  F2FP.F16.E4M3.UNPACK_B R8, R8 ;  /* 0x00000008ff08723e */ /* 0x010fc400020006ff */
[----:B------:R-:W-:Y:S02]  /*89f90*/  F2FP.F16.E4M3.UNPACK_B R9, R9 ;  /* 0x00000009ff09723e */ /* 0x000fe400020006ff */
[----:B-----5:R-:W-:-:S05]  /*89fa0*/  F2FP.F16.E4M3.UNPACK_B R10, R10 ;  /* 0x0000000aff0a723e */ /* 0x020fca00020006ff */
[----:B------:R-:W-:-:S15]  /*89fb0*/  HMMA.16816.F32 R12, R16, R8, R12 ;  /* 0x00000008100c723c */ /* 0x000fde000000180c */
[----:B------:R-:W-:-:S08]  /*89fc0*/  NOP ;  /* 0x0000000000007918 */ /* 0x000fd00000000000 */
[----:B------:R-:W-:Y:S04]  /*89fd0*/  STL.64 [R1+0x3f0], R12 ;  /* 0x0003f00c01007387 */ /* 0x000fe80000100a00 */
[----:B------:R0:W-:Y:S04]  /*89fe0*/  STL.64 [R1+0x3f8], R14 ;  /* 0x0003f80e01007387 */ /* 0x0001e80000100a00 */
[----:B0-----:R-:W4:Y:S01]  /*89ff0*/  LDL.LU R14, [R1+0x493c] ;  /* 0x00493c00010e7983 */ /* 0x001f220000300800 */
[----:B---3--:R-:W-:-:S07]  /*8a000*/  F2FP.F16.E4M3.UNPACK_B R11, R6 ;  /* 0x00000006ff0b723e */ /* 0x008fce00020006ff */
[----:B------:R-:W-:Y:S01]  /*8a010*/  HMMA.16816.F32 R24, R16, R10, R24 ;  /* 0x0000000a1018723c */ /* 0x000fe20000001818 */
[----:B--2---:R-:W-:Y:S02]  /*8a020*/  F2FP.F16.E4M3.UNPACK_B R13, R4 ;  /* 0x00000004ff0d723e */ /* 0x004fe400020006ff */
[----:B------:R-:W-:Y:S01]  /*8a030*/  F2FP.F16.E4M3.UNPACK_B R12, R5 ;  /* 0x00000005ff0c723e */ /* 0x000fe200020006ff */
[----:B------:R-:W2:Y:S04]  /*8a040*/  LDL.LU R4, [R1+0x14c0] ;  /* 0x0014c00001047983 */ /* 0x000ea80000300800 */
[----:B------:R-:W3:Y:S04]  /*8a050*/  LDL.LU R6, [R1+0x14d0] ;  /* 0x0014d00001067983 */ /* 0x000ee80000300800 */
[----:B------:R-:W5:Y:S11]  /*8a060*/  LDL.LU R5, [R1+0x14c8] ;  /* 0x0014c80001057983 */ /* 0x000f760000300800 */
[----:B------:R-:W-:Y:S04]  /*8a070*/  STL.64 [R1+0x410], R24 ;  /* 0x0004101801007387 */ /* 0x000fe80000100a00 */
[----:B------:R0:W-:Y:S04]  /*8a080*/  STL.64 [R1+0x418], R26 ;  /* 0x0004181a01007387 */ /* 0x0001e80000100a00 */
[----:B0-----:R-:W5:Y:S04]  /*8a090*/  LDL.LU R27, [R1+0x4938] ;  /* 0x00493800011b7983 */ /* 0x001f680000300800 */
[----:B------:R-:W5:Y:S04]  /*8a0a0*/  LDL.LU.64 R24, [R1+0x4930] ;  /* 0x0049300001187983 */ /* 0x000f680000300a00 */
[----:B------:R0:W-:Y:S04]  /*8a0b0*/  STL.64 [R1+0x46d0], R10 ;  /* 0x0046d00a01007387 */ /* 0x0001e80000100a00 */
[----:B0-----:R-:W4:Y:S04]  /*8a0c0*/  LDL.LU R10, [R1+0x14d4] ;  /* 0x0014d400010a7983 */ /* 0x001f280000300800 */
[----:B------:R-:W4:Y:S04]  /*8a0d0*/  LDL.LU R11, [R1+0x14cc] ;  /* 0x0014cc00010b7983 */ /* 0x000f280000300800 */
[----:B------:R0:W-:Y:S04]  /*8a0e0*/  STL.64 [R1+0x46c8], R8 ;  /* 0x0046c80801007387 */ /* 0x0001e80000100a00 */
[----:B0-----:R-:W2:Y:S04]  /*8a0f0*/  LDL.LU R9, [R1+0x14c4] ;  /* 0x0014c40001097983 */ /* 0x001ea80000300800 */
[----:B----4-:R-:W-:Y:S04]  /*8a100*/  STL.64 [R1+0x4908], R10 ;  /* 0x0049080a01007387 */ /* 0x010fe80000100a00 */
[----:B--2---:R0:W-:Y:S04]  /*8a110*/  STL [R1+0x4900], R9 ;  /* 0x0049000901007387 */ /* 0x0041e80000100800 */
[----:B------:R-:W2:Y:S04]  /*8a120*/  LDL.LU R8, [R1+0x490] ;  /* 0x0004900001087983 */ /* 0x000ea80000300800 */
[----:B0-----:R-:W2:Y:S04]  /*8a130*/  LDL.LU R9, [R1+0x494] ;  /* 0x0004940001097983 */ /* 0x001ea80000300800 */
        /* <DEDUP_REMOVED lines=8> */
[----:B------:R-:W2:Y:S04]  /*8a1c0*/  LDL.LU R10, [R1+0x458] ;  /* 0x00045800010a7983 */ /* 0x000ea80000300800 */
[----:B------:R-:W2:Y:S01]  /*8a1d0*/  LDL.LU R11, [R1+0x45c] ;  /* 0x00045c00010b7983 */ /* 0x000ea20000300800 */
[----:B------:R-:W-:-:S15]  /*8a1e0*/  HMMA.16816.F32 R20, R16, R12, R20 ;  /* 0x0000000c1014723c */ /* 0x000fde0000001814 */
[----:B------:R-:W-:-:S08]  /*8a1f0*/  NOP ;  /* 0x0000000000007918 */ /* 0x000fd00000000000 */
[----:B------:R-:W-:Y:S04]  /*8a200*/  STL.64 [R1+0x430], R20 ;  /* 0x0004301401007387 */ /* 0x000fe80000100a00 */
[----:B------:R0:W-:Y:S04]  /*8a210*/  STL.64 [R1+0x438], R22 ;  /* 0x0004381601007387 */ /* 0x0001e80000100a00 */
[----:B0-----:R-:W4:Y:S04]  /*8a220*/  LDL.LU.64 R22, [R1+0x4928] ;  /* 0x0049280001167983 */ /* 0x001f280000300a00 */
[----:B------:R-:W3:Y:S04]  /*8a230*/  LDL.LU.64 R20, [R1+0x4920] ;  /* 0x0049200001147983 */ /* 0x000ee80000300a00 */
[----:B------:R-:W5:Y:S04]  /*8a240*/  LDL.LU R26, [R1+0x14dc] ;  /* 0x0014dc00011a7983 */ /* 0x000f680000300800 */
[----:B------:R-:W5:Y:S01]  /*8a250*/  LDL.LU R7, [R1+0x14d8] ;  /* 0x0014d80001077983 */ /* 0x000f620000300800 */
[----:B--2---:R-:W-:-:S15]  /*8a260*/  HMMA.16816.F32 R8, R16, R14, R8 ;  /* 0x0000000e1008723c */ /* 0x004fde0000001808 */
[----:B------:R-:W-:-:S08]  /*8a270*/  NOP ;  /* 0x0000000000007918 */ /* 0x000fd00000000000 */
[----:B------:R-:W-:Y:S04]  /*8a280*/  STL.64 [R1+0x450], R8 ;  /* 0x0004500801007387 */ /* 0x000fe80000100a00 */
[----:B------:R0:W-:Y:S04]  /*8a290*/  STL.64 [R1+0x458], R10 ;  /* 0x0004580a01007387 */ /* 0x0001e80000100a00 */
[----:B0-----:R-:W2:Y:S04]  /*8a2a0*/  LDL.LU.64 R10, [R1+0x4918] ;  /* 0x00491800010a7983 */ /* 0x001ea80000300a00 */
[----:B------:R-:W2:Y:S04]  /*8a2b0*/  LDL.LU.64 R8, [R1+0x4910] ;  /* 0x0049100001087983 */ /* 0x000ea80000300a00 */
[----:B------:R0:W-:Y:S04]  /*8a2c0*/  STL.64 [R1+0x46b0], R14 ;  /* 0x0046b00e01007387 */ /* 0x0001e80000100a00 */
[----:B0-----:R-:W4:Y:S04]  /*8a2d0*/  LDL R15, [R1+0x800] ;  /* 0x00080000010f7983 */ /* 0x001f280000100800 */
[----:B------:R0:W-:Y:S01]  /*8a2e0*/  STL.64 [R1+0x46a8], R12 ;  /* 0x0046a80c01007387 */ /* 0x0001e20000100a00 */
[----:B---3--:R-:W-:-:S02]  /*8a2f0*/  F2FP.F16.E4M3.UNPACK_B R20, R20 ;  /* 0x00000014ff14723e */ /* 0x008fc400020006ff */
[----:B------:R-:W-:Y:S01]  /*8a300*/  F2FP.F16.E4M3.UNPACK_B R21, R21 ;  /* 0x00000015ff15723e */ /* 0x000fe200020006ff */
[----:B----4-:R1:W-:Y:S04]  /*8a310*/  STL [R1+0x48e8], R15 ;  /* 0x0048e80f01007387 */ /* 0x0103e80000100800 */
[----:B0-----:R-:W3:Y:S04]  /*8a320*/  LDL.LU R12, [R1+0x500] ;  /* 0x00050000010c7983 */ /* 0x001ee80000300800 */
[----:B------:R-:W3:Y:S04]  /*8a330*/  LDL.LU R13, [R1+0x504] ;  /* 0x00050400010d7983 */ /* 0x000ee80000300800 */
[----:B------:R-:W4:Y:S04]  /*8a340*/  LDL.LU R14, [R1+0x508] ;  /* 0x00050800010e7983 */ /* 0x000f280000300800 */
[----:B-1----:R-:W4:Y:S01]  /*8a350*/  LDL.LU R15, [R1+0x50c] ;  /* 0x00050c00010f7983 */ /* 0x002f220000300800 */
[----:B--2---:R-:W-:Y:S01]  /*8a360*/  HMMA.16816.F32 R8, R16, R20, R8 ;  /* 0x000000141008723c */ /* 0x004fe20000001808 */
[----:B------:R-:W-:-:S02]  /*8a370*/  F2FP.F16.E4M3.UNPACK_B R22, R22 ;  /* 0x00000016ff16723e */ /* 0x000fc400020006ff */
        /* <DEDUP_REMOVED lines=8> */
[----:B0-----:R-:W3:Y:S04]  /*8a400*/  LDL.LU.64 R10, [R1+0x4908] ;  /* 0x00490800010a7983 */ /* 0x001ee80000300a00 */
[----:B------:R-:W4:Y:S01]  /*8a410*/  LDL.LU R9, [R1+0x4900] ;  /* 0x0049000001097983 */ /* 0x000f220000300800 */
[----:B------:R-:W-:-:S03]  /*8a420*/  F2FP.F16.E4M3.UNPACK_B R23, R23 ;  /* 0x00000017ff17723e */ /* 0x000fc600020006ff */
[----:B------:R-:W5:Y:S04]  /*8a430*/  LDL.LU R8, [R1+0x530] ;  /* 0x0005300001087983 */ /* 0x000f680000300800 */
[----:B--2---:R-:W-:Y:S01]  /*8a440*/  HMMA.16816.F32 R12, R16, R22, R12 ;  /* 0x00000016100c723c */ /* 0x004fe2000000180c */
[----:B---3--:R-:W-:Y:S02]  /*8a450*/  IMAD R6, R6, 0x100, R10 ;  /* 0x0000010006067824 */ /* 0x008fe400078e020a */
[----:B----4-:R-:W-:Y:S02]  /*8a460*/  IMAD R4, R4, 0x100, R9 ;  /* 0x0000010004047824 */ /* 0x010fe400078e0209 */
[----:B-----5:R-:W-:Y:S01]  /*8a470*/  IMAD R5, R5, 0x100, R11 ;  /* 0x0000010005057824 */ /* 0x020fe200078e020b */
[----:B------:R-:W2:Y:S04]  /*8a480*/  LDL.LU R9, [R1+0x534] ;  /* 0x0005340001097983 */ /* 0x000ea80000300800 */
[----:B------:R-:W2:Y:S04]  /*8a490*/  LDL.LU R10, [R1+0x538] ;  /* 0x00053800010a7983 */ /* 0x000ea80000300800 */
[----:B------:R-:W2:Y:S09]  /*8a4a0*/  LDL.LU R11, [R1+0x53c] ;  /* 0x00053c00010b7983 */ /* 0x000eb20000300800 */
[----:B------:R-:W-:Y:S04]  /*8a4b0*/  STL.64 [R1+0x4b0], R12 ;  /* 0x0004b00c01007387 */ /* 0x000fe80000100a00 */
[----:B------:R0:W-:Y:S04]  /*8a4c0*/  STL.64 [R1+0x4b8], R14 ;  /* 0x0004b80e01007387 */ /* 0x0001e80000100a00 */
[----:B0-----:R-:W3:Y:S04]  /*8a4d0*/  LDL.LU.64 R14, [R1+0x48f8] ;  /* 0x0048f800010e7983 */ /* 0x001ee80000300a00 */
[----:B------:R-:W3:Y:S01]  /*8a4e0*/  LDL.LU.64 R12, [R1+0x48f0] ;  /* 0x0048f000010c7983 */ /* 0x000ee20000300a00 */
[----:B------:R-:W-:-:S02]  /*8a4f0*/  F2FP.F16.E4M3.UNPACK_B R24, R24 ;  /* 0x00000018ff18723e */ /* 0x000fc400020006ff */
[----:B------:R-:W-:Y:S01]  /*8a500*/  F2FP.F16.E4M3.UNPACK_B R25, R25 ;  /* 0x00000019ff19723e */ /* 0x000fe200020006ff */
[----:B------:R-:W-:Y:S04]  /*8a510*/  STL.64 [R1+0x46c0], R22 ;  /* 0x0046c01601007387 */ /* 0x000fe80000100a00 */
[----:B------:R0:W-:Y:S01]  /*8a520*/  STL.64 [R1+0x46b8], R20 ;  /* 0x0046b81401007387 */ /* 0x0001e20000100a00 */
[----:B------:R-:W-:-:S03]  /*8a530*/  IMAD R7, R7, 0x100, R26 ;  /* 0x0000010007077824 */ /* 0x000fc600078e021a */
[----:B0-----:R-:W4:Y:S04]  /*8a540*/  LDL.LU R20, [R1+0x540] ;  /* 0x0005400001147983 */ /* 0x001f280000300800 */
[----:B------:R-:W4:Y:S04]  /*8a550*/  LDL.LU R21, [R1+0x544] ;  /* 0x0005440001157983 */ /* 0x000f280000300800 */
[----:B------:R-:W4:Y:S04]  /*8a560*/  LDL.LU R22, [R1+0x548] ;  /* 0x0005480001167983 */ /* 0x000f280000300800 */
[----:B------:R-:W4:Y:S04]  /*8a570*/  LDL.LU R23, [R1+0x54c] ;  /* 0x00054c0001177983 */ /* 0x000f280000300800 */
[----:B------:R-:W5:Y:S01]  /*8a580*/  LDL.LU R26, [R1+0x48ec] ;  /* 0x0048ec00011a7983 */ /* 0x000f620000300800 */
[----:B---3--:R-:W-:-:S15]  /*8a590*/  HMMA.16816.F32 R12, R16, R24, R12 ;  /* 0x00000018100c723c */ /* 0x008fde000000180c */
[----:B------:R-:W-:-:S08]  /*8a5a0*/  NOP ;  /* 0x0000000000007918 */ /* 0x000fd00000000000 */
[----:B------:R-:W-:Y:S04]  /*8a5b0*/  STL.64 [R1+0x4e0], R12 ;  /* 0x0004e00c01007387 */ /* 0x000fe80000100a00 */
[----:B------:R0:W-:Y:S04]  /*8a5c0*/  STL.64 [R1+0x4e8], R14 ;  /* 0x0004e80e01007387 */ /* 0x0001e80000100a00 */
[----:B0-----:R-:W3:Y:S01]  /*8a5d0*/  LDL.LU R15, [R1+0x48e8] ;  /* 0x0048e800010f7983 */ /* 0x001ee20000300800 */
[----:B-----5:R-:W-:Y:S02]  /*8a5e0*/  F2FP.F16.E4M3.UNPACK_B R26, R26 ;  /* 0x0000001aff1a723e */ /* 0x020fe400020006ff */
[----:B------:R-:W-:-:S07]  /*8a5f0*/  F2FP.F16.E4M3.UNPACK_B R27, R27 ;  /* 0x0000001bff1b723e */ /* 0x000fce00020006ff */
[----:B----4-:R-:W-:Y:S01]  /*8a600*/  HMMA.16816.F32 R20, R16, R26, R20 ;  /* 0x0000001a1014723c */ /* 0x010fe20000001814 */
[----:B------:R-:W-:-:S05]  /*8a610*/  F2FP.F16.E4M3.UNPACK_B R0, R0 ;  /* 0x00000000ff00723e */ /* 0x000fca00020006ff */
[----:B------:R-:W-:Y:S01]  /*8a620*/  STL.64 [R1+0x4690], R26 ;  /* 0x0046901a01007387 */ /* 0x000fe20000100a00 */
[----:B---3--:R-:W-:-:S05]  /*8a630*/  F2FP.F16.E4M3.UNPACK_B R12, R15 ;  /* 0x0000000fff0c723e */ /* 0x008fca00020006ff */
[----:B------:R-:W-:Y:S11]  /*8a640*/  STL [R1+0xa0], R12 ;  /* 0x0000a00c01007387 */ /* 0x000ff60000100800 */
[----:B------:R-:W-:Y:S04]  /*8a650*/  STL.64 [R1+0x520], R20 ;  /* 0x0005201401007387 */ /* 0x000fe80000100a00 */
[----:B------:R-:W-:Y:S04]  /*8a660*/  STL.64 [R1+0x528], R22 ;  /* 0x0005281601007387 */ /* 0x000fe80000100a00 */
[----:B------:R0:W-:Y:S04]  /*8a670*/  STL.64 [R1+0x4688], R24 ;  /* 0x0046881801007387 */ /* 0x0001e80000100a00 */
[----:B------:R-:W-:Y:S04]  /*8a680*/  STL [R1+0xa4], R0 ;  /* 0x0000a40001007387 */ /* 0x000fe80000100800 */
[----:B0-----:R-:W3:Y:S04]  /*8a690*/  LDL.LU R24, [R1+0x180] ;  /* 0x0001800001187983 */ /* 0x001ee80000300800 */
[----:B------:R-:W3:Y:S04]  /*8a6a0*/  LDL.LU R25, [R1+0x184] ;  /* 0x0001840001197983 */ /* 0x000ee80000300800 */
[----:B------:R-:W4:Y:S04]  /*8a6b0*/  LDL.LU R26, [R1+0x188] ;  /* 0x00018800011a7983 */ /* 0x000f280000300800 */
[----:B------:R-:W4:Y:S01]  /*8a6c0*/  LDL.LU R27, [R1+0x18c] ;  /* 0x00018c00011b7983 */ /* 0x000f220000300800 */
[----:B------:R-:W-:-:S02]  /*8a6d0*/  F2FP.F16.E4M3.UNPACK_B R6, R6 ;  /* 0x00000006ff06723e */ /* 0x000fc400020006ff */
[----:B------:R-:W-:Y:S02]  /*8a6e0*/  F2FP.F16.E4M3.UNPACK_B R28, R28 ;  /* 0x0000001cff1c723e */ /* 0x000fe400020006ff */
[----:B------:R-:W-:Y:S02]  /*8a6f0*/  F2FP.F16.E4M3.UNPACK_B R29, R29 ;  /* 0x0000001dff1d723e */ /* 0x000fe400020006ff */
[----:B------:R-:W-:Y:S02]  /*8a700*/  F2FP.F16.E4M3.UNPACK_B R7, R7 ;  /* 0x00000007ff07723e */ /* 0x000fe400020006ff */
[----:B------:R-:W-:Y:S02]  /*8a710*/  F2FP.F16.E4M3.UNPACK_B R4, R4 ;  /* 0x00000004ff04723e */ /* 0x000fe400020006ff */
[----:B------:R-:W-:Y:S01]  /*8a720*/  F2FP.F16.E4M3.UNPACK_B R5, R5 ;  /* 0x00000005ff05723e */ /* 0x000fe200020006ff */
[----:B----4-:R-:W-:Y:S04]  /*8a730*/  STL.64 [R1+0x46e0], R26 ;  /* 0x0046e01a01007387 */ /* 0x010fe80000100a00 */
[----:B---3--:R-:W-:Y:S04]  /*8a740*/  STL.64 [R1+0x46d8], R24 ;  /* 0x0046d81801007387 */ /* 0x008fe80000100a00 */
[----:B------:R-:W-:Y:S04]  /*8a750*/  STL.64 [R1+0x48e0], R6 ;  /* 0x0048e00601007387 */ /* 0x000fe80000100a00 */
[----:B------:R2:W-:Y:S04]  /*8a760*/  STL.64 [R1+0x48d8], R4 ;  /* 0x0048d80401007387 */ /* 0x0005e80000100a00 */
[----:B------:R-:W3:Y:S01]  /*8a770*/  LDL.LU R20, [R1+0x200] ;  /* 0x0002000001147983 */ /* 0x000ee20000300800 */
[----:B--2---:R-:W-:-:S15]  /*8a780*/  HMMA.16816.F32 R4, R16, R28, R8 ;  /* 0x0000001c1004723c */ /* 0x004fde0000001808 */
[----:B------:R-:W-:-:S08]  /*8a790*/  NOP ;  /* 0x0000000000007918 */ /* 0x000fd00000000000 */
[----:B------:R-:W-:Y:S04]  /*8a7a0*/  STL.64 [R1+0x530], R4 ;  /* 0x0005300401007387 */ /* 0x000fe80000100a00 */
[----:B------:R-:W-:Y:S04]  /*8a7b0*/  STL.64 [R1+0x538], R6 ;  /* 0x0005380601007387 */ /* 0x000fe80000100a00 */
[----:B------:R-:W3:Y:S04]  /*8a7c0*/  LDL.LU R21, [R1+0x204] ;  /* 0x0002040001157983 */ /* 0x000ee80000300800 */
[----:B------:R-:W2:Y:S04]  /*8a7d0*/  LDL.LU R22, [R1+0x208] ;  /* 0x0002080001167983 */ /* 0x000ea80000300800 */
[----:B------:R-:W2:Y:S04]  /*8a7e0*/  LDL.LU R23, [R1+0x20c] ;  /* 0x00020c0001177983 */ /* 0x000ea80000300800 */
[----:B--2---:R-:W-:Y:S04]  /*8a7f0*/  STL.64 [R1+0x46f0], R22 ;  /* 0x0046f01601007387 */ /* 0x004fe80000100a00 */
[----:B---3--:R0:W-:Y:S04]  /*8a800*/  STL.64 [R1+0x46e8], R20 ;  /* 0x0046e81401007387 */ /* 0x0081e80000100a00 */
[----:B------:R-:W2:Y:S04]  /*8a810*/  LDL.LU R8, [R1+0x210] ;  /* 0x0002100001087983 */ /* 0x000ea80000300800 */
[----:B------:R-:W2:Y:S04]  /*8a820*/  LDL.LU R9, [R1+0x214] ;  /* 0x0002140001097983 */ /* 0x000ea80000300800 */
[----:B------:R-:W3:Y:S04]  /*8a830*/  LDL.LU R10, [R1+0x218] ;  /* 0x00021800010a7983 */ /* 0x000ee80000300800 */
[----:B------:R-:W3:Y:S04]  /*8a840*/  LDL.LU R11, [R1+0x21c] ;  /* 0x00021c00010b7983 */ /* 0x000ee80000300800 */
[----:B---3--:R-:W-:Y:S04]  /*8a850*/  STL.64 [R1+0x4700], R10 ;  /* 0x0047000a01007387 */ /* 0x008fe80000100a00 */
[----:B--2---:R-:W-:Y:S04]  /*8a860*/  STL.64 [R1+0x46f8], R8 ;  /* 0x0046f80801007387 */ /* 0x004fe80000100a00 */
[----:B------:R-:W2:Y:S04]  /*8a870*/  LDL.LU R26, [R1] ;  /* 0x00000000011a7983 */ /* 0x000ea80000300800 */
[----:B------:R-:W2:Y:S04]  /*8a880*/  LDL.LU R27, [R1+0x4] ;  /* 0x00000400011b7983 */ /* 0x000ea80000300800 */
[----:B0-----:R-:W3:Y:S04]  /*8a890*/  LDL.LU R20, [R1+0x250] ;  /* 0x0002500001147983 */ /* 0x001ee80000300800 */
[----:B------:R-:W3:Y:S04]  /*8a8a0*/  LDL.LU R21, [R1+0x254] ;  /* 0x0002540001157983 */ /* 0x000ee80000300800 */
[----:B------:R-:W4:Y:S04]  /*8a8b0*/  LDL.LU R22, [R1+0x258] ;  /* 0x0002580001167983 */ /* 0x000f280000300800 */
[----:B------:R-:W4:Y:S04]  /*8a8c0*/  LDL.LU R23, [R1+0x25c] ;  /* 0x00025c0001177983 */ /* 0x000f280000300800 */
[----:B----4-:R0:W-:Y:S04]  /*8a8d0*/  STL.64 [R1+0x4710], R22 ;  /* 0x0047101601007387 */ /* 0x0101e80000100a00 */
[----:B---3--:R-:W-:Y:S04]  /*8a8e0*/  STL.64 [R1+0x4708], R20 ;  /* 0x0047081401007387 */ /* 0x008fe80000100a00 */
[----:B------:R-:W3:Y:S04]  /*8a8f0*/  LDL.LU R24, [R1+0x8] ;  /* 0x0000080001187983 */ /* 0x000ee80000300800 */
[----:B------:R-:W3:Y:S04]  /*8a900*/  LDL.LU R25, [R1+0xc] ;  /* 0x00000c0001197983 */ /* 0x000ee80000300800 */
[----:B--2---:R-:W-:Y:S04]  /*8a910*/  STL.64 [R1+0x4720], R26 ;  /* 0x0047201a01007387 */ /* 0x004fe80000100a00 */
[----:B---3--:R1:W-:Y:S04]  /*8a920*/  STL.64 [R1+0x4718], R24 ;  /* 0x0047181801007387 */ /* 0x0083e80000100a00 */
        /* <DEDUP_REMOVED lines=11> */
[----:B--2---:R-:W-:Y:S04]  /*8a9e0*/  STL.64 [R1+0x4740], R20 ;  /* 0x0047401401007387 */ /* 0x004fe80000100a00 */
        /* <DEDUP_REMOVED lines=134> */
[----:B------:R-:W5:Y:S04]  /*8b250*/  LDL.LU R6, [R1+0x518] ;  /* 0x0005180001067983 */ /* 0x000f680000300800 */
[----:B------:R-:W5:Y:S04]  /*8b260*/  LDL.LU R7, [R1+0x51c] ;  /* 0x00051c0001077983 */ /* 0x000f680000300800 */
        /* <DEDUP_REMOVED lines=18> */
[----:B------:R-:W-:-:S02]  /*8b390*/  IMAD.MOV.U32 R20, RZ, RZ, R12 ;  /* 0x000000ffff147224 */ /* 0x000fc400078e000c */
[----:B------:R-:W-:-:S07]  /*8b3a0*/  IMAD.MOV.U32 R21, RZ, RZ, R0 ;  /* 0x000000ffff157224 */ /* 0x000fce00078e0000 */
[----:B-----5:R-:W-:Y:S01]  /*8b3b0*/  HMMA.16816.F32 R16, R16, R20, R4 ;  /* 0x000000141010723c */ /* 0x020fe20000001804 */
        /* <DEDUP_REMOVED lines=8> */
[----:B------:R-:W2:Y:S04]  /*8b440*/  LDL.LU R10, [R1+0x268] ;  /* 0x00026800010a7983 */ /* 0x000ea80000300800 */
[----:B------:R-:W2:Y:S04]  /*8b450*/  LDL.LU R11, [R1+0x26c] ;  /* 0x00026c00010b7983 */ /* 0x000ea80000300800 */
[----:B------:R-:W3:Y:S04]  /*8b460*/  LDL.LU R12, [R1+0x1d0] ;  /* 0x0001d000010c7983 */ /* 0x000ee80000300800 */
[----:B------:R-:W3:Y:S04]  /*8b470*/  LDL.LU R13, [R1+0x1d4] ;  /* 0x0001d400010d7983 */ /* 0x000ee80000300800 */
[----:B------:R-:W3:Y:S04]  /*8b480*/  LDL.LU R14, [R1+0x1d8] ;  /* 0x0001d800010e7983 */ /* 0x000ee80000300800 */
[----:B------:R-:W3:Y:S04]  /*8b490*/  LDL.LU R15, [R1+0x1dc] ;  /* 0x0001dc00010f7983 */ /* 0x000ee80000300800 */
[----:B------:R-:W-:Y:S04]  /*8b4a0*/  STL [R1+0x465c], R28 ;  /* 0x00465c1c01007387 */ /* 0x000fe80000100800 */
[----:B------:R-:W-:Y:S04]  /*8b4b0*/  STL [R1+0x4658], R29 ;  /* 0x0046581d01007387 */ /* 0x000fe80000100800 */
[----:B------:R-:W4:Y:S04]  /*8b4c0*/  LDL.LU.64 R6, [R1+0x48e0] ;  /* 0x0048e00001067983 */ /* 0x000f280000300a00 */
[----:B------:R-:W4:Y:S04]  /*8b4d0*/  LDL.LU.64 R4, [R1+0x48d8] ;  /* 0x0048d80001047983 */ /* 0x000f280000300a00 */
        /* <DEDUP_REMOVED lines=134> */
[----:B------:R-:W2:-:S15]  /*8bd40*/  LDL.LU.64 R24, [R1+0x4718] ;  /* 0x0047180001187983 */ /* 0x000e9e0000300a00 */
[----:B------:R-:W-:-:S02]  /*8bd50*/  NOP ;  /* 0x0000000000007918 */ /* 0x000fc40000000000 */
[----:B------:R-:W-:Y:S04]  /*8bd60*/  STL.64 [R1+0x2c0], R20 ;  /* 0x0002c01401007387 */ /* 0x000fe80000100a00 */
[----:B------:R0:W-:Y:S04]  /*8bd70*/  STL.64 [R1+0x2c8], R22 ;  /* 0x0002c81601007387 */ /* 0x0001e80000100a00 */
[----:B0-----:R-:W4:Y:S04]  /*8bd80*/  LDL.LU.64 R22, [R1+0x4710] ;  /* 0x0047100001167983 */ /* 0x001f280000300a00 */
[----:B------:R-:W4:Y:S01]  /*8bd90*/  LDL.LU.64 R20, [R1+0x4708] ;  /* 0x0047080001147983 */ /* 0x000f220000300a00 */
[----:B--2---:R-:W-:-:S15]  /*8bda0*/  HMMA.16816.F32 R8, R4, R24, R8 ;  /* 0x000000180408723c */ /* 0x004fde0000001808 */
[----:B------:R-:W-:-:S08]  /*8bdb0*/  NOP ;  /* 0x0000000000007918 */ /* 0x000fd00000000000 */
[----:B------:R-:W-:Y:S04]  /*8bdc0*/  STL.64 [R1+0x280], R8 ;  /* 0x0002800801007387 */ /* 0x000fe80000100a00 */
[----:B------:R0:W-:Y:S04]  /*8bdd0*/  STL.64 [R1+0x288], R10 ;  /* 0x0002880a01007387 */ /* 0x0001e80000100a00 */
[----:B0-----:R-:W2:Y:S04]  /*8bde0*/  LDL.LU.64 R10, [R1+0x4700] ;  /* 0x00470000010a7983 */ /* 0x001ea80000300a00 */
[----:B------:R-:W2:Y:S01]  /*8bdf0*/  LDL.LU.64 R8, [R1+0x46f8] ;  /* 0x0046f80001087983 */ /* 0x000ea20000300a00 */
[----:B----4-:R-:W-:Y:S03]  /*8be00*/  HMMA.16816.F32 R24, R4, R26, R20 ;  /* 0x0000001a0418723c */ /* 0x010fe60000001814 */
[----:B------:R-:W4:Y:S04]  /*8be10*/  LDL.LU.64 R22, [R1+0x46f0] ;  /* 0x0046f00001167983 */ /* 0x000f280000300a00 */
[----:B------:R-:W4:-:S15]  /*8be20*/  LDL.LU.64 R20, [R1+0x46e8] ;  /* 0x0046e80001147983 */ /* 0x000f1e0000300a00 */
[----:B------:R-:W-:-:S01]  /*8be30*/  NOP ;  /* 0x0000000000007918 */ /* 0x000fc20000000000 */
[----:B------:R-:W-:Y:S04]  /*8be40*/  STL.64 [R1+0x260], R24 ;  /* 0x0002601801007387 */ /* 0x000fe80000100a00 */
[----:B------:R0:W-:Y:S04]  /*8be50*/  STL.64 [R1+0x268], R26 ;  /* 0x0002681a01007387 */ /* 0x0001e80000100a00 */
[----:B0-----:R-:W5:Y:S04]  /*8be60*/  LDL.LU.64 R26, [R1+0x46e0] ;  /* 0x0046e000011a7983 */ /* 0x001f680000300a00 */
[----:B------:R-:W5:Y:S01]  /*8be70*/  LDL.LU.64 R24, [R1+0x46d8] ;  /* 0x0046d80001187983 */ /* 0x000f620000300a00 */
[----:B--2---:R-:W-:-:S15]  /*8be80*/  HMMA.16816.F32 R8, R4, R2, R8 ;  /* 0x000000020408723c */ /* 0x004fde0000001808 */
        /* <DEDUP_REMOVED lines=10> */
[----:B0-----:R-:W2:Y:S04]  /*8bf30*/  LDL.LU.64 R22, [R1+0x46c0] ;  /* 0x0046c00001167983 */ /* 0x001ea80000300a00 */
[----:B------:R-:W3:Y:S04]  /*8bf40*/  LDL.LU.64 R20, [R1+0x46b8] ;  /* 0x0046b80001147983 */ /* 0x000ee80000300a00 */
[----:B------:R-:W4:Y:S04]  /*8bf50*/  LDL.LU.64 R14, [R1+0x46b0] ;  /* 0x0046b000010e7983 */ /* 0x000f280000300a00 */
[----:B------:R-:W5:Y:S04]  /*8bf60*/  LDL.LU.64 R12, [R1+0x46a8] ;  /* 0x0046a800010c7983 */ /* 0x000f680000300a00 */
[----:B------:R-:W-:Y:S04]  /*8bf70*/  STL.64 [R1+0x1d0], R8 ;  /* 0x0001d00801007387 */ /* 0x000fe80000100a00 */
[----:B------:R4:W-:Y:S01]  /*8bf80*/  STL.64 [R1+0x1d8], R10 ;  /* 0x0001d80a01007387 */ /* 0x0009e20000100a00 */
[C---:B-----5:R-:W-:Y:S03]  /*8bf90*/  HMMA.16816.F32 R16, R4.reuse, R12, R16 ;  /* 0x0000000c0410723c */ /* 0x060fe60000001810 */
[----:B------:R-:W5:Y:S03]  /*8bfa0*/  LDL.LU R13, [R1+0x870] ;  /* 0x00087000010d7983 */ /* 0x000f660000300800 */
[----:B----4-:R-:W-:-:S15]  /*8bfb0*/  HMMA.16816.F32 R8, R4, R14, R24 ;  /* 0x0000000e0408723c */ /* 0x010fde0000001818 */
[----:B------:R-:W-:-:S02]  /*8bfc0*/  NOP ;  /* 0x0000000000007918 */ /* 0x000fc40000000000 */
[----:B------:R-:W-:Y:S04]  /*8bfd0*/  STL.64 [R1+0x1b0], R16 ;  /* 0x0001b01001007387 */ /* 0x000fe80000100a00 */
[----:B------:R-:W-:Y:S04]  /*8bfe0*/  STL.64 [R1+0x1b8], R18 ;  /* 0x0001b81201007387 */ /* 0x000fe80000100a00 */
[----:B-----5:R-:W-:Y:S04]  /*8bff0*/  STL [R1+0x4660], R13 ;  /* 0x0046600d01007387 */ /* 0x020fe80000100800 */
[----:B------:R0:W-:Y:S04]  /*8c000*/  STL.64 [R1+0x180], R8 ;  /* 0x0001800801007387 */ /* 0x0001e80000100a00 */
[----:B------:R1:W-:Y:S04]  /*8c010*/  STL.64 [R1+0x188], R10 ;  /* 0x0001880a01007387 */ /* 0x0003e80000100a00 */
[----:B0-----:R-:W4:Y:S04]  /*8c020*/  LDL.LU R8, [R1+0x130] ;  /* 0x0001300001087983 */ /* 0x001f280000300800 */
[----:B------:R-:W4:Y:S04]  /*8c030*/  LDL.LU R9, [R1+0x134] ;  /* 0x0001340001097983 */ /* 0x000f280000300800 */
[----:B-1----:R-:W5:Y:S04]  /*8c040*/  LDL.LU R10, [R1+0x138] ;  /* 0x00013800010a7983 */ /* 0x002f680000300800 */
[----:B------:R-:W5:Y:S04]  /*8c050*/  LDL.LU R11, [R1+0x13c] ;  /* 0x00013c00010b7983 */ /* 0x000f680000300800 */
        /* <DEDUP_REMOVED lines=11> */
[----:B------:R-:W4:Y:S04]  /*8c110*/  LDL.LU R13, [R1+0x14f4] ;  /* 0x0014f400010d7983 */ /* 0x000f280000300800 */
[----:B----4-:R0:W-:Y:S04]  /*8c120*/  STL [R1+0x4664], R13 ;  /* 0x0046640d01007387 */ /* 0x0101e80000100800 */
[----:B0-----:R-:W4:Y:S04]  /*8c130*/  LDL.LU R13, [R1+0x14e4] ;  /* 0x0014e400010d7983 */ /* 0x001f280000300800 */
[----:B------:R-:W5:Y:S04]  /*8c140*/  LDL.LU R18, [R1+0x14f0] ;  /* 0x0014f00001127983 */ /* 0x000f680000300800 */
[----:B------:R-:W4:Y:S04]  /*8c150*/  LDL.LU R28, [R1+0x14ec] ;  /* 0x0014ec00011c7983 */ /* 0x000f280000300800 */
[----:B------:R-:W3:Y:S04]  /*8c160*/  LDL.LU R17, [R1+0x14e8] ;  /* 0x0014e80001117983 */ /* 0x000ee80000300800 */
[----:B------:R-:W4:Y:S04]  /*8c170*/  LDL.LU R29, [R1+0x14fc] ;  /* 0x0014fc00011d7983 */ /* 0x000f280000300800 */
[----:B------:R-:W5:Y:S04]  /*8c180*/  LDL.LU R19, [R1+0x14f8] ;  /* 0x0014f80001137983 */ /* 0x000f680000300800 */
[----:B-----5:R-:W-:Y:S04]  /*8c190*/  STL.64 [R1+0x4670], R18 ;  /* 0x0046701201007387 */ /* 0x020fe80000100a00 */
[----:B---3--:R0:W-:Y:S04]  /*8c1a0*/  STL.64 [R1+0x4668], R16 ;  /* 0x0046681001007387 */ /* 0x0081e80000100a00 */
[----:B0-----:R-:W3:Y:S04]  /*8c1b0*/  LDL.LU R16, [R1+0xe0] ;  /* 0x0000e00001107983 */ /* 0x001ee80000300800 */
[----:B------:R-:W3:Y:S04]  /*8c1c0*/  LDL.LU R17, [R1+0xe4] ;  /* 0x0000e40001117983 */ /* 0x000ee80000300800 */
[----:B------:R-:W5:Y:S04]  /*8c1d0*/  LDL.LU R18, [R1+0xe8] ;  /* 0x0000e80001127983 */ /* 0x000f680000300800 */
[----:B------:R-:W5:Y:S04]  /*8c1e0*/  LDL.LU R19, [R1+0xec] ;  /* 0x0000ec0001137983 */ /* 0x000f680000300800 */
[----:B-----5:R-:W-:Y:S04]  /*8c1f0*/  STL.64 [R1+0x4680], R18 ;  /* 0x0046801201007387 */ /* 0x020fe80000100a00 */
[----:B---3--:R0:W-:Y:S04]  /*8c200*/  STL.64 [R1+0x4678], R16 ;  /* 0x0046781001007387 */ /* 0x0081e80000100a00 */
[----:B0-----:R-:W3:Y:S04]  /*8c210*/  LDL.LU R16, [R1+0x100] ;  /* 0x0001000001107983 */ /* 0x001ee80000300800 */
[----:B------:R-:W3:Y:S04]  /*8c220*/  LDL.LU R17, [R1+0x104] ;  /* 0x0001040001117983 */ /* 0x000ee80000300800 */
[----:B------:R-:W3:Y:S04]  /*8c230*/  LDL.LU R18, [R1+0x108] ;  /* 0x0001080001127983 */ /* 0x000ee80000300800 */
[----:B------:R-:W3:Y:S04]  /*8c240*/  LDL.LU R19, [R1+0x10c] ;  /* 0x00010c0001137983 */ /* 0x000ee80000300800 */
[----:B------:R-:W-:Y:S04]  /*8c250*/  STL.64 [R1+0x4640], R10 ;  /* 0x0046400a01007387 */ /* 0x000fe80000100a00 */
[----:B------:R0:W-:Y:S04]  /*8c260*/  STL.64 [R1+0x4638], R8 ;  /* 0x0046380801007387 */ /* 0x0001e80000100a00 */
[----:B0-----:R-:W5:Y:S04]  /*8c270*/  LDL.LU R8, [R1+0xd0] ;  /* 0x0000d00001087983 */ /* 0x001f680000300800 */
[----:B------:R-:W5:Y:S04]  /*8c280*/  LDL.LU R9, [R1+0xd4] ;  /* 0x0000d40001097983 */ /* 0x000f680000300800 */
[----:B------:R-:W4:Y:S04]  /*8c290*/  LDL.LU R10, [R1+0xd8] ;  /* 0x0000d800010a7983 */ /* 0x000f280000300800 */
[----:B------:R-:W4:Y:S01]  /*8c2a0*/  LDL.LU R11, [R1+0xdc] ;  /* 0x0000dc00010b7983 */ /* 0x000f220000300800 */
[C---:B--2---:R-:W-:Y:S03]  /*8c2b0*/  HMMA.16816.F32 R24, R4.reuse, R20, R24 ;  /* 0x000000140418723c */ /* 0x044fe60000001818 */
[----:B----4-:R-:W-:Y:S04]  /*8c2c0*/  STL.64 [R1+0x4650], R10 ;  /* 0x0046500a01007387 */ /* 0x010fe80000100a00 */
[----:B-----5:R0:W-:Y:S04]  /*8c2d0*/  STL.64 [R1+0x4648], R8 ;  /* 0x0046480801007387 */ /* 0x0201e80000100a00 */
[----:B0-----:R-:W2:Y:S04]  /*8c2e0*/  LDL.LU R8, [R1+0xb0] ;  /* 0x0000b00001087983 */ /* 0x001ea80000300800 */
[----:B------:R-:W2:Y:S04]  /*8c2f0*/  LDL.LU R9, [R1+0xb4] ;  /* 0x0000b40001097983 */ /* 0x000ea80000300800 */
[----:B------:R-:W2:Y:S04]  /*8c300*/  LDL.LU R10, [R1+0xb8] ;  /* 0x0000b800010a7983 */ /* 0x000ea80000300800 */
[----:B------:R-:W2:Y:S04]  /*8c310*/  LDL.LU R11, [R1+0xbc] ;  /* 0x0000bc00010b7983 */ /* 0x000ea80000300800 */
[----:B------:R-:W4:Y:S04]  /*8c320*/  LDL.LU R14, [R1+0x8a0] ;  /* 0x0008a000010e7983 */ /* 0x000f280000300800 */
[----:B------:R-:W5:Y:S04]  /*8c330*/  LDL.LU R15, [R1+0x8a4] ;  /* 0x0008a400010f7983 */ /* 0x000f680000300800 */
[----:B------:R-:W5:Y:S04]  /*8c340*/  LDL.LU R12, [R1+0x894] ;  /* 0x00089400010c7983 */ /* 0x000f680000300800 */
[----:B------:R-:W5:Y:S04]  /*8c350*/  LDL.LU R2, [R1+0x874] ;  /* 0x0008740001027983 */ /* 0x000f680000300800 */
[----:B------:R-:W5:Y:S04]  /*8c360*/  LDL.LU R3, [R1+0x860] ;  /* 0x0008600001037983 */ /* 0x000f680000300800 */
[----:B------:R-:W5:Y:S04]  /*8c370*/  LDL.LU R0, [R1+0x864] ;  /* 0x0008640001007983 */ /* 0x000f680000300800 */
[----:B------:R-:W-:Y:S04]  /*8c380*/  STL.64 [R1+0x160], R24 ;  /* 0x0001601801007387 */ /* 0x000fe80000100a00 */
[----:B------:R0:W-:Y:S04]  /*8c390*/  STL.64 [R1+0x168], R26 ;  /* 0x0001681a01007387 */ /* 0x0001e80000100a00 */
[----:B0-----:R-:W3:Y:S04]  /*8c3a0*/  LDL.LU.64 R26, [R1+0x46a0] ;  /* 0x0046a000011a7983 */ /* 0x001ee80000300a00 */
[----:B------:R-:W3:Y:S02]  /*8c3b0*/  LDL.LU.64 R24, [R1+0x4698] ;  /* 0x0046980001187983 */ /* 0x000ee40000300a00 */
[----:B---3--:R-:W-:Y:S02]  /*8c3c0*/  HMMA.16816.F32 R20, R4, R22, R24 ;  /* 0x000000160414723c */ /* 0x008fe40000001818 */
[----:B------:R-:W3:Y:S04]  /*8c3d0*/  LDL.LU.64 R26, [R1+0x4690] ;  /* 0x00469000011a7983 */ /* 0x000ee80000300a00 */
[----:B------:R-:W2:-:S15]  /*8c3e0*/  LDL.LU.64 R24, [R1+0x4688] ;  /* 0x0046880001187983 */ /* 0x000e9e0000300a00 */
[----:B------:R-:W-:-:S02]  /*8c3f0*/  NOP ;  /* 0x0000000000007918 */ /* 0x000fc40000000000 */
[----:B------:R0:W-:Y:S04]  /*8c400*/  STL.64 [R1+0x140], R20 ;  /* 0x0001401401007387 */ /* 0x0001e80000100a00 */
[----:B------:R1:W-:Y:S04]  /*8c410*/  STL.64 [R1+0x148], R22 ;  /* 0x0001481601007387 */ /* 0x0003e80000100a00 */
[----:B0-----:R-:W5:Y:S04]  /*8c420*/  LDL.LU R20, [R1+0x120] ;  /* 0x0001200001147983 */ /* 0x001f680000300800 */
[----:B------:R-:W5:Y:S04]  /*8c430*/  LDL.LU R21, [R1+0x124] ;  /* 0x0001240001157983 */ /* 0x000f680000300800 */
[----:B-1----:R-:W5:Y:S04]  /*8c440*/  LDL.LU R22, [R1+0x128] ;  /* 0x0001280001167983 */ /* 0x002f680000300800 */
[----:B------:R-:W5:Y:S01]  /*8c450*/  LDL.LU R23, [R1+0x12c] ;  /* 0x00012c0001177983 */ /* 0x000f620000300800 */
[----:B--2---:R-:W-:-:S15]  /*8c460*/  HMMA.16816.F32 R16, R4, R24, R16 ;  /* 0x000000180410723c */ /* 0x004fde0000001810 */
[----:B------:R-:W-:-:S08]  /*8c470*/  NOP ;  /* 0x0000000000007918 */ /* 0x000fd00000000000 */
[----:B------:R-:W-:Y:S04]  /*8c480*/  STL.64 [R1+0x110], R16 ;  /* 0x0001101001007387 */ /* 0x000fe80000100a00 */
[----:B------:R0:W-:Y:S04]  /*8c490*/  STL.64 [R1+0x118], R18 ;  /* 0x0001181201007387 */ /* 0x0001e80000100a00 */
[----:B0-----:R-:W3:Y:S04]  /*8c4a0*/  LDL.LU.64 R18, [R1+0x4680] ;  /* 0x0046800001127983 */ /* 0x001ee80000300a00 */
[----:B------:R-:W3:Y:S04]  /*8c4b0*/  LDL.LU.64 R16, [R1+0x4678] ;  /* 0x0046780001107983 */ /* 0x000ee80000300a00 */
[----:B------:R-:W2:Y:S04]  /*8c4c0*/  LDL.LU R24, [R1+0x884] ;  /* 0x0008840001187983 */ /* 0x000ea80000300800 */
[----:B------:R-:W5:Y:S01]  /*8c4d0*/  LDL.LU R25, [R1+0x890] ;  /* 0x0008900001197983 */ /* 0x000f620000300800 */
[----:B---3--:R-:W-:-:S15]  /*8c4e0*/  HMMA.16816.F32 R16, R4, R26, R16 ;  /* 0x0000001a0410723c */ /* 0x008fde0000001810 */
[----:B------:R-:W-:-:S08]  /*8c4f0*/  NOP ;  /* 0x0000000000007918 */ /* 0x000fd00000000000 */
[----:B------:R-:W-:Y:S04]  /*8c500*/  STL.64 [R1+0xe0], R16 ;  /* 0x0000e01001007387 */ /* 0x000fe80000100a00 */
[----:B------:R0:W-:Y:S04]  /*8c510*/  STL.64 [R1+0xe8], R18 ;  /* 0x0000e81201007387 */ /* 0x0001e80000100a00 */
[----:B0-----:R-:W3:Y:S04]  /*8c520*/  LDL.LU.64 R18, [R1+0x4670] ;  /* 0x0046700001127983 */ /* 0x001ee80000300a00 */
[----:B------:R-:W4:Y:S04]  /*8c530*/  LDL.LU.64 R16, [R1+0x4668] ;  /* 0x0046680001107983 */ /* 0x000f280000300a00 */
[----:B------:R-:W2:Y:S04]  /*8c540*/  LDL.LU R26, [R1+0xa0] ;  /* 0x0000a000011a7983 */ /* 0x000ea80000300800 */
[----:B------:R-:W2:Y:S01]  /*8c550*/  LDL.LU R27, [R1+0xa4] ;  /* 0x0000a400011b7983 */ /* 0x000ea20000300800 */
[----:B----4-:R-:W-:-:S03]  /*8c560*/  IMAD R16, R16, 0x100, R13 ;  /* 0x0000010010107824 */ /* 0x010fc600078e020d */
[----:B------:R-:W4:Y:S01]  /*8c570*/  LDL.LU R13, [R1+0x4664] ;  /* 0x00466400010d7983 */ /* 0x000f220000300800 */
[----:B------:R-:W-:Y:S02]  /*8c580*/  IMAD R17, R17, 0x100, R28 ;  /* 0x0000010011117824 */ /* 0x000fe400078e021c */
[----:B---3--:R-:W-:Y:S02]  /*8c590*/  IMAD R19, R19, 0x100, R29 ;  /* 0x0000010013137824 */ /* 0x008fe400078e021d */
[----:B----4-:R-:W-:Y:S02]  /*8c5a0*/  IMAD R18, R18, 0x100, R13 ;  /* 0x0000010012127824 */ /* 0x010fe400078e020d */
[----:B------:R-:W3:Y:S04]  /*8c5b0*/  LDL.LU R13, [R1+0x4660] ;  /* 0x00466000010d7983 */ /* 0x000ee80000300800 */
[----:B------:R-:W4:Y:S04]  /*8c5c0*/  LDL.LU R28, [R1+0x465c] ;  /* 0x00465c00011c7983 */ /* 0x000f280000300800 */
[----:B------:R-:W4:Y:S02]  /*8c5d0*/  LDL.LU R29, [R1+0x4658] ;  /* 0x00465800011d7983 */ /* 0x000f240000300800 */
[----:B----4-:R-:W-:-:S15]  /*8c5e0*/  HMMA.16816.F32 R8, R4, R28, R8 ;  /* 0x0000001c0408723c */ /* 0x010fde0000001808 */
[----:B------:R-:W-:-:S08]  /*8c5f0*/  NOP ;  /* 0x0000000000007918 */ /* 0x000fd00000000000 */
[----:B------:R-:W-:Y:S04]  /*8c600*/  STL.64 [R1+0xc0], R8 ;  /* 0x0000c00801007387 */ /* 0x000fe80000100a00 */
[----:B------:R0:W-:Y:S04]  /*8c610*/  STL.64 [R1+0xc8], R10 ;  /* 0x0000c80a01007387 */ /* 0x0001e80000100a00 */
[----:B0-----:R-:W2:Y:S04]  /*8c620*/  LDL.LU.64 R10, [R1+0x4650] ;  /* 0x00465000010a7983 */ /* 0x001ea80000300a00 */
[----:B------:R-:W2:Y:S04]  /*8c630*/  LDL.LU.64 R8, [R1+0x4648] ;  /* 0x0046480001087983 */ /* 0x000ea80000300a00 */
[----:B------:R-:W4:Y:S01]  /*8c640*/  LDL.LU R29, [R1+0x880] ;  /* 0x00088000011d7983 */ /* 0x000f220000300800 */
[----:B--2---:R-:W-:Y:S03]  /*8c650*/  HMMA.16816.F32 R4, R4, R26, R8 ;  /* 0x0000001a0404723c */ /* 0x004fe60000001808 */
[----:B------:R-:W2:Y:S04]  /*8c660*/  LDL.LU.64 R10, [R1+0x4640] ;  /* 0x00464000010a7983 */ /* 0x000ea80000300a00 */
[----:B------:R-:W2:-:S15]  /*8c670*/  LDL.LU.64 R8, [R1+0x4638] ;  /* 0x0046380001087983 */ /* 0x000e9e0000300a00 */
[----:B------:R-:W-:-:S01]  /*8c680*/  NOP ;  /* 0x0000000000007918 */ /* 0x000fc20000000000 */
[----:B------:R0:W-:Y:S04]  /*8c690*/  STL.64 [R1+0xb0], R4 ;  /* 0x0000b00401007387 */ /* 0x0001e80000100a00 */
[----:B------:R1:W-:Y:S04]  /*8c6a0*/  STL.64 [R1+0xb8], R6 ;  /* 0x0000b80601007387 */ /* 0x0003e80000100a00 */
[----:B0-----:R-:W3:Y:S04]  /*8c6b0*/  LDL.LU R4, [R1+0xf0] ;  /* 0x0000f00001047983 */ /* 0x001ee80000300800 */
[----:B------:R-:W3:Y:S04]  /*8c6c0*/  LDL.LU R5, [R1+0xf4] ;  /* 0x0000f40001057983 */ /* 0x000ee80000300800 */
[----:B-1----:R-:W3:Y:S04]  /*8c6d0*/  LDL.LU R6, [R1+0xf8] ;  /* 0x0000f80001067983 */ /* 0x002ee80000300800 */
[----:B------:R-:W3:Y:S01]  /*8c6e0*/  LDL.LU R7, [R1+0xfc] ;  /* 0x0000fc0001077983 */ /* 0x000ee20000300800 */
[----:B----4-:R-:W-:-:S02]  /*8c6f0*/  F2FP.F16.E4M3.UNPACK_B R28, R29.H1 ;  /* 0x0000001dff1c723e */ /* 0x010fc400030006ff */
[----:B------:R-:W-:Y:S02]  /*8c700*/  F2FP.F16.E4M3.UNPACK_B R16, R16 ;  /* 0x00000010ff10723e */ /* 0x000fe400020006ff */
[----:B------:R-:W-:Y:S02]  /*8c710*/  F2FP.F16.E4M3.UNPACK_B R18, R18 ;  /* 0x00000012ff12723e */ /* 0x000fe400020006ff */
[----:B------:R-:W-:Y:S02]  /*8c720*/  F2FP.F16.E4M3.UNPACK_B R17, R17 ;  /* 0x00000011ff11723e */ /* 0x000fe400020006ff */
[----:B------:R-:W-:Y:S02]  /*8c730*/  F2FP.F16.E4M3.UNPACK_B R19, R19 ;  /* 0x00000013ff13723e */ /* 0x000fe400020006ff */
[----:B------:R-:W-:Y:S02]  /*8c740*/  F2FP.F16.E4M3.UNPACK_B R29, R24.H1 ;  /* 0x00000018ff1d723e */ /* 0x000fe400030006ff */
[----:B------:R-:W-:-:S02]  /*8c750*/  F2FP.F16.E4M3.UNPACK_B R14, R14.H1 ;  /* 0x0000000eff0e723e */ /* 0x000fc400030006ff */
[----:B-----5:R-:W-:-:S07]  /*8c760*/  F2FP.F16.E4M3.UNPACK_B R15, R15.H1 ;  /* 0x0000000fff0f723e */ /* 0x020fce00030006ff */
[----:B------:R-:W-:Y:S01]  /*8c770*/  HMMA.16816.F32 R20, R16, R14, R20 ;  /* 0x0000000e1014723c */ /* 0x000fe20000001814 */
[----:B------:R-:W-:Y:S01]  /*8c780*/  IMAD.MOV.U32 R26, RZ, RZ, R28 ;  /* 0x000000ffff1a7224 */ /* 0x000fe200078e001c */
[----:B------:R-:W-:-:S04]  /*8c790*/  F2FP.F16.E4M3.UNPACK_B R2, R2.H1 ;  /* 0x00000002ff02723e */ /* 0x000fc800030006ff */
[----:B---3--:R-:W-:-:S15]  /*8c7a0*/  HMMA.16816.F32 R4, R16, R28, R4 ;  /* 0x0000001c1004723c */ /* 0x008fde0000001804 */
[----:B------:R-:W-:-:S08]  /*8c7b0*/  NOP ;  /* 0x0000000000007918 */ /* 0x000fd00000000000 */
[----:B------:R-:W-:Y:S04]  /*8c7c0*/  STL.64 [R1+0xf0], R4 ;  /* 0x0000f00401007387 */ /* 0x000fe80000100a00 */
[----:B------:R0:W-:Y:S04]  /*8c7d0*/  STL.64 [R1+0xf8], R6 ;  /* 0x0000f80601007387 */ /* 0x0001e80000100a00 */
[----:B------:R-:W-:Y:S01]  /*8c7e0*/  STL.64 [R1+0x98], R14 ;  /* 0x0000980e01007387 */ /* 0x000fe20000100a00 */
[----:B0-----:R-:W-:Y:S01]  /*8c7f0*/  IMAD.MOV.U32 R7, RZ, RZ, R29 ;  /* 0x000000ffff077224 */ /* 0x001fe200078e001d */
[----:B------:R-:W-:-:S02]  /*8c800*/  F2FP.F16.E4M3.UNPACK_B R4, R25.H1 ;  /* 0x00000019ff04723e */ /* 0x000fc400030006ff */
[----:B------:R-:W-:Y:S02]  /*8c810*/  F2FP.F16.E4M3.UNPACK_B R5, R12.H1 ;  /* 0x0000000cff05723e */ /* 0x000fe400030006ff */
[----:B------:R-:W-:Y:S01]  /*8c820*/  F2FP.F16.E4M3.UNPACK_B R6, R13.H1 ;  /* 0x0000000dff06723e */ /* 0x000fe200030006ff */
[----:B------:R-:W-:Y:S04]  /*8c830*/  STL [R1+0x4530], R7 ;  /* 0x0045300701007387 */ /* 0x000fe80000100800 */
[----:B------:R-:W-:Y:S04]  /*8c840*/  STL [R1+0x44bc], R26 ;  /* 0x0044bc1a01007387 */ /* 0x000fe80000100800 */
[----:B------:R-:W-:Y:S04]  /*8c850*/  STL [R1+0x90], R4 ;  /* 0x0000900401007387 */ /* 0x000fe80000100800 */
[----:B------:R-:W-:Y:S04]  /*8c860*/  STL.64 [R1+0x100], R20 ;  /* 0x0001001401007387 */ /* 0x000fe80000100a00 */
[----:B------:R-:W-:Y:S04]  /*8c870*/  STL.64 [R1+0x108], R22 ;  /* 0x0001081601007387 */ /* 0x000fe80000100a00 */
[----:B------:R-:W-:Y:S04]  /*8c880*/  STL [R1+0x88], R6 ;  /* 0x0000880601007387 */ /* 0x000fe80000100800 */
[----:B------:R2:W-:Y:S02]  /*8c890*/  STL [R1+0x94], R5 ;  /* 0x0000940501007387 */ /* 0x0005e40000100800 */
[----:B--2---:R-:W-:Y:S02]  /*8c8a0*/  HMMA.16816.F32 R4, R16, R4, R8 ;  /* 0x000000041004723c */ /* 0x004fe40000001808 */
[----:B------:R-:W-:-:S15]  /*8c8b0*/  STL [R1+0x8c], R2 ;  /* 0x00008c0201007387 */ /* 0x000fde0000100800 */
[----:B------:R-:W-:-:S06]  /*8c8c0*/  NOP ;  /* 0x0000000000007918 */ /* 0x000fcc0000000000 */
[----:B------:R-:W-:Y:S04]  /*8c8d0*/  STL.64 [R1+0x120], R4 ;  /* 0x0001200401007387 */ /* 0x000fe80000100a00 */
[----:B------:R-:W-:Y:S04]  /*8c8e0*/  STL.64 [R1+0x128], R6 ;  /* 0x0001280601007387 */ /* 0x000fe80000100a00 */
        /* <DEDUP_REMOVED lines=12> */
[----:B---3--:R-:W-:Y:S04]  /*8c9b0*/  STL.64 [R1+0x45d0], R14 ;  /* 0x0045d00e01007387 */ /* 0x008fe80000100a00 */
[----:B--2---:R-:W-:Y:S04]  /*8c9c0*/  STL.64 [R1+0x45c8], R12 ;  /* 0x0045c80c01007387 */ /* 0x004fe80000100a00 */
[----:B------:R-:W5:Y:S04]  /*8c9d0*/  LDL.LU R5, [R1+0x7f0] ;  /* 0x0007f00001057983 */ /* 0x000f680000300800 */
[----:B----4-:R-:W-:Y:S04]  /*8c9e0*/  STL [R1+0x45f0], R6 ;  /* 0x0045f00601007387 */ /* 0x010fe80000100800 */
[----:B-----5:R-:W-:Y:S04]  /*8c9f0*/  STL.64 [R1+0x45e8], R4 ;  /* 0x0045e80401007387 */ /* 0x020fe80000100a00 */
[----:B------:R-:W2:Y:S04]  /*8ca00*/  LDL.LU R22, [R1+0x7f4] ;  /* 0x0007f40001167983 */ /* 0x000ea80000300800 */
[----:B------:R-:W2:Y:S04]  /*8ca10*/  LDL.LU R23, [R1+0x7e0] ;  /* 0x0007e00001177983 */ /* 0x000ea80000300800 */
[----:B------:R-:W3:Y:S04]  /*8ca20*/  LDL.LU R20, [R1+0x7e4] ;  /* 0x0007e40001147983 */ /* 0x000ee80000300800 */
[----:B------:R-:W3:Y:S04]  /*8ca30*/  LDL.LU R21, [R1+0x7d0] ;  /* 0x0007d00001157983 */ /* 0x000ee80000300800 */
[----:B--2---:R-:W-:Y:S04]  /*8ca40*/  STL.64 [R1+0x45e0], R22 ;  /* 0x0045e01601007387 */ /* 0x004fe80000100a00 */
[----:B---3--:R0:W-:Y:S04]  /*8ca50*/  STL.64 [R1+0x45d8], R20 ;  /* 0x0045d81401007387 */ /* 0x0081e80000100a00 */
[----:B0-----:R-:W2:Y:S04]  /*8ca60*/  LDL.LU R20, [R1+0x1e0] ;  /* 0x0001e00001147983 */ /* 0x001ea80000300800 */
[----:B------:R-:W2:Y:S04]  /*8ca70*/  LDL.LU R21, [R1+0x1e4] ;  /* 0x0001e40001157983 */ /* 0x000ea80000300800 */
[----:B------:R-:W3:Y:S04]  /*8ca80*/  LDL.LU R22, [R1+0x1e8] ;  /* 0x0001e80001167983 */ /* 0x000ee80000300800 */
[----:B------:R-:W3:Y:S04]  /*8ca90*/  LDL.LU R23, [R1+0x1ec] ;  /* 0x0001ec0001177983 */ /* 0x000ee80000300800 */
[----:B------:R-:W4:Y:S04]  /*8caa0*/  LDL.LU.64 R12, [R1+0x88] ;  /* 0x00008800010c7983 */ /* 0x000f280000300a00 */
[----:B------:R-:W5:Y:S01]  /*8cab0*/  LDL.LU R26, [R1+0x850] ;  /* 0x00085000011a7983 */ /* 0x000f620000300800 */
[----:B------:R-:W-:-:S02]  /*8cac0*/  F2FP.F16.E4M3.UNPACK_B R24, R3.H1 ;  /* 0x00000003ff18723e */ /* 0x000fc400030006ff */
[----:B------:R-:W-:Y:S01]  /*8cad0*/  F2FP.F16.E4M3.UNPACK_B R25, R0.H1 ;  /* 0x00000000ff19723e */ /* 0x000fe200030006ff */
[----:B-----5:R-:W-:Y:S04]  /*8cae0*/  STL [R1+0x4630], R26 ;  /* 0x0046301a01007387 */ /* 0x020fe80000100800 */
[----:B------:R0:W-:Y:S04]  /*8caf0*/  STL.64 [R1+0x4628], R24 ;  /* 0x0046281801007387 */ /* 0x0001e80000100a00 */
[----:B0-----:R-:W4:Y:S04]  /*8cb00*/  LDL.LU R24, [R1+0x150] ;  /* 0x0001500001187983 */ /* 0x001f280000300800 */
[----:B------:R-:W4:Y:S04]  /*8cb10*/  LDL.LU R25, [R1+0x154] ;  /* 0x0001540001197983 */ /* 0x000f280000300800 */
[----:B------:R-:W4:Y:S04]  /*8cb20*/  LDL.LU R26, [R1+0x158] ;  /* 0x00015800011a7983 */ /* 0x000f280000300800 */
[----:B------:R-:W4:Y:S04]  /*8cb30*/  LDL.LU R27, [R1+0x15c] ;  /* 0x00015c00011b7983 */ /* 0x000f280000300800 */
[----:B------:R-:W5:Y:S04]  /*8cb40*/  LDL.LU R29, [R1+0x854] ;  /* 0x00085400011d7983 */ /* 0x000f680000300800 */
[----:B------:R-:W2:Y:S04]  /*8cb50*/  LDL.LU R6, [R1+0x840] ;  /* 0x0008400001067983 */ /* 0x000ea80000300800 */
[----:B------:R-:W5:Y:S04]  /*8cb60*/  LDL.LU R14, [R1+0x844] ;  /* 0x00084400010e7983 */ /* 0x000f680000300800 */
[----:B------:R-:W3:Y:S04]  /*8cb70*/  LDL.LU R15, [R1+0x820] ;  /* 0x00082000010f7983 */ /* 0x000ee80000300800 */
[----:B---3--:R-:W-:Y:S04]  /*8cb80*/  STL [R1+0x4608], R15 ;  /* 0x0046080f01007387 */ /* 0x008fe80000100800 */
[----:B------:R-:W2:Y:S04]  /*8cb90*/  LDL.LU R7, [R1+0x824] ;  /* 0x0008240001077983 */ /* 0x000ea80000300800 */
[----:B--2---:R0:W-:Y:S04]  /*8cba0*/  STL.64 [R1+0x4620], R6 ;  /* 0x0046200601007387 */ /* 0x0041e80000100a00 */
[----:B------:R-:W2:Y:S04]  /*8cbb0*/  LDL.LU R4, [R1+0x170] ;  /* 0x0001700001047983 */ /* 0x000ea80000300800 */
[----:B------:R-:W2:Y:S04]  /*8cbc0*/  LDL.LU R5, [R1+0x174] ;  /* 0x0001740001057983 */ /* 0x000ea80000300800 */
[----:B0-----:R-:W2:Y:S04]  /*8cbd0*/  LDL.LU R6, [R1+0x178] ;  /* 0x0001780001067983 */ /* 0x001ea80000300800 */
[----:B------:R-:W2:Y:S04]  /*8cbe0*/  LDL.LU R7, [R1+0x17c] ;  /* 0x00017c0001077983 */ /* 0x000ea80000300800 */
[----:B------:R-:W-:Y:S04]  /*8cbf0*/  STL.64 [R1+0x4600], R22 ;  /* 0x0046001601007387 */ /* 0x000fe80000100a00 */
[----:B------:R0:W-:Y:S04]  /*8cc00*/  STL.64 [R1+0x45f8], R20 ;  /* 0x0045f81401007387 */ /* 0x0001e80000100a00 */
[----:B0-----:R-:W3:Y:S04]  /*8cc10*/  LDL.LU R20, [R1+0x1c0] ;  /* 0x0001c00001147983 */ /* 0x001ee80000300800 */
[----:B------:R-:W3:Y:S04]  /*8cc20*/  LDL.LU R21, [R1+0x1c4] ;  /* 0x0001c40001157983 */ /* 0x000ee80000300800 */
[----:B------:R-:W5:Y:S04]  /*8cc30*/  LDL.LU R22, [R1+0x1c8] ;  /* 0x0001c80001167983 */ /* 0x000f680000300800 */
[----:B------:R-:W5:Y:S01]  /*8cc40*/  LDL.LU R23, [R1+0x1cc] ;  /* 0x0001cc0001177983 */ /* 0x000f620000300800 */
[----:B----4-:R-:W-:Y:S03]  /*8cc50*/  HMMA.16816.F32 R24, R16, R12, R24 ;  /* 0x0000000c1018723c */ /* 0x010fe60000001818 */
[----:B-----5:R-:W-:Y:S04]  /*8cc60*/  STL.64 [R1+0x4618], R22 ;  /* 0x0046181601007387 */ /* 0x020fe80000100a00 */
[----:B---3--:R0:W-:Y:S04]  /*8cc70*/  STL.64 [R1+0x4610], R20 ;  /* 0x0046101401007387 */ /* 0x0081e80000100a00 */
[----:B0-----:R-:W3:Y:S04]  /*8cc80*/  LDL.LU R20, [R1+0x190] ;  /* 0x0001900001147983 */ /* 0x001ee80000300800 */
[----:B------:R-:W3:Y:S04]  /*8cc90*/  LDL.LU R21, [R1+0x194] ;  /* 0x0001940001157983 */ /* 0x000ee80000300800 */
[----:B------:R-:W3:Y:S04]  /*8cca0*/  LDL.LU R22, [R1+0x198] ;  /* 0x0001980001167983 */ /* 0x000ee80000300800 */
        /* <DEDUP_REMOVED lines=8> */
[----:B------:R-:W-:Y:S04]  /*8cd30*/  STL.64 [R1+0x130], R24 ;  /* 0x0001301801007387 */ /* 0x000fe80000100a00 */
[----:B------:R0:W-:Y:S04]  /*8cd40*/  STL.64 [R1+0x138], R26 ;  /* 0x0001381a01007387 */ /* 0x0001e80000100a00 */
[----:B0-----:R-:W3:Y:S04]  /*8cd50*/  LDL.LU R26, [R1+0x4630] ;  /* 0x00463000011a7983 */ /* 0x001ee80000300800 */
[----:B------:R-:W2:Y:S01]  /*8cd60*/  LDL.LU.64 R24, [R1+0x4628] ;  /* 0x0046280001187983 */ /* 0x000ea20000300a00 */
[----:B------:R-:W-:-:S02]  /*8cd70*/  IMAD.MOV.U32 R28, RZ, RZ, R12 ;  /* 0x000000ffff1c7224 */ /* 0x000fc400078e000c */
[----:B------:R-:W-:Y:S01]  /*8cd80*/  IMAD.MOV.U32 R27, RZ, RZ, R13 ;  /* 0x000000ffff1b7224 */ /* 0x000fe200078e000d */
[----:B------:R-:W-:Y:S01]  /*8cd90*/  F2FP.F16.E4M3.UNPACK_B R13, R29.H1 ;  /* 0x0000001dff0d723e */ /* 0x000fe200030006ff */
[----:B--2---:R-:W-:Y:S01]  /*8cda0*/  HMMA.16816.F32 R4, R16, R24, R4 ;  /* 0x000000181004723c */ /* 0x004fe20000001804 */
[----:B---3--:R-:W-:-:S05]  /*8cdb0*/  F2FP.F16.E4M3.UNPACK_B R12, R26.H1 ;  /* 0x0000001aff0c723e */ /* 0x008fca00030006ff */
[----:B------:R-:W-:Y:S02]  /*8cdc0*/  IMAD.MOV.U32 R26, RZ, RZ, R24 ;  /* 0x000000ffff1a7224 */ /* 0x000fe400078e0018 */
[----:B------:R-:W-:-:S15]  /*8cdd0*/  IMAD.MOV.U32 R29, RZ, RZ, R25 ;  /* 0x000000ffff1d7224 */ /* 0x000fde00078e0019 */
[----:B------:R-:W-:Y:S04]  /*8cde0*/  STL.64 [R1+0x150], R4 ;  /* 0x0001500401007387 */ /* 0x000fe80000100a00 */
[----:B------:R0:W-:Y:S04]  /*8cdf0*/  STL.64 [R1+0x158], R6 ;  /* 0x0001580601007387 */ /* 0x0001e80000100a00 */
[----:B0-----:R-:W2:Y:S04]  /*8ce00*/  LDL.LU.64 R6, [R1+0x4620] ;  /* 0x0046200001067983 */ /* 0x001ea80000300a00 */
[----:B------:R0:W-:Y:S04]  /*8ce10*/  STL.64 [R1+0x78], R12 ;  /* 0x0000780c01007387 */ /* 0x0001e80000100a00 */
[----:B------:R1:W-:Y:S04]  /*8ce20*/  STL.64 [R1+0x4538], R26 ;  /* 0x0045381a01007387 */ /* 0x0003e80000100a00 */
[----:B------:R-:W3:Y:S04]  /*8ce30*/  LDL.LU R24, [R1+0x220] ;  /* 0x0002200001187983 */ /* 0x000ee80000300800 */
[----:B------:R-:W3:Y:S01]  /*8ce40*/  LDL.LU R25, [R1+0x224] ;  /* 0x0002240001197983 */ /* 0x000ee20000300800 */
[----:B------:R-:W-:-:S02]  /*8ce50*/  F2FP.F16.E4M3.UNPACK_B R5, R14.H1 ;  /* 0x0000000eff05723e */ /* 0x000fc400030006ff */
[----:B0-----:R-:W-:Y:S01]  /*8ce60*/  HMMA.16816.F32 R12, R16, R12, R20 ;  /* 0x0000000c100c723c */ /* 0x001fe20000001814 */
[----:B-1----:R-:W3:Y:S04]  /*8ce70*/  LDL.LU R26, [R1+0x228] ;  /* 0x00022800011a7983 */ /* 0x002ee80000300800 */
[----:B------:R-:W3:Y:S04]  /*8ce80*/  LDL.LU R27, [R1+0x22c] ;  /* 0x00022c00011b7983 */ /* 0x000ee80000300800 */
[----:B------:R-:W4:Y:S04]  /*8ce90*/  LDL.LU.64 R22, [R1+0x4618] ;  /* 0x0046180001167983 */ /* 0x000f280000300a00 */
[----:B------:R-:W4:Y:S10]  /*8cea0*/  LDL.LU.64 R20, [R1+0x4610] ;  /* 0x0046100001147983 */ /* 0x000f340000300a00 */
[----:B------:R-:W-:Y:S04]  /*8ceb0*/  STL.64 [R1+0x170], R12 ;  /* 0x0001700c01007387 */ /* 0x000fe80000100a00 */
[----:B------:R0:W-:Y:S04]  /*8cec0*/  STL.64 [R1+0x178], R14 ;  /* 0x0001780e01007387 */ /* 0x0001e80000100a00 */
[----:B0-----:R-:W5:Y:S01]  /*8ced0*/  LDL.LU R15, [R1+0x4608] ;  /* 0x00460800010f7983 */ /* 0x001f620000300800 */
[----:B--2---:R-:W-:-:S02]  /*8cee0*/  F2FP.F16.E4M3.UNPACK_B R4, R6.H1 ;  /* 0x00000006ff04723e */ /* 0x004fc400030006ff */
[----:B------:R-:W-:-:S03]  /*8cef0*/  F2FP.F16.E4M3.UNPACK_B R13, R7.H1 ;  /* 0x00000007ff0d723e */ /* 0x000fc600030006ff */
[----:B------:R-:W-:Y:S04]  /*8cf00*/  STL [R1+0x70], R4 ;  /* 0x0000700401007387 */ /* 0x000fe80000100800 */
[----:B------:R4:W-:Y:S02]  /*8cf10*/  STL [R1+0x74], R5 ;  /* 0x0000740501007387 */ /* 0x0009e40000100800 */
[----:B----4-:R-:W-:Y:S02]  /*8cf20*/  HMMA.16816.F32 R4, R16, R4, R20 ;  /* 0x000000041004723c */ /* 0x010fe40000001814 */
[----:B------:R-:W2:Y:S04]  /*8cf30*/  LDL.LU.64 R22, [R1+0x4600] ;  /* 0x0046000001167983 */ /* 0x000ea80000300a00 */
[----:B------:R-:W2:-:S15]  /*8cf40*/  LDL.LU.64 R20, [R1+0x45f8] ;  /* 0x0045f80001147983 */ /* 0x000e9e0000300a00 */
[----:B------:R-:W-:-:S02]  /*8cf50*/  NOP ;  /* 0x0000000000007918 */ /* 0x000fc40000000000 */
[----:B------:R-:W-:Y:S04]  /*8cf60*/  STL.64 [R1+0x1a0], R4 ;  /* 0x0001a00401007387 */ /* 0x000fe80000100a00 */
[----:B------:R0:W-:Y:S01]  /*8cf70*/  STL.64 [R1+0x1a8], R6 ;  /* 0x0001a80601007387 */ /* 0x0001e20000100a00 */
[----:B-----5:R-:W-:-:S03]  /*8cf80*/  F2FP.F16.E4M3.UNPACK_B R12, R15.H1 ;  /* 0x0000000fff0c723e */ /* 0x020fc600030006ff */
[----:B0-----:R-:W4:Y:S04]  /*8cf90*/  LDL.LU R6, [R1+0x45f0] ;  /* 0x0045f00001067983 */ /* 0x001f280000300800 */
[----:B------:R-:W5:Y:S04]  /*8cfa0*/  LDL.LU.64 R4, [R1+0x45e8] ;  /* 0x0045e80001047983 */ /* 0x000f680000300a00 */
[----:B------:R-:W-:Y:S04]  /*8cfb0*/  STL [R1+0x68], R12 ;  /* 0x0000680c01007387 */ /* 0x000fe80000100800 */
[----:B------:R2:W-:Y:S02]  /*8cfc0*/  STL [R1+0x6c], R13 ;  /* 0x00006c0d01007387 */ /* 0x0005e40000100800 */
[----:B--2---:R-:W-:Y:S02]  /*8cfd0*/  HMMA.16816.F32 R12, R16, R12, R20 ;  /* 0x0000000c100c723c */ /* 0x004fe40000001814 */
[----:B------:R-:W2:Y:S04]  /*8cfe0*/  LDL.LU.64 R22, [R1+0x45e0] ;  /* 0x0045e00001167983 */ /* 0x000ea80000300a00 */
[----:B------:R-:W3:-:S15]  /*8cff0*/  LDL.LU.64 R20, [R1+0x45d8] ;  /* 0x0045d80001147983 */ /* 0x000ede0000300a00 */
[----:B------:R-:W-:-:S02]  /*8d000*/  NOP ;  /* 0x0000000000007918 */ /* 0x000fc40000000000 */
[----:B------:R-:W-:Y:S04]  /*8d010*/  STL.64 [R1+0x1c0], R12 ;  /* 0x0001c00c01007387 */ /* 0x000fe80000100a00 */
[----:B------:R0:W-:Y:S04]  /*8d020*/  STL.64 [R1+0x1c8], R14 ;  /* 0x0001c80e01007387 */ /* 0x0001e80000100a00 */
[----:B0-----:R-:W2:Y:S04]  /*8d030*/  LDL.LU.64 R14, [R1+0x45d0] ;  /* 0x0045d000010e7983 */ /* 0x001ea80000300a00 */
[----:B------:R-:W2:Y:S01]  /*8d040*/  LDL.LU.64 R12, [R1+0x45c8] ;  /* 0x0045c800010c7983 */ /* 0x000ea20000300a00 */
[----:B----4-:R-:W-:-:S02]  /*8d050*/  F2FP.F16.E4M3.UNPACK_B R6, R6.H1 ;  /* 0x00000006ff06723e */ /* 0x010fc400030006ff */
[----:B-----5:R-:W-:-:S03]  /*8d060*/  F2FP.F16.E4M3.UNPACK_B R7, R4.H1 ;  /* 0x00000004ff07723e */ /* 0x020fc600030006ff */
        /* <DEDUP_REMOVED lines=8> */
[----:B------:R-:W-:-:S02]  /*8d0f0*/  F2FP.F16.E4M3.UNPACK_B R4, R5.H1 ;  /* 0x00000005ff04723e */ /* 0x000fc400030006ff */
[----:B------:R-:W-:Y:S02]  /*8d100*/  F2FP.F16.E4M3.UNPACK_B R5, R22.H1 ;  /* 0x00000016ff05723e */ /* 0x000fe400030006ff */
[----:B------:R-:W-:Y:S02]  /*8d110*/  F2FP.F16.E4M3.UNPACK_B R6, R23.H1 ;  /* 0x00000017ff06723e */ /* 0x000fe400030006ff */
[----:B---3--:R-:W-:-:S03]  /*8d120*/  F2FP.F16.E4M3.UNPACK_B R7, R20.H1 ;  /* 0x00000014ff07723e */ /* 0x008fc600030006ff */
[----:B------:R-:W-:Y:S06]  /*8d130*/  HMMA.16816.F32 R24, R16, R4, R24 ;  /* 0x000000041018723c */ /* 0x000fec0000001818 */
        /* <DEDUP_REMOVED lines=16> */
[----:B0-----:R-:W-:-:S15]  /*8d240*/  HMMA.16816.F32 R4, R16, R4, R8 ;  /* 0x000000041004723c */ /* 0x001fde0000001808 */
[----:B------:R-:W-:-:S08]  /*8d250*/  NOP ;  /* 0x0000000000007918 */ /* 0x000fd00000000000 */
[----:B------:R0:W-:Y:S04]  /*8d260*/  STL.64 [R1+0x250], R4 ;  /* 0x0002500401007387 */ /* 0x0001e80000100a00 */
[----:B------:R-:W-:Y:S04]  /*8d270*/  STL [R1+0x258], R6 ;  /* 0x0002580601007387 */ /* 0x000fe80000100800 */
        /* <DEDUP_REMOVED lines=8> */
[----:B------:R-:W2:Y:S04]  /*8d300*/  LDL.LU R12, [R1+0x760] ;  /* 0x00076000010c7983 */ /* 0x000ea80000300800 */
[----:B------:R-:W3:Y:S04]  /*8d310*/  LDL.LU R24, [R1+0x340] ;  /* 0x0003400001187983 */ /* 0x000ee80000300800 */
[----:B------:R-:W3:Y:S04]  /*8d320*/  LDL.LU R25, [R1+0x344] ;  /* 0x0003440001197983 */ /* 0x000ee80000300800 */
[----:B------:R-:W4:Y:S04]  /*8d330*/  LDL.LU R26, [R1+0x348] ;  /* 0x00034800011a7983 */ /* 0x000f280000300800 */
[----:B------:R-:W4:Y:S04]  /*8d340*/  LDL.LU R27, [R1+0x34c] ;  /* 0x00034c00011b7983 */ /* 0x000f280000300800 */
[----:B----4-:R4:W-:Y:S04]  /*8d350*/  STL.64 [R1+0x4558], R26 ;  /* 0x0045581a01007387 */ /* 0x0109e80000100a00 */
[----:B---3--:R3:W-:Y:S04]  /*8d360*/  STL.64 [R1+0x4550], R24 ;  /* 0x0045501801007387 */ /* 0x0087e80000100a00 */
[----:B0-----:R-:W5:Y:S04]  /*8d370*/  LDL.LU R4, [R1+0x770] ;  /* 0x0007700001047983 */ /* 0x001f680000300800 */
[----:B------:R-:W5:Y:S04]  /*8d380*/  LDL.LU R5, [R1+0x774] ;  /* 0x0007740001057983 */ /* 0x000f680000300800 */
[----:B-1----:R-:W2:Y:S04]  /*8d390*/  LDL.LU R20, [R1+0x310] ;  /* 0x0003100001147983 */ /* 0x002ea80000300800 */
[----:B------:R-:W2:Y:S04]  /*8d3a0*/  LDL.LU R21, [R1+0x314] ;  /* 0x0003140001157983 */ /* 0x000ea80000300800 */
[----:B------:R-:W2:Y:S04]  /*8d3b0*/  LDL.LU R22, [R1+0x318] ;  /* 0x0003180001167983 */ /* 0x000ea80000300800 */
[----:B------:R-:W2:Y:S04]  /*8d3c0*/  LDL.LU R23, [R1+0x31c] ;  /* 0x00031c0001177983 */ /* 0x000ea80000300800 */
[----:B----4-:R-:W4:Y:S04]  /*8d3d0*/  LDL.LU R26, [R1+0x790] ;  /* 0x00079000011a7983 */ /* 0x010f280000300800 */
[----:B------:R-:W4:Y:S04]  /*8d3e0*/  LDL.LU R27, [R1+0x794] ;  /* 0x00079400011b7983 */ /* 0x000f280000300800 */
[----:B----4-:R0:W-:Y:S04]  /*8d3f0*/  STL.64 [R1+0x4590], R26 ;  /* 0x0045901a01007387 */ /* 0x0101e80000100a00 */
[----:B---3--:R-:W3:Y:S04]  /*8d400*/  LDL.LU R24, [R1+0x2a0] ;  /* 0x0002a00001187983 */ /* 0x008ee80000300800 */
[----:B------:R-:W3:Y:S04]  /*8d410*/  LDL.LU R25, [R1+0x2a4] ;  /* 0x0002a40001197983 */ /* 0x000ee80000300800 */
[----:B0-----:R-:W4:Y:S04]  /*8d420*/  LDL.LU R26, [R1+0x2a8] ;  /* 0x0002a800011a7983 */ /* 0x001f280000300800 */
[----:B------:R-:W4:Y:S01]  /*8d430*/  LDL.LU R27, [R1+0x2ac] ;  /* 0x0002ac00011b7983 */ /* 0x000f220000300800 */
[----:B------:R-:W-:-:S03]  /*8d440*/  IMAD.MOV.U32 R0, RZ, RZ, R7 ;  /* 0x000000ffff007224 */ /* 0x000fc600078e0007 */
[----:B----4-:R-:W-:Y:S04]  /*8d450*/  STL.64 [R1+0x45a0], R26 ;  /* 0x0045a01a01007387 */ /* 0x010fe80000100a00 */
[----:B---3--:R0:W-:Y:S04]  /*8d460*/  STL.64 [R1+0x4598], R24 ;  /* 0x0045981801007387 */ /* 0x0081e80000100a00 */
[----:B0-----:R-:W3:Y:S04]  /*8d470*/  LDL.LU R24, [R1+0x7b0] ;  /* 0x0007b00001187983 */ /* 0x001ee80000300800 */
[----:B------:R-:W4:Y:S04]  /*8d480*/  LDL.LU R25, [R1+0x7b4] ;  /* 0x0007b40001197983 */ /* 0x000f280000300800 */
[----:B------:R-:W5:Y:S04]  /*8d490*/  LDL.LU R6, [R1+0x780] ;  /* 0x0007800001067983 */ /* 0x000f680000300800 */
[----:B------:R-:W5:Y:S04]  /*8d4a0*/  LDL.LU R7, [R1+0x784] ;  /* 0x0007840001077983 */ /* 0x000f680000300800 */
[----:B-----5:R-:W-:Y:S04]  /*8d4b0*/  STL.64 [R1+0x4578], R6 ;  /* 0x0045780601007387 */ /* 0x020fe80000100a00 */
[----:B------:R0:W-:Y:S04]  /*8d4c0*/  STL.64 [R1+0x4570], R4 ;  /* 0x0045700401007387 */ /* 0x0001e80000100a00 */
[----:B0-----:R-:W5:Y:S04]  /*8d4d0*/  LDL.LU R4, [R1+0x7a0] ;  /* 0x0007a00001047983 */ /* 0x001f680000300800 */
[----:B------:R-:W5:Y:S04]  /*8d4e0*/  LDL.LU R5, [R1+0x7a4] ;  /* 0x0007a40001057983 */ /* 0x000f680000300800 */
[----:B--2---:R-:W-:Y:S04]  /*8d4f0*/  STL.64 [R1+0x4568], R22 ;  /* 0x0045681601007387 */ /* 0x004fe80000100a00 */
[----:B------:R0:W-:Y:S04]  /*8d500*/  STL.64 [R1+0x4560], R20 ;  /* 0x0045601401007387 */ /* 0x0001e80000100a00 */
        /* <DEDUP_REMOVED lines=11> */
[----:B------:R-:W-:Y:S01]  /*8d5c0*/  IMAD.MOV.U32 R27, RZ, RZ, R2 ;  /* 0x000000ffff1b7224 */ /* 0x000fe200078e0002 */
[----:B---3--:R-:W-:Y:S04]  /*8d5d0*/  STL.64 [R1+0x45b0], R22 ;  /* 0x0045b01601007387 */ /* 0x008fe80000100a00 */
[----:B--2---:R0:W-:Y:S04]  /*8d5e0*/  STL.64 [R1+0x45a8], R20 ;  /* 0x0045a81401007387 */ /* 0x0041e80000100a00 */
[----:B0-----:R-:W2:Y:S04]  /*8d5f0*/  LDL.LU R20, [R1+0x290] ;  /* 0x0002900001147983 */ /* 0x001ea80000300800 */
[----:B------:R-:W2:Y:S04]  /*8d600*/  LDL.LU R21, [R1+0x294] ;  /* 0x0002940001157983 */ /* 0x000ea80000300800 */
[----:B------:R-:W2:Y:S04]  /*8d610*/  LDL.LU R22, [R1+0x298] ;  /* 0x0002980001167983 */ /* 0x000ea80000300800 */
[----:B------:R-:W2:Y:S01]  /*8d620*/  LDL.LU R23, [R1+0x29c] ;  /* 0x00029c0001177983 */ /* 0x000ea20000300800 */
[----:B------:R-:W-:-:S02]  /*8d630*/  F2FP.F16.E4M3.UNPACK_B R6, R24.H1 ;  /* 0x00000018ff06723e */ /* 0x000fc400030006ff */
[----:B----4-:R-:W-:Y:S01]  /*8d640*/  F2FP.F16.E4M3.UNPACK_B R7, R25.H1 ;  /* 0x00000019ff07723e */ /* 0x010fe200030006ff */
        /* <DEDUP_REMOVED lines=17> */
[----:B------:R-:W3:Y:S04]  /*8d760*/  LDL.LU.64 R24, [R1+0x4598] ;  /* 0x0045980001187983 */ /* 0x000ee80000300a00 */
[----:B------:R-:W-:Y:S04]  /*8d770*/  STL [R1+0x38], R6 ;  /* 0x0000380601007387 */ /* 0x000fe80000100800 */
[----:B------:R-:W-:Y:S01]  /*8d780*/  STL [R1+0x3c], R7 ;  /* 0x00003c0701007387 */ /* 0x000fe20000100800 */
[----:B-----5:R-:W-:-:S02]  /*8d790*/  F2FP.F16.E4M3.UNPACK_B R4, R4.H1 ;  /* 0x00000004ff04723e */ /* 0x020fc400030006ff */
[----:B------:R-:W-:Y:S01]  /*8d7a0*/  F2FP.F16.E4M3.UNPACK_B R5, R5.H1 ;  /* 0x00000005ff05723e */ /* 0x000fe200030006ff */
[----:B---3--:R-:W-:-:S15]  /*8d7b0*/  HMMA.16816.F32 R24, R16, R6, R24 ;  /* 0x000000061018723c */ /* 0x008fde0000001818 */
[----:B------:R-:W-:-:S08]  /*8d7c0*/  NOP ;  /* 0x0000000000007918 */ /* 0x000fd00000000000 */
[----:B------:R-:W-:Y:S04]  /*8d7d0*/  STL.64 [R1+0x290], R24 ;  /* 0x0002901801007387 */ /* 0x000fe80000100a00 */
[----:B------:R0:W-:Y:S01]  /*8d7e0*/  STL [R1+0x29c], R27 ;  /* 0x00029c1b01007387 */ /* 0x0001e20000100800 */
[----:B------:R-:W-:-:S03]  /*8d7f0*/  IMAD.MOV.U32 R0, RZ, RZ, R26 ;  /* 0x000000ffff007224 */ /* 0x000fc600078e001a */
[----:B0-----:R-:W3:Y:S04]  /*8d800*/  LDL.LU.64 R26, [R1+0x4590] ;  /* 0x00459000011a7983 */ /* 0x001ee80000300a00 */
[----:B------:R-:W-:Y:S04]  /*8d810*/  STL [R1+0x30], R4 ;  /* 0x0000300401007387 */ /* 0x000fe80000100800 */
[----:B------:R-:W-:Y:S04]  /*8d820*/  STL [R1+0x41ec], R0 ;  /* 0x0041ec0001007387 */ /* 0x000fe80000100800 */
[----:B------:R2:W-:Y:S02]  /*8d830*/  STL [R1+0x34], R5 ;  /* 0x0000340501007387 */ /* 0x0005e40000100800 */
[----:B--2---:R-:W-:Y:S02]  /*8d840*/  HMMA.16816.F32 R4, R16, R4, R20 ;  /* 0x000000041004723c */ /* 0x004fe40000001814 */
[----:B------:R-:W2:Y:S04]  /*8d850*/  LDL.LU.64 R22, [R1+0x4588] ;  /* 0x0045880001167983 */ /* 0x000ea80000300a00 */
[----:B------:R-:W2:-:S15]  /*8d860*/  LDL.LU.64 R20, [R1+0x4580] ;  /* 0x0045800001147983 */ /* 0x000e9e0000300a00 */
[----:B------:R-:W-:-:S02]  /*8d870*/  NOP ;  /* 0x0000000000007918 */ /* 0x000fc40000000000 */
[----:B------:R-:W-:Y:S01]  /*8d880*/  STL [R1+0x2b0], R4 ;  /* 0x0002b00401007387 */ /* 0x000fe20000100800 */
[----:B------:R-:W-:-:S03]  /*8d890*/  IMAD.MOV.U32 R0, RZ, RZ, R5 ;  /* 0x000000ffff007224 */ /* 0x000fc600078e0005 */
[----:B------:R0:W-:Y:S04]  /*8d8a0*/  STL.64 [R1+0x2b8], R6 ;  /* 0x0002b80601007387 */ /* 0x0001e80000100a00 */
[----:B0-----:R-:W5:Y:S04]  /*8d8b0*/  LDL.LU.64 R6, [R1+0x4578] ;  /* 0x0045780001067983 */ /* 0x001f680000300a00 */
[----:B------:R-:W4:Y:S01]  /*8d8c0*/  LDL.LU.64 R4, [R1+0x4570] ;  /* 0x0045700001047983 */ /* 0x000f220000300a00 */
[----:B---3--:R-:W-:Y:S02]  /*8d8d0*/  F2FP.F16.E4M3.UNPACK_B R24, R26.H1 ;  /* 0x0000001aff18723e */ /* 0x008fe400030006ff */
[----:B------:R-:W-:-:S03]  /*8d8e0*/  F2FP.F16.E4M3.UNPACK_B R25, R27.H1 ;  /* 0x0000001bff19723e */ /* 0x000fc600030006ff */
        /* <DEDUP_REMOVED lines=8> */
[----:B------:R0:W-:Y:S01]  /*8d970*/  STL.64 [R1+0x2d8], R26 ;  /* 0x0002d81a01007387 */ /* 0x0001e20000100a00 */
[----:B-----5:R-:W-:Y:S02]  /*8d980*/  F2FP.F16.E4M3.UNPACK_B R6, R6.H1 ;  /* 0x00000006ff06723e */ /* 0x020fe400030006ff */
[----:B------:R-:W-:Y:S01]  /*8d990*/  F2FP.F16.E4M3.UNPACK_B R7, R7.H1 ;  /* 0x00000007ff07723e */ /* 0x000fe200030006ff */
[----:B0-----:R-:W3:Y:S04]  /*8d9a0*/  LDL.LU.64 R26, [R1+0x4558] ;  /* 0x00455800011a7983 */ /* 0x001ee80000300a00 */
[----:B------:R-:W3:Y:S04]  /*8d9b0*/  LDL.LU.64 R24, [R1+0x4550] ;  /* 0x0045500001187983 */ /* 0x000ee80000300a00 */
        /* <DEDUP_REMOVED lines=9> */
[----:B------:R-:W-:-:S03]  /*8da50*/  F2FP.F16.E4M3.UNPACK_B R5, R5.H1 ;  /* 0x00000005ff05723e */ /* 0x000fc600030006ff */
[----:B------:R-:W-:Y:S04]  /*8da60*/  STL [R1+0x18], R4 ;  /* 0x0000180401007387 */ /* 0x000fe80000100800 */
[----:B------:R3:W-:Y:S02]  /*8da70*/  STL [R1+0x1c], R5 ;  /* 0x00001c0501007387 */ /* 0x0007e40000100800 */
[----:B---3--:R-:W-:Y:S01]  /*8da80*/  HMMA.16816.F32 R4, R16, R4, R24 ;  /* 0x000000041004723c */ /* 0x008fe20000001818 */
[----:B------:R-:W-:Y:S02]  /*8da90*/  F2FP.F16.E4M3.UNPACK_B R12, R12.H1 ;  /* 0x0000000cff0c723e */ /* 0x000fe400030006ff */
[----:B------:R-:W-:Y:S01]  /*8daa0*/  F2FP.F16.E4M3.UNPACK_B R13, R13.H1 ;  /* 0x0000000dff0d723e */ /* 0x000fe200030006ff */
[----:B------:R-:W3:-:S15]  /*8dab0*/  LDL.LU.64 R26, [R1+0x4538] ;  /* 0x00453800011a7983 */ /* 0x000ede0000300a00 */
[----:B------:R-:W-:-:S04]  /*8dac0*/  NOP ;  /* 0x0000000000007918 */ /* 0x000fc80000000000 */
[----:B------:R0:W-:Y:S04]  /*8dad0*/  STL.64 [R1+0x320], R4 ;  /* 0x0003200401007387 */ /* 0x0001e80000100a00 */
[----:B------:R1:W-:Y:S01]  /*8dae0*/  STL.64 [R1+0x328], R6 ;  /* 0x0003280601007387 */ /* 0x0003e20000100a00 */
[----:B0-----:R-:W-:-:S03]  /*8daf0*/  F2FP.F16.E4M3.UNPACK_B R4, R14.H1 ;  /* 0x0000000eff04723e */ /* 0x001fc600030006ff */
[----:B-1----:R-:W4:Y:S04]  /*8db00*/  LDL.LU R7, [R1+0x4530] ;  /* 0x0045300001077983 */ /* 0x002f280000300800 */
[----:B------:R-:W-:Y:S01]  /*8db10*/  STL [R1+0x10], R12 ;  /* 0x0000100c01007387 */ /* 0x000fe20000100800 */
[----:B------:R-:W-:-:S03]  /*8db20*/  F2FP.F16.E4M3.UNPACK_B R5, R15.H1 ;  /* 0x0000000fff05723e */ /* 0x000fc600030006ff */
[----:B------:R2:W-:Y:S04]  /*8db30*/  STL [R1+0x14], R13 ;  /* 0x0000140d01007387 */ /* 0x0005e80000100800 */
[----:B------:R-:W-:Y:S01]  /*8db40*/  HMMA.16816.F32 R8, R16, R4, R8 ;  /* 0x000000041008723c */ /* 0x000fe20000001808 */
[----:B------:R-:W-:-:S05]  /*8db50*/  F2FP.F16.E4M3.UNPACK_B R2, R2.H1 ;  /* 0x00000002ff02723e */ /* 0x000fca00030006ff */
[----:B------:R-:W-:Y:S01]  /*8db60*/  STL [R1+0x8], R4 ;  /* 0x0000080401007387 */ /* 0x000fe20000100800 */
[----:B------:R-:W-:Y:S01]  /*8db70*/  F2FP.F16.E4M3.UNPACK_B R0, R3.H1 ;  /* 0x00000003ff00723e */ /* 0x000fe200030006ff */
[----:B--2---:R-:W-:-:S15]  /*8db80*/  HMMA.16816.F32 R12, R16, R12, R20 ;  /* 0x0000000c100c723c */ /* 0x004fde0000001814 */
[----:B------:R-:W-:-:S08]  /*8db90*/  NOP ;  /* 0x0000000000007918 */ /* 0x000fd00000000000 */
[----:B------:R-:W-:Y:S04]  /*8dba0*/  STL.64 [R1+0x340], R12 ;  /* 0x0003400c01007387 */ /* 0x000fe80000100a00 */
[----:B------:R-:W-:Y:S04]  /*8dbb0*/  STL.64 [R1+0x348], R14 ;  /* 0x0003480e01007387 */ /* 0x000fe80000100a00 */
[----:B------:R-:W-:Y:S04]  /*8dbc0*/  STL [R1+0xc], R5 ;  /* 0x00000c0501007387 */ /* 0x000fe80000100800 */
[----:B------:R-:W2:Y:S04]  /*8dbd0*/  LDL.LU R20, [R1+0x6d0] ;  /* 0x0006d00001147983 */ /* 0x000ea80000300800 */
[----:B------:R-:W-:Y:S04]  /*8dbe0*/  STL [R1], R2 ;  /* 0x0000000201007387 */ /* 0x000fe80000100800 */
[----:B------:R-:W-:Y:S04]  /*8dbf0*/  STL.64 [R1+0x360], R8 ;  /* 0x0003600801007387 */ /* 0x000fe80000100a00 */
[----:B------:R-:W-:Y:S04]  /*8dc00*/  STL.64 [R1+0x368], R10 ;  /* 0x0003680a01007387 */ /* 0x000fe80000100a00 */
[----:B------:R-:W2:Y:S04]  /*8dc10*/  LDL.LU R21, [R1+0x6d4] ;  /* 0x0006d40001157983 */ /* 0x000ea80000300800 */
[----:B------:R-:W-:Y:S04]  /*8dc20*/  STL [R1+0x4], R0 ;  /* 0x0000040001007387 */ /* 0x000fe80000100800 */
[----:B------:R-:W5:Y:S04]  /*8dc30*/  LDL.LU R22, [R1+0x6c0] ;  /* 0x0006c00001167983 */ /* 0x000f680000300800 */
[----:B------:R-:W5:Y:S04]  /*8dc40*/  LDL.LU R23, [R1+0x6c4] ;  /* 0x0006c40001177983 */ /* 0x000f680000300800 */
[----:B-----5:R-:W-:Y:S04]  /*8dc50*/  STL.64 [R1+0x44d8], R22 ;  /* 0x0044d81601007387 */ /* 0x020fe80000100a00 */
[----:B--2---:R0:W-:Y:S04]  /*8dc60*/  STL.64 [R1+0x44d0], R20 ;  /* 0x0044d01401007387 */ /* 0x0041e80000100a00 */
[----:B0-----:R-:W2:Y:S04]  /*8dc70*/  LDL.LU R20, [R1+0x430] ;  /* 0x0004300001147983 */ /* 0x001ea80000300800 */
[----:B------:R-:W2:Y:S04]  /*8dc80*/  LDL.LU R21, [R1+0x434] ;  /* 0x0004340001157983 */ /* 0x000ea80000300800 */
[----:B------:R-:W5:Y:S04]  /*8dc90*/  LDL.LU R22, [R1+0x438] ;  /* 0x0004380001167983 */ /* 0x000f680000300800 */
[----:B------:R-:W5:Y:S04]  /*8dca0*/  LDL.LU R23, [R1+0x43c] ;  /* 0x00043c0001177983 */ /* 0x000f680000300800 */
[----:B------:R-:W3:Y:S04]  /*8dcb0*/  LDL.LU R10, [R1+0x700] ;  /* 0x00070000010a7983 */ /* 0x000ee80000300800 */
[----:B------:R-:W3:Y:S04]  /*8dcc0*/  LDL.LU R11, [R1+0x704] ;  /* 0x00070400010b7983 */ /* 0x000ee80000300800 */
[----:B------:R-:W4:Y:S04]  /*8dcd0*/  LDL.LU R12, [R1+0x6f0] ;  /* 0x0006f000010c7983 */ /* 0x000f280000300800 */
[----:B------:R-:W4:Y:S04]  /*8dce0*/  LDL.LU R13, [R1+0x6f4] ;  /* 0x0006f400010d7983 */ /* 0x000f280000300800 */
[----:B-----5:R-:W-:Y:S04]  /*8dcf0*/  STL.64 [R1+0x44e8], R22 ;  /* 0x0044e81601007387 */ /* 0x020fe80000100a00 */
[----:B--2---:R0:W-:Y:S04]  /*8dd00*/  STL.64 [R1+0x44e0], R20 ;  /* 0x0044e01401007387 */ /* 0x0041e80000100a00 */
[----:B0-----:R-:W2:Y:S04]  /*8dd10*/  LDL.LU R20, [R1+0x410] ;  /* 0x0004100001147983 */ /* 0x001ea80000300800 */
[----:B------:R-:W2:Y:S04]  /*8dd20*/  LDL.LU R21, [R1+0x414] ;  /* 0x0004140001157983 */ /* 0x000ea80000300800 */
[----:B------:R-:W5:Y:S04]  /*8dd30*/  LDL.LU R22, [R1+0x418] ;  /* 0x0004180001167983 */ /* 0x000f680000300800 */
[----:B------:R-:W5:Y:S04]  /*8dd40*/  LDL.LU R23, [R1+0x41c] ;  /* 0x00041c0001177983 */ /* 0x000f680000300800 */
[----:B------:R-:W4:Y:S04]  /*8dd50*/  LDL.LU R8, [R1+0x720] ;  /* 0x0007200001087983 */ /* 0x000f280000300800 */
[----:B------:R-:W4:Y:S04]  /*8dd60*/  LDL.LU R9, [R1+0x724] ;  /* 0x0007240001097983 */ /* 0x000f280000300800 */
[----:B---3--:R0:W-:Y:S02]  /*8dd70*/  STL.64 [R1+0x4518], R10 ;  /* 0x0045180a01007387 */ /* 0x0081e40000100a00 */
[----:B0-----:R-:W-:-:S02]  /*8dd80*/  IMAD.MOV.U32 R10, RZ, RZ, R2 ;  /* 0x000000ffff0a7224 */ /* 0x001fc400078e0002 */
[----:B------:R-:W3:Y:S04]  /*8dd90*/  LDL.LU R2, [R1+0x730] ;  /* 0x0007300001027983 */ /* 0x000ee80000300800 */
[----:B------:R-:W3:Y:S04]  /*8dda0*/  LDL.LU R3, [R1+0x734] ;  /* 0x0007340001037983 */ /* 0x000ee80000300800 */
[----:B----4-:R-:W-:Y:S04]  /*8ddb0*/  STL.64 [R1+0x4510], R8 ;  /* 0x0045100801007387 */ /* 0x010fe80000100a00 */
[----:B-----5:R-:W-:Y:S04]  /*8ddc0*/  STL.64 [R1+0x44f8], R22 ;  /* 0x0044f81601007387 */ /* 0x020fe80000100a00 */
        /* <DEDUP_REMOVED lines=11> */
[----:B------:R-:W-:-:S03]  /*8de80*/  IMAD.MOV.U32 R11, RZ, RZ, R0 ;  /* 0x000000ffff0b7224 */ /* 0x000fc600078e0000 */
        /* <DEDUP_REMOVED lines=9> */
[----:B------:R-:W2:Y:S04]  /*8df20*/  LDL.LU R6, [R1+0x3710] ;  /* 0x0037100001067983 */ /* 0x000ea80000300800 */
[----:B------:R-:W5:Y:S04]  /*8df30*/  LDL.LU R0, [R1+0x370c] ;  /* 0x00370c0001007983 */ /* 0x000f680000300800 */
[----:B------:R-:W3:Y:S04]  /*8df40*/  LDL.LU R5, [R1+0x3708] ;  /* 0x0037080001057983 */ /* 0x000ee80000300800 */
[----:B--2---:R-:W-:Y:S04]  /*8df50*/  STL.64 [R1+0x44c8], R6 ;  /* 0x0044c80601007387 */ /* 0x004fe80000100a00 */
[----:B---3--:R0:W-:Y:S01]  /*8df60*/  STL.64 [R1+0x44c0], R4 ;  /* 0x0044c00401007387 */ /* 0x0081e20000100a00 */
[----:B------:R-:W-:Y:S03]  /*8df70*/  HMMA.16816.F32 R8, R16, R10, R20 ;  /* 0x0000000a1008723c */ /* 0x000fe60000001814 */
[----:B0-----:R-:W2:Y:S04]  /*8df80*/  LDL.LU R4, [R1+0x450] ;  /* 0x0004500001047983 */ /* 0x001ea80000300800 */
[----:B------:R-:W2:Y:S04]  /*8df90*/  LDL.LU R5, [R1+0x454] ;  /* 0x0004540001057983 */ /* 0x000ea80000300800 */
[----:B------:R-:W2:Y:S04]  /*8dfa0*/  LDL.LU R6, [R1+0x458] ;  /* 0x0004580001067983 */ /* 0x000ea80000300800 */
[----:B------:R-:W2:Y:S04]  /*8dfb0*/  LDL.LU R7, [R1+0x45c] ;  /* 0x00045c0001077983 */ /* 0x000ea80000300800 */
[----:B------:R-:W3:Y:S04]  /*8dfc0*/  LDL.LU R24, [R1+0x6b0] ;  /* 0x0006b00001187983 */ /* 0x000ee80000300800 */
[----:B------:R-:W3:Y:S04]  /*8dfd0*/  LDL.LU R25, [R1+0x6b4] ;  /* 0x0006b40001197983 */ /* 0x000ee80000300800 */
[----:B------:R-:W4:Y:S04]  /*8dfe0*/  LDL.LU.64 R22, [R1+0x4528] ;  /* 0x0045280001167983 */ /* 0x000f280000300a00 */
[----:B------:R-:W4:Y:S01]  /*8dff0*/  LDL.LU.64 R20, [R1+0x4520] ;  /* 0x0045200001147983 */ /* 0x000f220000300a00 */
[----:B------:R-:W-:-:S02]  /*8e000*/  F2FP.F16.E4M3.UNPACK_B R2, R2.H1 ;  /* 0x00000002ff02723e */ /* 0x000fc400030006ff */
[----:B------:R-:W-:Y:S01]  /*8e010*/  F2FP.F16.E4M3.UNPACK_B R3, R3.H1 ;  /* 0x00000003ff03723e */ /* 0x000fe200030006ff */
        /* <DEDUP_REMOVED lines=10> */
[----:B--2---:R-:W-:-:S02]  /*8e0c0*/  F2FP.F16.E4M3.UNPACK_B R8, R8.H1 ;  /* 0x00000008ff08723e */ /* 0x004fc400030006ff */
[----:B------:R-:W-:Y:S01]  /*8e0d0*/  F2FP.F16.E4M3.UNPACK_B R9, R9.H1 ;  /* 0x00000009ff09723e */ /* 0x000fe200030006ff */
[----:B------:R0:W-:Y:S04]  /*8e0e0*/  STL [R1+0x44b8], R3 ;  /* 0x0044b80301007387 */ /* 0x0001e80000100800 */
[----:B0-----:R-:W2:Y:S02]  /*8e0f0*/  LDL.LU R3, [R1+0x3714] ;  /* 0x0037140001037983 */ /* 0x001ea40000300800 */
[----:B----4-:R-:W-:-:S15]  /*8e100*/  HMMA.16816.F32 R20, R16, R8, R20 ;  /* 0x000000081014723c */ /* 0x010fde0000001814 */
[----:B------:R-:W-:-:S08]  /*8e110*/  NOP ;  /* 0x0000000000007918 */ /* 0x000fd00000000000 */
[----:B------:R-:W-:Y:S04]  /*8e120*/  STL.64 [R1+0x3d0], R20 ;  /* 0x0003d01401007387 */ /* 0x000fe80000100a00 */
[----:B------:R0:W-:Y:S04]  /*8e130*/  STL.64 [R1+0x3d8], R22 ;  /* 0x0003d81601007387 */ /* 0x0001e80000100a00 */
[----:B0-----:R-:W4:Y:S04]  /*8e140*/  LDL.LU.64 R22, [R1+0x44f8] ;  /* 0x0044f80001167983 */ /* 0x001f280000300a00 */
[----:B------:R-:W4:Y:S01]  /*8e150*/  LDL.LU.64 R20, [R1+0x44f0] ;  /* 0x0044f00001147983 */ /* 0x000f220000300a00 */
[----:B-----5:R-:W-:-:S02]  /*8e160*/  F2FP.F16.E4M3.UNPACK_B R10, R10.H1 ;  /* 0x0000000aff0a723e */ /* 0x020fc400030006ff */
[----:B------:R-:W-:-:S07]  /*8e170*/  F2FP.F16.E4M3.UNPACK_B R11, R11.H1 ;  /* 0x0000000bff0b723e */ /* 0x000fce00030006ff */
        /* <DEDUP_REMOVED lines=8> */
[----:B------:R-:W-:Y:S02]  /*8e200*/  F2FP.F16.E4M3.UNPACK_B R14, R14.H1 ;  /* 0x0000000eff0e723e */ /* 0x000fe400030006ff */
[----:B------:R-:W-:-:S07]  /*8e210*/  F2FP.F16.E4M3.UNPACK_B R15, R15.H1 ;  /* 0x0000000fff0f723e */ /* 0x000fce00030006ff */
[C---:B------:R-:W-:Y:S01]  /*8e220*/  HMMA.16816.F32 R4, R16.reuse, R14, R4 ;  /* 0x0000000e1004723c */ /* 0x040fe20000001804 */
[----:B------:R0:W-:Y:S04]  /*8e230*/  STL.64 [R1+0x42c8], R10 ;  /* 0x0042c80a01007387 */ /* 0x0001e80000100a00 */
[----:B0-----:R-:W5:Y:S04]  /*8e240*/  LDL.LU R11, [R1+0x3704] ;  /* 0x00370400010b7983 */ /* 0x001f680000300800 */
[----:B------:R-:W-:Y:S01]  /*8e250*/  STL.64 [R1+0x42c0], R8 ;  /* 0x0042c00801007387 */ /* 0x000fe20000100a00 */
[----:B----4-:R-:W-:-:S15]  /*8e260*/  HMMA.16816.F32 R20, R16, R12, R20 ;  /* 0x0000000c1014723c */ /* 0x010fde0000001814 */
[----:B------:R-:W-:-:S08]  /*8e270*/  NOP ;  /* 0x0000000000007918 */ /* 0x000fd00000000000 */
[----:B------:R-:W-:Y:S04]  /*8e280*/  STL.64 [R1+0x410], R20 ;  /* 0x0004101401007387 */ /* 0x000fe80000100a00 */
[----:B------:R0:W-:Y:S04]  /*8e290*/  STL.64 [R1+0x418], R22 ;  /* 0x0004181601007387 */ /* 0x0001e80000100a00 */
[----:B0-----:R-:W4:Y:S04]  /*8e2a0*/  LDL.LU.64 R22, [R1+0x44d8] ;  /* 0x0044d80001167983 */ /* 0x001f280000300a00 */
[----:B------:R-:W3:Y:S04]  /*8e2b0*/  LDL.LU.64 R20, [R1+0x44d0] ;  /* 0x0044d00001147983 */ /* 0x000ee80000300a00 */
[----:B------:R-:W-:Y:S04]  /*8e2c0*/  STL.64 [R1+0x430], R4 ;  /* 0x0004300401007387 */ /* 0x000fe80000100a00 */
[----:B------:R0:W-:Y:S04]  /*8e2d0*/  STL.64 [R1+0x438], R6 ;  /* 0x0004380601007387 */ /* 0x0001e80000100a00 */
[----:B0-----:R-:W2:Y:S04]  /*8e2e0*/  LDL.LU.64 R6, [R1+0x44c8] ;  /* 0x0044c80001067983 */ /* 0x001ea80000300a00 */
[----:B------:R-:W5:Y:S04]  /*8e2f0*/  LDL.LU.64 R4, [R1+0x44c0] ;  /* 0x0044c00001047983 */ /* 0x000f680000300a00 */
[----:B------:R-:W-:Y:S04]  /*8e300*/  STL.64 [R1+0x42a8], R14 ;  /* 0x0042a80e01007387 */ /* 0x000fe80000100a00 */
[----:B------:R0:W-:Y:S04]  /*8e310*/  STL.64 [R1+0x42a0], R12 ;  /* 0x0042a00c01007387 */ /* 0x0001e80000100a00 */
[----:B0-----:R-:W4:Y:S04]  /*8e320*/  LDL.LU R12, [R1+0x480] ;  /* 0x00048000010c7983 */ /* 0x001f280000300800 */
[----:B------:R-:W4:Y:S04]  /*8e330*/  LDL.LU R13, [R1+0x484] ;  /* 0x00048400010d7983 */ /* 0x000f280000300800 */
[----:B------:R-:W4:Y:S04]  /*8e340*/  LDL.LU R14, [R1+0x488] ;  /* 0x00048800010e7983 */ /* 0x000f280000300800 */
[----:B------:R-:W4:Y:S01]  /*8e350*/  LDL.LU R15, [R1+0x48c] ;  /* 0x00048c00010f7983 */ /* 0x000f220000300800 */
[----:B------:R-:W-:-:S02]  /*8e360*/  IMAD.MOV.U32 R10, RZ, RZ, R26 ;  /* 0x000000ffff0a7224 */ /* 0x000fc400078e001a */
[----:B------:R-:W-:Y:S02]  /*8e370*/  IMAD.MOV.U32 R8, RZ, RZ, R28 ;  /* 0x000000ffff087224 */ /* 0x000fe400078e001c */
[----:B------:R-:W-:Y:S01]  /*8e380*/  IMAD.MOV.U32 R9, RZ, RZ, R27 ;  /* 0x000000ffff097224 */ /* 0x000fe200078e001b */
[----:B---3--:R-:W-:Y:S02]  /*8e390*/  F2FP.F16.E4M3.UNPACK_B R20, R20.H1 ;  /* 0x00000014ff14723e */ /* 0x008fe400030006ff */
[----:B------:R-:W-:-:S07]  /*8e3a0*/  F2FP.F16.E4M3.UNPACK_B R21, R21.H1 ;  /* 0x00000015ff15723e */ /* 0x000fce00030006ff */
[----:B----4-:R-:W-:Y:S01]  /*8e3b0*/  HMMA.16816.F32 R12, R16, R20, R12 ;  /* 0x00000014100c723c */ /* 0x010fe2000000180c */
[----:B-----5:R-:W-:Y:S02]  /*8e3c0*/  IMAD R4, R4, 0x100, R11 ;  /* 0x0000010004047824 */ /* 0x020fe400078e020b */
[----:B------:R-:W-:-:S15]  /*8e3d0*/  IMAD.MOV.U32 R11, RZ, RZ, R29 ;  /* 0x000000ffff0b7224 */ /* 0x000fde00078e001d */
[----:B------:R-:W-:-:S05]  /*8e3e0*/  NOP ;  /* 0x0000000000007918 */ /* 0x000fca0000000000 */
[----:B------:R-:W-:Y:S04]  /*8e3f0*/  STL.64 [R1+0x450], R12 ;  /* 0x0004500c01007387 */ /* 0x000fe80000100a00 */
[----:B------:R-:W-:Y:S04]  /*8e400*/  STL.64 [R1+0x458], R14 ;  /* 0x0004580e01007387 */ /* 0x000fe80000100a00 */
[----:B------:R-:W3:Y:S04]  /*8e410*/  LDL.LU R26, [R1+0x44bc] ;  /* 0x0044bc00011a7983 */ /* 0x000ee80000300800 */
        /* <DEDUP_REMOVED lines=8> */
[----:B------:R-:W3:Y:S04]  /*8e4a0*/  LDL.LU R14, [R1+0x498] ;  /* 0x00049800010e7983 */ /* 0x000ee80000300800 */
[----:B------:R-:W3:Y:S01]  /*8e4b0*/  LDL.LU R15, [R1+0x49c] ;  /* 0x00049c00010f7983 */ /* 0x000ee20000300800 */
[----:B------:R-:W-:-:S02]  /*8e4c0*/  F2FP.F16.E4M3.UNPACK_B R22, R22.H1 ;  /* 0x00000016ff16723e */ /* 0x000fc400030006ff */
[----:B------:R-:W-:Y:S01]  /*8e4d0*/  F2FP.F16.E4M3.UNPACK_B R23, R23.H1 ;  /* 0x00000017ff17723e */ /* 0x000fe200030006ff */
[----:B--2---:R-:W-:Y:S01]  /*8e4e0*/  IMAD R6, R6, 0x100, R3 ;  /* 0x0000010006067824 */ /* 0x004fe200078e0203 */
[----:B---3--:R-:W-:Y:S04]  /*8e4f0*/  STL.64 [R1+0x4470], R14 ;  /* 0x0044700e01007387 */ /* 0x008fe80000100a00 */
[----:B-----5:R4:W-:Y:S02]  /*8e500*/  STL.64 [R1+0x4468], R12 ;  /* 0x0044680c01007387 */ /* 0x0209e40000100a00 */
[----:B----4-:R-:W-:Y:S07]  /*8e510*/  HMMA.16816.F32 R12, R16, R22, R8 ;  /* 0x00000016100c723c */ /* 0x010fee0000001808 */
[----:B------:R-:W-:-:S02]  /*8e520*/  IMAD.MOV.U32 R11, RZ, RZ, R7 ;  /* 0x000000ffff0b7224 */ /* 0x000fc400078e0007 */
[----:B------:R-:W-:-:S14]  /*8e530*/  IMAD.MOV.U32 R10, RZ, RZ, R26 ;  /* 0x000000ffff0a7224 */ /* 0x000fdc00078e001a */
[----:B------:R0:W-:Y:S04]  /*8e540*/  STL.64 [R1+0x480], R12 ;  /* 0x0004800c01007387 */ /* 0x0001e80000100a00 */
[----:B------:R1:W-:Y:S04]  /*8e550*/  STL.64 [R1+0x488], R14 ;  /* 0x0004880e01007387 */ /* 0x0003e80000100a00 */
[----:B0-----:R-:W2:Y:S04]  /*8e560*/  LDL.LU R12, [R1+0x4f0] ;  /* 0x0004f000010c7983 */ /* 0x001ea80000300800 */
[----:B------:R-:W2:Y:S04]  /*8e570*/  LDL.LU R13, [R1+0x4f4] ;  /* 0x0004f400010d7983 */ /* 0x000ea80000300800 */
[----:B-1----:R-:W3:Y:S04]  /*8e580*/  LDL.LU R14, [R1+0x4f8] ;  /* 0x0004f800010e7983 */ /* 0x002ee80000300800 */
[----:B------:R-:W3:Y:S04]  /*8e590*/  LDL.LU R15, [R1+0x4fc] ;  /* 0x0004fc00010f7983 */ /* 0x000ee80000300800 */
[----:B------:R-:W4:Y:S04]  /*8e5a0*/  LDL.LU R3, [R1+0x371c] ;  /* 0x00371c0001037983 */ /* 0x000f280000300800 */
[----:B------:R-:W4:Y:S04]  /*8e5b0*/  LDL.LU R7, [R1+0x3718] ;  /* 0x0037180001077983 */ /* 0x000f280000300800 */
[----:B------:R-:W5:Y:S04]  /*8e5c0*/  LDL.LU R26, [R1+0x6a0] ;  /* 0x0006a000011a7983 */ /* 0x000f680000300800 */
[----:B------:R-:W4:Y:S04]  /*8e5d0*/  LDL.LU R27, [R1+0x6a4] ;  /* 0x0006a400011b7983 */ /* 0x000f280000300800 */
[----:B------:R-:W4:Y:S04]  /*8e5e0*/  LDL.LU R28, [R1+0x810] ;  /* 0x00081000011c7983 */ /* 0x000f280000300800 */
[----:B------:R-:W4:Y:S04]  /*8e5f0*/  LDL.LU R29, [R1+0x814] ;  /* 0x00081400011d7983 */ /* 0x000f280000300800 */
[----:B------:R-:W2:Y:S04]  /*8e600*/  LDL.LU R9, [R1+0x800] ;  /* 0x0008000001097983 */ /* 0x000ea80000300800 */
[----:B------:R-:W-:Y:S01]  /*8e610*/  STL.64 [R1+0x44b0], R10 ;  /* 0x0044b00a01007387 */ /* 0x000fe20000100a00 */
[----:B------:R-:W-:-:S03]  /*8e620*/  IMAD R5, R5, 0x100, R0 ;  /* 0x0000010005057824 */ /* 0x000fc600078e0200 */
[----:B--2---:R0:W-:Y:S04]  /*8e630*/  STL [R1+0x44a8], R9 ;  /* 0x0044a80901007387 */ /* 0x0041e80000100800 */
[----:B------:R-:W2:Y:S04]  /*8e640*/  LDL.LU R8, [R1+0x4e0] ;  /* 0x0004e00001087983 */ /* 0x000ea80000300800 */
[----:B0-----:R-:W2:Y:S04]  /*8e650*/  LDL.LU R9, [R1+0x4e4] ;  /* 0x0004e40001097983 */ /* 0x001ea80000300800 */
[----:B------:R-:W2:Y:S04]  /*8e660*/  LDL.LU R10, [R1+0x4e8] ;  /* 0x0004e800010a7983 */ /* 0x000ea80000300800 */
[----:B------:R-:W2:Y:S04]  /*8e670*/  LDL.LU R11, [R1+0x4ec] ;  /* 0x0004ec00010b7983 */ /* 0x000ea80000300800 */
[----:B------:R-:W2:Y:S04]  /*8e680*/  LDL.LU R0, [R1+0x804] ;  /* 0x0008040001007983 */ /* 0x000ea80000300800 */
[----:B---3--:R-:W-:Y:S04]  /*8e690*/  STL.64 [R1+0x4480], R14 ;  /* 0x0044800e01007387 */ /* 0x008fe80000100a00 */
[----:B------:R0:W-:Y:S04]  /*8e6a0*/  STL.64 [R1+0x4478], R12 ;  /* 0x0044780c01007387 */ /* 0x0001e80000100a00 */
        /* <DEDUP_REMOVED lines=8> */
[----:B------:R-:W5:Y:S04]  /*8e730*/  LDL.LU R14, [R1+0x538] ;  /* 0x00053800010e7983 */ /* 0x000f680000300800 */
[----:B------:R-:W5:Y:S01]  /*8e740*/  LDL.LU R15, [R1+0x53c] ;  /* 0x00053c00010f7983 */ /* 0x000f620000300800 */
[----:B------:R-:W-:-:S02]  /*8e750*/  F2FP.F16.E4M3.UNPACK_B R24, R24.H1 ;  /* 0x00000018ff18723e */ /* 0x000fc400030006ff */
[----:B------:R-:W-:Y:S01]  /*8e760*/  F2FP.F16.E4M3.UNPACK_B R25, R25.H1 ;  /* 0x00000019ff19723e */ /* 0x000fe200030006ff */
[----:B-----5:R-:W-:Y:S04]  /*8e770*/  STL.64 [R1+0x44a0], R14 ;  /* 0x0044a00e01007387 */ /* 0x020fe80000100a00 */
[----:B---3--:R0:W-:Y:S04]  /*8e780*/  STL.64 [R1+0x4498], R12 ;  /* 0x0044980c01007387 */ /* 0x0081e80000100a00 */
[----:B0-----:R-:W3:Y:S04]  /*8e790*/  LDL.LU R12, [R1+0x520] ;  /* 0x00052000010c7983 */ /* 0x001ee80000300800 */
[----:B------:R-:W3:Y:S04]  /*8e7a0*/  LDL.LU R13, [R1+0x524] ;  /* 0x00052400010d7983 */ /* 0x000ee80000300800 */
[----:B------:R-:W3:Y:S04]  /*8e7b0*/  LDL.LU R14, [R1+0x528] ;  /* 0x00052800010e7983 */ /* 0x000ee80000300800 */
[----:B------:R-:W3:Y:S01]  /*8e7c0*/  LDL.LU R15, [R1+0x52c] ;  /* 0x00052c00010f7983 */ /* 0x000ee20000300800 */
[----:B------:R-:W-:-:S02]  /*8e7d0*/  F2FP.F16.E4M3.UNPACK_B R26, R26.H1 ;  /* 0x0000001aff1a723e */ /* 0x000fc400030006ff */
[----:B----4-:R-:W-:Y:S01]  /*8e7e0*/  F2FP.F16.E4M3.UNPACK_B R27, R27.H1 ;  /* 0x0000001bff1b723e */ /* 0x010fe200030006ff */
[----:B--2---:R-:W-:Y:S01]  /*8e7f0*/  HMMA.16816.F32 R8, R16, R24, R8 ;  /* 0x000000181008723c */ /* 0x004fe20000001808 */
[----:B------:R-:W-:Y:S04]  /*8e800*/  STL.64 [R1+0x4288], R22 ;  /* 0x0042881601007387 */ /* 0x000fe80000100a00 */
[----:B------:R0:W-:Y:S01]  /*8e810*/  STL.64 [R1+0x4280], R20 ;  /* 0x0042801401007387 */ /* 0x0001e20000100a00 */
[----:B------:R-:W-:-:S03]  /*8e820*/  IMAD R7, R7, 0x100, R3 ;  /* 0x0000010007077824 */ /* 0x000fc600078e0203 */
[----:B0-----:R-:W2:Y:S04]  /*8e830*/  LDL.LU R20, [R1+0x4a0] ;  /* 0x0004a00001147983 */ /* 0x001ea80000300800 */
[----:B------:R-:W2:Y:S04]  /*8e840*/  LDL.LU R21, [R1+0x4a4] ;  /* 0x0004a40001157983 */ /* 0x000ea80000300800 */
[----:B------:R-:W2:Y:S04]  /*8e850*/  LDL.LU R22, [R1+0x4a8] ;  /* 0x0004a80001167983 */ /* 0x000ea80000300800 */
[----:B------:R-:W2:Y:S04]  /*8e860*/  LDL.LU R23, [R1+0x4ac] ;  /* 0x0004ac0001177983 */ /* 0x000ea80000300800 */
[----:B------:R-:W4:Y:S04]  /*8e870*/  LDL.LU R3, [R1+0x44b8] ;  /* 0x0044b80001037983 */ /* 0x000f280000300800 */
[----:B------:R-:W-:Y:S04]  /*8e880*/  STL.64 [R1+0x4b0], R8 ;  /* 0x0004b00801007387 */ /* 0x000fe80000100a00 */
[----:B------:R0:W-:Y:S04]  /*8e890*/  STL.64 [R1+0x4b8], R10 ;  /* 0x0004b80a01007387 */ /* 0x0001e80000100a00 */
[----:B0-----:R-:W5:Y:S04]  /*8e8a0*/  LDL.LU.64 R10, [R1+0x44b0] ;  /* 0x0044b000010a7983 */ /* 0x001f680000300a00 */
[----:B------:R-:W2:Y:S01]  /*8e8b0*/  LDL.LU R9, [R1+0x44a8] ;  /* 0x0044a80001097983 */ /* 0x000ea20000300800 */
[----:B---3--:R-:W-:-:S15]  /*8e8c0*/  HMMA.16816.F32 R12, R16, R26, R12 ;  /* 0x0000001a100c723c */ /* 0x008fde000000180c */
[----:B------:R-:W-:-:S08]  /*8e8d0*/  NOP ;  /* 0x0000000000007918 */ /* 0x000fd00000000000 */
[----:B------:R-:W-:Y:S04]  /*8e8e0*/  STL.64 [R1+0x680], R12 ;  /* 0x0006800c01007387 */ /* 0x000fe80000100a00 */
[----:B------:R0:W-:Y:S04]  /*8e8f0*/  STL.64 [R1+0x688], R14 ;  /* 0x0006880e01007387 */ /* 0x0001e80000100a00 */
[----:B0-----:R-:W3:Y:S04]  /*8e900*/  LDL.LU.64 R14, [R1+0x44a0] ;  /* 0x0044a000010e7983 */ /* 0x001ee80000300a00 */
[----:B------:R-:W3:Y:S01]  /*8e910*/  LDL.LU.64 R12, [R1+0x4498] ;  /* 0x00449800010c7983 */ /* 0x000ee20000300a00 */
[----:B------:R-:W-:-:S02]  /*8e920*/  F2FP.F16.E4M3.UNPACK_B R28, R28.H1 ;  /* 0x0000001cff1c723e */ /* 0x000fc400030006ff */
[----:B------:R-:W-:Y:S02]  /*8e930*/  F2FP.F16.E4M3.UNPACK_B R29, R29.H1 ;  /* 0x0000001dff1d723e */ /* 0x000fe400030006ff */
[----:B--2---:R-:W-:Y:S02]  /*8e940*/  F2FP.F16.E4M3.UNPACK_B R8, R9.H1 ;  /* 0x00000009ff08723e */ /* 0x004fe400030006ff */
[----:B------:R-:W-:Y:S01]  /*8e950*/  F2FP.F16.E4M3.UNPACK_B R9, R0.H1 ;  /* 0x00000000ff09723e */ /* 0x000fe200030006ff */
[----:B------:R0:W-:Y:S04]  /*8e960*/  STL.64 [R1+0x4270], R26 ;  /* 0x0042701a01007387 */ /* 0x0001e80000100a00 */
[----:B------:R-:W-:Y:S04]  /*8e970*/  STL [R1+0xa0], R8 ;  /* 0x0000a00801007387 */ /* 0x000fe80000100800 */
[----:B0-----:R-:W2:Y:S04]  /*8e980*/  LDL.LU R26, [R1+0x90] ;  /* 0x00009000011a7983 */ /* 0x001ea80000300800 */
[----:B------:R-:W-:Y:S04]  /*8e990*/  STL [R1+0xa4], R9 ;  /* 0x0000a40901007387 */ /* 0x000fe80000100800 */
[----:B------:R-:W2:Y:S04]  /*8e9a0*/  LDL.LU R27, [R1+0x94] ;  /* 0x00009400011b7983 */ /* 0x000ea80000300800 */
[----:B------:R0:W-:Y:S04]  /*8e9b0*/  STL.64 [R1+0x4268], R24 ;  /* 0x0042681801007387 */ /* 0x0001e80000100a00 */
[----:B0-----:R-:W4:Y:S04]  /*8e9c0*/  LDL.LU R24, [R1+0x98] ;  /* 0x0000980001187983 */ /* 0x001f280000300800 */
[----:B------:R-:W4:Y:S01]  /*8e9d0*/  LDL.LU R25, [R1+0x9c] ;  /* 0x00009c0001197983 */ /* 0x000f220000300800 */
[----:B---3--:R-:W-:-:S15]  /*8e9e0*/  HMMA.16816.F32 R12, R16, R28, R12 ;  /* 0x0000001c100c723c */ /* 0x008fde000000180c */
[----:B------:R-:W-:-:S08]  /*8e9f0*/  NOP ;  /* 0x0000000000007918 */ /* 0x000fd00000000000 */
[----:B------:R-:W-:Y:S04]  /*8ea00*/  STL.64 [R1+0x690], R12 ;  /* 0x0006900c01007387 */ /* 0x000fe80000100a00 */
[----:B------:R0:W-:Y:S04]  /*8ea10*/  STL.64 [R1+0x698], R14 ;  /* 0x0006980e01007387 */ /* 0x0001e80000100a00 */
[----:B0-----:R-:W3:Y:S04]  /*8ea20*/  LDL.LU.64 R14, [R1+0x4490] ;  /* 0x00449000010e7983 */ /* 0x001ee80000300a00 */
[----:B------:R-:W3:Y:S04]  /*8ea30*/  LDL.LU.64 R12, [R1+0x4488] ;  /* 0x00448800010c7983 */ /* 0x000ee80000300a00 */
[----:B------:R-:W-:Y:S01]  /*8ea40*/  STL [R1+0x4264], R29 ;  /* 0x0042641d01007387 */ /* 0x000fe20000100800 */
[----:B---3--:R-:W-:Y:S03]  /*8ea50*/  HMMA.16816.F32 R16, R16, R8, R12 ;  /* 0x000000081010723c */ /* 0x008fe6000000180c */
[----:B------:R-:W5:Y:S04]  /*8ea60*/  LDL.LU.64 R14, [R1+0x4480] ;  /* 0x00448000010e7983 */ /* 0x000f680000300a00 */
[----:B------:R-:W5:-:S15]  /*8ea70*/  LDL.LU.64 R12, [R1+0x4478] ;  /* 0x00447800010c7983 */ /* 0x000f5e0000300a00 */
[----:B------:R-:W-:-:S01]  /*8ea80*/  NOP ;  /* 0x0000000000007918 */ /* 0x000fc20000000000 */
[----:B------:R0:W-:Y:S04]  /*8ea90*/  STL.64 [R1+0x4e0], R16 ;  /* 0x0004e01001007387 */ /* 0x0001e80000100a00 */
[----:B------:R1:W-:Y:S04]  /*8eaa0*/  STL.64 [R1+0x4e8], R18 ;  /* 0x0004e81201007387 */ /* 0x0003e80000100a00 */
[----:B0-----:R-:W4:Y:S04]  /*8eab0*/  LDL.LU R16, [R1+0x4d0] ;  /* 0x0004d00001107983 */ /* 0x001f280000300800 */
[----:B------:R-:W4:Y:S04]  /*8eac0*/  LDL.LU R17, [R1+0x4d4] ;  /* 0x0004d40001117983 */ /* 0x000f280000300800 */
[----:B-1----:R-:W4:Y:S04]  /*8ead0*/  LDL.LU R18, [R1+0x4d8] ;  /* 0x0004d80001127983 */ /* 0x002f280000300800 */
[----:B------:R-:W4:Y:S01]  /*8eae0*/  LDL.LU R19, [R1+0x4dc] ;  /* 0x0004dc0001137983 */ /* 0x000f220000300800 */
[----:B------:R-:W-:-:S02]  /*8eaf0*/  F2FP.F16.E4M3.UNPACK_B R4, R4 ;  /* 0x00000004ff04723e */ /* 0x000fc400020006ff */
[----:B------:R-:W-:Y:S02]  /*8eb00*/  F2FP.F16.E4M3.UNPACK_B R6, R6 ;  /* 0x00000006ff06723e */ /* 0x000fe400020006ff */
[----:B------:R-:W-:Y:S02]  /*8eb10*/  F2FP.F16.E4M3.UNPACK_B R5, R5 ;  /* 0x00000005ff05723e */ /* 0x000fe400020006ff */
[----:B------:R-:W-:-:S07]  /*8eb20*/  F2FP.F16.E4M3.UNPACK_B R7, R7 ;  /* 0x00000007ff07723e */ /* 0x000fce00020006ff */
[C---:B-----5:R-:W-:Y:S01]  /*8eb30*/  HMMA.16816.F32 R8, R4.reuse, R10, R12 ;  /* 0x0000000a0408723c */ /* 0x060fe2000000180c */
[----:B------:R-:W3:Y:S04]  /*8eb40*/  LDL.LU.64 R14, [R1+0x4470] ;  /* 0x00447000010e7983 */ /* 0x000ee80000300a00 */
[----:B------:R-:W3:Y:S01]  /*8eb50*/  LDL.LU.64 R12, [R1+0x4468] ;  /* 0x00446800010c7983 */ /* 0x000ee20000300a00 */
[----:B----4-:R-:W-:-:S15]  /*8eb60*/  HMMA.16816.F32 R16, R4, R24, R16 ;  /* 0x000000180410723c */ /* 0x010fde0000001810 */
[----:B------:R-:W-:-:S02]  /*8eb70*/  NOP ;  /* 0x0000000000007918 */ /* 0x000fc40000000000 */
[----:B------:R-:W-:Y:S04]  /*8eb80*/  STL.64 [R1+0x670], R8 ;  /* 0x0006700801007387 */ /* 0x000fe80000100a00 */
[----:B------:R0:W-:Y:S04]  /*8eb90*/  STL.64 [R1+0x678], R10 ;  /* 0x0006780a01007387 */ /* 0x0001e80000100a00 */
[----:B0-----:R-:W3:Y:S04]  /*8eba0*/  LDL.LU.64 R10, [R1+0x4460] ;  /* 0x00446000010a7983 */ /* 0x001ee80000300a00 */
[----:B------:R-:W4:Y:S04]  /*8ebb0*/  LDL.LU.64 R8, [R1+0x4458] ;  /* 0x0044580001087983 */ /* 0x000f280000300a00 */
[----:B------:R-:W-:Y:S04]  /*8ebc0*/  STL.64 [R1+0x660], R16 ;  /* 0x0006601001007387 */ /* 0x000fe80000100a00 */
[----:B------:R0:W-:Y:S04]  /*8ebd0*/  STL.64 [R1+0x668], R18 ;  /* 0x0006681201007387 */ /* 0x0001e80000100a00 */
[----:B0-----:R-:W5:Y:S04]  /*8ebe0*/  LDL.LU R18, [R1+0x3724] ;  /* 0x0037240001127983 */ /* 0x001f680000300800 */
[----:B------:R-:W5:Y:S04]  /*8ebf0*/  LDL.LU R19, [R1+0x3720] ;  /* 0x0037200001137983 */ /* 0x000f680000300800 */
[----:B-----5:R0:W-:Y:S04]  /*8ec00*/  STL.64 [R1+0x4278], R18 ;  /* 0x0042781201007387 */ /* 0x0201e80000100a00 */
[----:B------:R-:W2:Y:S04]  /*8ec10*/  LDL.LU R16, [R1+0x4c0] ;  /* 0x0004c00001107983 */ /* 0x000ea80000300800 */
[----:B------:R-:W2:Y:S04]  /*8ec20*/  LDL.LU R17, [R1+0x4c4] ;  /* 0x0004c40001117983 */ /* 0x000ea80000300800 */
[----:B0-----:R-:W2:Y:S04]  /*8ec30*/  LDL.LU R18, [R1+0x4c8] ;  /* 0x0004c80001127983 */ /* 0x001ea80000300800 */
[----:B------:R-:W2:Y:S04]  /*8ec40*/  LDL.LU R19, [R1+0x4cc] ;  /* 0x0004cc0001137983 */ /* 0x000ea80000300800 */
[----:B------:R-:W5:Y:S04]  /*8ec50*/  LDL.LU R29, [R1+0x3734] ;  /* 0x00373400011d7983 */ /* 0x000f680000300800 */
[----:B------:R-:W5:Y:S01]  /*8ec60*/  LDL.LU R0, [R1+0x3730] ;  /* 0x0037300001007983 */ /* 0x000f620000300800 */
[C---:B--2---:R-:W-:Y:S06]  /*8ec70*/  HMMA.16816.F32 R24, R4.reuse, R26, R16 ;  /* 0x0000001a0418723c */ /* 0x044fec0000001810 */
[C---:B----4-:R-:W-:Y:S06]  /*8ec80*/  HMMA.16816.F32 R16, R4.reuse, R8, R20 ;  /* 0x000000080410723c */ /* 0x050fec0000001814 */
[C---:B---3--:R-:W-:Y:S11]  /*8ec90*/  HMMA.16816.F32 R8, R4.reuse, R10, R12 ;  /* 0x0000000a0408723c */ /* 0x048ff6000000180c */
[----:B------:R-:W-:Y:S04]  /*8eca0*/  STL.64 [R1+0x650], R24 ;  /* 0x0006501801007387 */ /* 0x000fe80000100a00 */
[----:B------:R-:W-:Y:S04]  /*8ecb0*/  STL.64 [R1+0x658], R26 ;  /* 0x0006581a01007387 */ /* 0x000fe80000100a00 */
[----:B------:R-:W2:Y:S04]  /*8ecc0*/  LDL.LU R20, [R1+0x180] ;  /* 0x0001800001147983 */ /* 0x000ea80000300800 */
[----:B------:R-:W-:Y:S04]  /*8ecd0*/  STL.64 [R1+0x640], R16 ;  /* 0x0006401001007387 */ /* 0x000fe80000100a00 */
[----:B------:R-:W-:Y:S04]  /*8ece0*/  STL.64 [R1+0x648], R18 ;  /* 0x0006481201007387 */ /* 0x000fe80000100a00 */
[----:B------:R-:W-:Y:S04]  /*8ecf0*/  STL.64 [R1+0x630], R8 ;  /* 0x0006300801007387 */ /* 0x000fe80000100a00 */
[----:B------:R-:W-:Y:S04]  /*8ed00*/  STL.64 [R1+0x638], R10 ;  /* 0x0006380a01007387 */ /* 0x000fe80000100a00 */
[----:B------:R-:W2:Y:S04]  /*8ed10*/  LDL.LU R21, [R1+0x184] ;  /* 0x0001840001157983 */ /* 0x000ea80000300800 */
[----:B------:R-:W3:Y:S04]  /*8ed20*/  LDL.LU R22, [R1+0x188] ;  /* 0x0001880001167983 */ /* 0x000ee80000300800 */
[----:B------:R-:W3:Y:S04]  /*8ed30*/  LDL.LU R23, [R1+0x18c] ;  /* 0x00018c0001177983 */ /* 0x000ee80000300800 */
[----:B------:R-:W4:Y:S04]  /*8ed40*/  LDL.LU R12, [R1+0x1d0] ;  /* 0x0001d000010c7983 */ /* 0x000f280000300800 */
        /* <DEDUP_REMOVED lines=9> */
[----:B-----5:R0:W-:Y:S04]  /*8ede0*/  STL.64 [R1+0x42d8], R14 ;  /* 0x0042d80e01007387 */ /* 0x0201e80000100a00 */
[----:B0-----:R-:W5:Y:S04]  /*8edf0*/  LDL.LU R14, [R1] ;  /* 0x00000000010e7983 */ /* 0x001f680000300800 */
[----:B------:R-:W5:Y:S04]  /*8ee00*/  LDL.LU R15, [R1+0x4] ;  /* 0x00000400010f7983 */ /* 0x000f680000300800 */
[----:B----4-:R0:W-:Y:S04]  /*8ee10*/  STL.64 [R1+0x42d0], R12 ;  /* 0x0042d00c01007387 */ /* 0x0101e80000100a00 */
[----:B-----5:R-:W-:Y:S04]  /*8ee20*/  STL.64 [R1+0x42f0], R14 ;  /* 0x0042f00e01007387 */ /* 0x020fe80000100a00 */
[----:B------:R-:W4:Y:S04]  /*8ee30*/  LDL.LU R8, [R1+0x230] ;  /* 0x0002300001087983 */ /* 0x000f280000300800 */
[----:B------:R-:W4:Y:S04]  /*8ee40*/  LDL.LU R9, [R1+0x234] ;  /* 0x0002340001097983 */ /* 0x000f280000300800 */
[----:B------:R-:W5:Y:S04]  /*8ee50*/  LDL.LU R10, [R1+0x238] ;  /* 0x00023800010a7983 */ /* 0x000f680000300800 */
[----:B------:R-:W5:Y:S04]  /*8ee60*/  LDL.LU R11, [R1+0x23c] ;  /* 0x00023c00010b7983 */ /* 0x000f680000300800 */
[----:B0-----:R-:W2:Y:S04]  /*8ee70*/  LDL.LU R12, [R1+0x8] ;  /* 0x00000800010c7983 */ /* 0x001ea80000300800 */
[----:B------:R-:W2:Y:S04]  /*8ee80*/  LDL.LU R13, [R1+0xc] ;  /* 0x00000c00010d7983 */ /* 0x000ea80000300800 */
[----:B--2---:R-:W-:Y:S04]  /*8ee90*/  STL.64 [R1+0x4308], R12 ;  /* 0x0043080c01007387 */ /* 0x004fe80000100a00 */
[----:B-----5:R-:W-:Y:S04]  /*8eea0*/  STL.64 [R1+0x42e8], R10 ;  /* 0x0042e80a01007387 */ /* 0x020fe80000100a00 */
[----:B----4-:R0:W-:Y:S04]  /*8eeb0*/  STL.64 [R1+0x42e0], R8 ;  /* 0x0042e00801007387 */ /* 0x0101e80000100a00 */
        /* <DEDUP_REMOVED lines=33> */
[----:B------:R-:W3:Y:S04]  /*8f0d0*/  LDL.LU R14, [R1+0x30] ;  /* 0x00003000010e7983 */ /* 0x000ee80000300800 */
[----:B------:R-:W3:Y:S04]  /*8f0e0*/  LDL.LU R15, [R1+0x34] ;  /* 0x00003400010f7983 */ /* 0x000ee80000300800 */
[----:B-----5:R-:W-:Y:S04]  /*8f0f0*/  STL.64 [R1+0x4368], R12 ;  /* 0x0043680c01007387 */ /* 0x020fe80000100a00 */
[----:B---3--:R-:W-:Y:S04]  /*8f100*/  STL.64 [R1+0x4380], R14 ;  /* 0x0043800e01007387 */ /* 0x008fe80000100a00 */
[----:B----4-:R-:W-:Y:S04]  /*8f110*/  STL.64 [R1+0x4348], R10 ;  /* 0x0043480a01007387 */ /* 0x010fe80000100a00 */
        /* <DEDUP_REMOVED lines=97> */
[----:B------:R-:W-:Y:S04]  /*8f730*/  STL.64 [R1+0x4298], R22 ;  /* 0x0042981601007387 */ /* 0x000fe80000100a00 */
[----:B------:R0:W-:Y:S04]  /*8f740*/  STL.64 [R1+0x4290], R20 ;  /* 0x0042901401007387 */ /* 0x0001e80000100a00 */
        /* <DEDUP_REMOVED lines=8> */
[----:B------:R-:W5:Y:S04]  /*8f7d0*/  LDL.LU R24, [R1+0x140] ;  /* 0x0001400001187983 */ /* 0x000f680000300800 */
[----:B------:R-:W5:Y:S04]  /*8f7e0*/  LDL.LU R25, [R1+0x144] ;  /* 0x0001440001197983 */ /* 0x000f680000300800 */
[----:B------:R-:W5:Y:S04]  /*8f7f0*/  LDL.LU R26, [R1+0x148] ;  /* 0x00014800011a7983 */ /* 0x000f680000300800 */
        /* <DEDUP_REMOVED lines=112> */
[----:B0-----:R-:W2:Y:S04]  /*8ff00*/  LDL.LU.64 R14, [R1+0x42d8] ;  /* 0x0042d800010e7983 */ /* 0x001ea80000300a00 */
[----:B------:R-:W2:Y:S01]  /*8ff10*/  LDL.LU.64 R12, [R1+0x42d0] ;  /* 0x0042d000010c7983 */ /* 0x000ea20000300a00 */
[----:B----4-:R-:W-:-:S15]  /*8ff20*/  HMMA.16816.F32 R8, R4, R2, R8 ;  /* 0x000000020408723c */ /* 0x010fde0000001808 */
[----:B------:R-:W-:-:S08]  /*8ff30*/  NOP ;  /* 0x0000000000007918 */ /* 0x000fd00000000000 */
[----:B------:R-:W-:Y:S04]  /*8ff40*/  STL.64 [R1+0x520], R8 ;  /* 0x0005200801007387 */ /* 0x000fe80000100a00 */
[----:B------:R0:W-:Y:S04]  /*8ff50*/  STL.64 [R1+0x528], R10 ;  /* 0x0005280a01007387 */ /* 0x0001e80000100a00 */
[----:B0-----:R-:W4:Y:S04]  /*8ff60*/  LDL.LU.64 R10, [R1+0x42c8] ;  /* 0x0042c800010a7983 */ /* 0x001f280000300a00 */
[----:B------:R-:W2:Y:S02]  /*8ff70*/  LDL.LU.64 R8, [R1+0x42c0] ;  /* 0x0042c00001087983 */ /* 0x000ea40000300a00 */
[----:B--2---:R-:W-:-:S15]  /*8ff80*/  HMMA.16816.F32 R12, R4, R8, R12 ;  /* 0x00000008040c723c */ /* 0x004fde000000180c */
[----:B------:R-:W-:-:S08]  /*8ff90*/  NOP ;  /* 0x0000000000007918 */ /* 0x000fd00000000000 */
[----:B------:R-:W-:Y:S04]  /*8ffa0*/  STL.64 [R1+0x510], R12 ;  /* 0x0005100c01007387 */ /* 0x000fe80000100a00 */
[----:B------:R0:W-:Y:S04]  /*8ffb0*/  STL.64 [R1+0x518], R14 ;  /* 0x0005180e01007387 */ /* 0x0001e80000100a00 */
[----:B0-----:R-:W4:Y:S04]  /*8ffc0*/  LDL.LU.64 R14, [R1+0x42b8] ;  /* 0x0042b800010e7983 */ /* 0x001f280000300a00 */
[----:B------:R-:W4:Y:S02]  /*8ffd0*/  LDL.LU.64 R12, [R1+0x42b0] ;  /* 0x0042b000010c7983 */ /* 0x000f240000300a00 */
[----:B----4-:R-:W-:Y:S02]  /*8ffe0*/  HMMA.16816.F32 R8, R4, R10, R12 ;  /* 0x0000000a0408723c */ /* 0x010fe4000000180c */
[----:B------:R-:W2:Y:S04]  /*8fff0*/  LDL.LU.64 R14, [R1+0x42a8] ;  /* 0x0042a800010e7983 */ /* 0x000ea80000300a00 */
        /* <DEDUP_REMOVED lines=12> */
[----:B0-----:R-:W2:Y:S04]  /*900c0*/  LDL.LU.64 R22, [R1+0x4298] ;  /* 0x0042980001167983 */ /* 0x001ea80000300a00 */
[----:B------:R-:W2:Y:S02]  /*900d0*/  LDL.LU.64 R20, [R1+0x4290] ;  /* 0x0042900001147983 */ /* 0x000ea40000300a00 */
[----:B--2---:R-:W-:Y:S02]  /*900e0*/  HMMA.16816.F32 R12, R4, R14, R20 ;  /* 0x0000000e040c723c */ /* 0x004fe40000001814 */
[----:B------:R-:W5:Y:S04]  /*900f0*/  LDL.LU.64 R22, [R1+0x4288] ;  /* 0x0042880001167983 */ /* 0x000f680000300a00 */
[----:B------:R-:W3:-:S15]  /*90100*/  LDL.LU.64 R20, [R1+0x4280] ;  /* 0x0042800001147983 */ /* 0x000ede0000300a00 */
[----:B------:R-:W-:-:S02]  /*90110*/  NOP ;  /* 0x0000000000007918 */ /* 0x000fc40000000000 */
[----:B------:R0:W-:Y:S04]  /*90120*/  STL.64 [R1+0x3c0], R12 ;  /* 0x0003c00c01007387 */ /* 0x0001e80000100a00 */
[----:B------:R1:W-:Y:S04]  /*90130*/  STL.64 [R1+0x3c8], R14 ;  /* 0x0003c80e01007387 */ /* 0x0003e80000100a00 */
[----:B0-----:R-:W2:Y:S04]  /*90140*/  LDL.LU R12, [R1+0x110] ;  /* 0x00011000010c7983 */ /* 0x001ea80000300800 */
[----:B------:R-:W2:Y:S04]  /*90150*/  LDL.LU R13, [R1+0x114] ;  /* 0x00011400010d7983 */ /* 0x000ea80000300800 */
[----:B-1----:R-:W2:Y:S04]  /*90160*/  LDL.LU R14, [R1+0x118] ;  /* 0x00011800010e7983 */ /* 0x002ea80000300800 */
[----:B------:R-:W2:Y:S01]  /*90170*/  LDL.LU R15, [R1+0x11c] ;  /* 0x00011c00010f7983 */ /* 0x000ea20000300800 */
[C---:B---3--:R-:W-:Y:S06]  /*90180*/  HMMA.16816.F32 R16, R4.reuse, R20, R16 ;  /* 0x000000140410723c */ /* 0x048fec0000001810 */
[----:B-----5:R-:W-:-:S15]  /*90190*/  HMMA.16816.F32 R20, R4, R22, R24 ;  /* 0x000000160414723c */ /* 0x020fde0000001818 */
[----:B------:R-:W-:-:S02]  /*901a0*/  NOP ;  /* 0x0000000000007918 */ /* 0x000fc40000000000 */
[----:B------:R-:W-:Y:S04]  /*901b0*/  STL.64 [R1+0x2f0], R16 ;  /* 0x0002f01001007387 */ /* 0x000fe80000100a00 */
[----:B------:R0:W-:Y:S04]  /*901c0*/  STL.64 [R1+0x2f8], R18 ;  /* 0x0002f81201007387 */ /* 0x0001e80000100a00 */
[----:B0-----:R-:W3:Y:S04]  /*901d0*/  LDL.LU.64 R18, [R1+0x4278] ;  /* 0x0042780001127983 */ /* 0x001ee80000300a00 */
[----:B------:R-:W4:Y:S04]  /*901e0*/  LDL.LU.64 R26, [R1+0x4270] ;  /* 0x00427000011a7983 */ /* 0x000f280000300a00 */
[----:B------:R-:W2:Y:S04]  /*901f0*/  LDL.LU.64 R24, [R1+0x4268] ;  /* 0x0042680001187983 */ /* 0x000ea80000300a00 */
[----:B------:R-:W-:Y:S04]  /*90200*/  STL.64 [R1+0x240], R20 ;  /* 0x0002401401007387 */ /* 0x000fe80000100a00 */
[----:B------:R2:W-:Y:S02]  /*90210*/  STL.64 [R1+0x248], R22 ;  /* 0x0002481601007387 */ /* 0x0005e40000100a00 */
[C---:B--2---:R-:W-:Y:S06]  /*90220*/  HMMA.16816.F32 R20, R4.reuse, R24, R12 ;  /* 0x000000180414723c */ /* 0x044fec000000180c */
[----:B----4-:R-:W-:-:S15]  /*90230*/  HMMA.16816.F32 R12, R4, R26, R8 ;  /* 0x0000001a040c723c */ /* 0x010fde0000001808 */
[----:B------:R-:W-:-:S02]  /*90240*/  NOP ;  /* 0x0000000000007918 */ /* 0x000fc40000000000 */
[----:B------:R0:W-:Y:S04]  /*90250*/  STL.64 [R1+0x190], R20 ;  /* 0x0001901401007387 */ /* 0x0001e80000100a00 */
[----:B------:R1:W-:Y:S04]  /*90260*/  STL.64 [R1+0x198], R22 ;  /* 0x0001981601007387 */ /* 0x0003e80000100a00 */
[----:B------:R-:W2:Y:S04]  /*90270*/  LDL R8, [R1+0x828] ;  /* 0x0008280001087983 */ /* 0x000ea80000100800 */
[----:B------:R-:W-:Y:S04]  /*90280*/  STL.64 [R1+0xd0], R12 ;  /* 0x0000d00c01007387 */ /* 0x000fe80000100a00 */
[----:B------:R-:W-:Y:S04]  /*90290*/  STL.64 [R1+0xd8], R14 ;  /* 0x0000d80e01007387 */ /* 0x000fe80000100a00 */
        /* <DEDUP_REMOVED lines=8> */
[----:B------:R-:W5:Y:S04]  /*90320*/  LDL.LU R26, [R1+0x138] ;  /* 0x00013800011a7983 */ /* 0x000f680000300800 */
[----:B------:R-:W5:Y:S04]  /*90330*/  LDL.LU R27, [R1+0x13c] ;  /* 0x00013c00011b7983 */ /* 0x000f680000300800 */
[----:B-----5:R1:W-:Y:S04]  /*90340*/  STL.64 [R1+0x4208], R26 ;  /* 0x0042081a01007387 */ /* 0x0203e80000100a00 */
[----:B----4-:R-:W-:Y:S04]  /*90350*/  STL.64 [R1+0x4200], R24 ;  /* 0x0042001801007387 */ /* 0x010fe80000100a00 */
[----:B0-----:R-:W4:Y:S04]  /*90360*/  LDL.LU R20, [R1+0x120] ;  /* 0x0001200001147983 */ /* 0x001f280000300800 */
[----:B------:R-:W4:Y:S04]  /*90370*/  LDL.LU R21, [R1+0x124] ;  /* 0x0001240001157983 */ /* 0x000f280000300800 */
[----:B------:R-:W5:Y:S04]  /*90380*/  LDL.LU R22, [R1+0x128] ;  /* 0x0001280001167983 */ /* 0x000f680000300800 */
[----:B------:R-:W5:Y:S01]  /*90390*/  LDL.LU R23, [R1+0x12c] ;  /* 0x00012c0001177983 */ /* 0x000f620000300800 */
[----:B---3--:R-:W-:-:S03]  /*903a0*/  IMAD R16, R19, 0x100, R18 ;  /* 0x0000010013107824 */ /* 0x008fc600078e0212 */
[----:B-1----:R-:W3:Y:S04]  /*903b0*/  LDL R26, [R1+0x898] ;  /* 0x00089800011a7983 */ /* 0x002ee80000100800 */
[----:B------:R-:W3:Y:S01]  /*903c0*/  LDL R27, [R1+0x89c] ;  /* 0x00089c00011b7983 */ /* 0x000ee20000100800 */
[----:B------:R-:W-:-:S03]  /*903d0*/  IMAD R18, R0, 0x100, R29 ;  /* 0x0000010000127824 */ /* 0x000fc600078e021d */
[----:B-----5:R-:W-:Y:S04]  /*903e0*/  STL.64 [R1+0x4218], R22 ;  /* 0x0042181601007387 */ /* 0x020fe80000100a00 */
[----:B----4-:R0:W-:Y:S04]  /*903f0*/  STL.64 [R1+0x4210], R20 ;  /* 0x0042101401007387 */ /* 0x0101e80000100a00 */
[----:B0-----:R-:W4:Y:S04]  /*90400*/  LDL.LU R20, [R1+0x100] ;  /* 0x0001000001147983 */ /* 0x001f280000300800 */
[----:B------:R-:W4:Y:S04]  /*90410*/  LDL.LU R21, [R1+0x104] ;  /* 0x0001040001157983 */ /* 0x000f280000300800 */
[----:B------:R-:W5:Y:S04]  /*90420*/  LDL.LU R22, [R1+0x108] ;  /* 0x0001080001167983 */ /* 0x000f680000300800 */
[----:B------:R-:W5:Y:S04]  /*90430*/  LDL.LU R23, [R1+0x10c] ;  /* 0x00010c0001177983 */ /* 0x000f680000300800 */
[----:B------:R-:W2:Y:S04]  /*90440*/  LDL.LU R29, [R1+0x372c] ;  /* 0x00372c00011d7983 */ /* 0x000ea80000300800 */
[----:B------:R-:W2:Y:S04]  /*90450*/  LDL.LU R17, [R1+0x3728] ;  /* 0x0037280001117983 */ /* 0x000ea80000300800 */
[----:B------:R-:W2:Y:S04]  /*90460*/  LDL.LU R0, [R1+0x373c] ;  /* 0x00373c0001007983 */ /* 0x000ea80000300800 */
[----:B------:R-:W2:Y:S04]  /*90470*/  LDL.LU R19, [R1+0x3738] ;  /* 0x0037380001137983 */ /* 0x000ea80000300800 */
[----:B------:R-:W4:Y:S04]  /*90480*/  LDL R24, [R1+0x8a8] ;  /* 0x0008a80001187983 */ /* 0x000f280000100800 */
[----:B------:R-:W4:Y:S04]  /*90490*/  LDL R25, [R1+0x8ac] ;  /* 0x0008ac0001197983 */ /* 0x000f280000100800 */
[----:B---3--:R-:W-:Y:S04]  /*904a0*/  STL.64 [R1+0x4248], R26 ;  /* 0x0042481a01007387 */ /* 0x008fe80000100a00 */
[----:B----4-:R0:W-:Y:S04]  /*904b0*/  STL.64 [R1+0x4240], R24 ;  /* 0x0042401801007387 */ /* 0x0101e80000100a00 */
        /* <DEDUP_REMOVED lines=10> */
[----:B-----5:R0:W-:Y:S04]  /*90560*/  STL.64 [R1+0x4228], R22 ;  /* 0x0042281601007387 */ /* 0x0201e80000100a00 */
[----:B0-----:R-:W4:Y:S04]  /*90570*/  LDL.LU R22, [R1+0xa0] ;  /* 0x0000a00001167983 */ /* 0x001f280000300800 */
[----:B------:R-:W4:Y:S04]  /*90580*/  LDL.LU R23, [R1+0xa4] ;  /* 0x0000a40001177983 */ /* 0x000f280000300800 */
[----:B------:R0:W-:Y:S04]  /*90590*/  STL.64 [R1+0x4220], R20 ;  /* 0x0042201401007387 */ /* 0x0001e80000100a00 */
[----:B------:R-:W5:Y:S04]  /*905a0*/  LDL R10, [R1+0x858] ;  /* 0x00085800010a7983 */ /* 0x000f680000100800 */
[----:B------:R-:W5:Y:S04]  /*905b0*/  LDL R11, [R1+0x85c] ;  /* 0x00085c00010b7983 */ /* 0x000f680000100800 */
[----:B------:R-:W5:Y:S04]  /*905c0*/  LDL R3, [R1+0x848] ;  /* 0x0008480001037983 */ /* 0x000f680000100800 */
[----:B------:R-:W5:Y:S04]  /*905d0*/  LDL R2, [R1+0x84c] ;  /* 0x00084c0001027983 */ /* 0x000f680000100800 */
[----:B0-----:R-:W4:Y:S04]  /*905e0*/  LDL R20, [R1+0x888] ;  /* 0x0008880001147983 */ /* 0x001f280000100800 */
[----:B------:R-:W5:Y:S04]  /*905f0*/  LDL R21, [R1+0x88c] ;  /* 0x00088c0001157983 */ /* 0x000f680000100800 */
[----:B------:R-:W3:Y:S04]  /*90600*/  LDL.LU R12, [R1+0x170] ;  /* 0x00017000010c7983 */ /* 0x000ee80000300800 */
[----:B------:R-:W3:Y:S04]  /*90610*/  LDL.LU R13, [R1+0x174] ;  /* 0x00017400010d7983 */ /* 0x000ee80000300800 */
[----:B------:R-:W4:Y:S04]  /*90620*/  LDL.LU R14, [R1+0x178] ;  /* 0x00017800010e7983 */ /* 0x000f280000300800 */
[----:B------:R-:W4:Y:S01]  /*90630*/  LDL.LU R15, [R1+0x17c] ;  /* 0x00017c00010f7983 */ /* 0x000f220000300800 */
[----:B--2---:R-:W-:-:S03]  /*90640*/  IMAD R17, R17, 0x100, R29 ;  /* 0x0000010011117824 */ /* 0x004fc600078e021d */
[----:B----4-:R-:W-:Y:S04]  /*90650*/  STL.64 [R1+0x4238], R14 ;  /* 0x0042380e01007387 */ /* 0x010fe80000100a00 */
[----:B---3--:R0:W-:Y:S04]  /*90660*/  STL.64 [R1+0x4230], R12 ;  /* 0x0042300c01007387 */ /* 0x0081e80000100a00 */
[----:B0-----:R-:W2:Y:S04]  /*90670*/  LDL.LU R12, [R1+0xf0] ;  /* 0x0000f000010c7983 */ /* 0x001ea80000300800 */
[----:B------:R-:W2:Y:S04]  /*90680*/  LDL.LU R13, [R1+0xf4] ;  /* 0x0000f400010d7983 */ /* 0x000ea80000300800 */
[----:B------:R-:W2:Y:S04]  /*90690*/  LDL.LU R14, [R1+0xf8] ;  /* 0x0000f800010e7983 */ /* 0x000ea80000300800 */
[----:B------:R-:W2:Y:S04]  /*906a0*/  LDL.LU R15, [R1+0xfc] ;  /* 0x0000fc00010f7983 */ /* 0x000ea80000300800 */
[----:B------:R-:W3:Y:S04]  /*906b0*/  LDL R9, [R1+0x82c] ;  /* 0x00082c0001097983 */ /* 0x000ee80000100800 */
[----:B------:R-:W4:Y:S01]  /*906c0*/  LDL.LU R29, [R1+0x4264] ;  /* 0x00426400011d7983 */ /* 0x000f220000300800 */
[----:B------:R-:W-:-:S03]  /*906d0*/  IMAD R19, R19, 0x100, R0 ;  /* 0x0000010013137824 */ /* 0x000fc600078e0200 */
[----:B------:R-:W3:Y:S01]  /*906e0*/  LDL.LU R0, [R1+0x4260] ;  /* 0x0042600001007983 */ /* 0x000ee20000300800 */
[----:B----4-:R-:W-:-:S15]  /*906f0*/  HMMA.16816.F32 R24, R4, R28, R24 ;  /* 0x0000001c0418723c */ /* 0x010fde0000001818 */
[----:B------:R-:W-:-:S08]  /*90700*/  NOP ;  /* 0x0000000000007918 */ /* 0x000fd00000000000 */
[----:B------:R-:W-:Y:S04]  /*90710*/  STL.64 [R1+0xc0], R24 ;  /* 0x0000c01801007387 */ /* 0x000fe80000100a00 */
[----:B------:R0:W-:Y:S04]  /*90720*/  STL.64 [R1+0xc8], R26 ;  /* 0x0000c81a01007387 */ /* 0x0001e80000100a00 */
[----:B0-----:R-:W4:Y:S04]  /*90730*/  LDL.LU.64 R26, [R1+0x4258] ;  /* 0x00425800011a7983 */ /* 0x001f280000300a00 */
[----:B------:R-:W4:Y:S04]  /*90740*/  LDL.LU.64 R24, [R1+0x4250] ;  /* 0x0042500001187983 */ /* 0x000f280000300a00 */
[----:B------:R-:W3:Y:S04]  /*90750*/  LDL R28, [R1+0x868] ;  /* 0x00086800011c7983 */ /* 0x000ee80000100800 */
[----:B------:R-:W3:Y:S01]  /*90760*/  LDL R29, [R1+0x86c] ;  /* 0x00086c00011d7983 */ /* 0x000ee20000100800 */
[----:B------:R-:W-:-:S02]  /*90770*/  F2FP.F16.E4M3.UNPACK_B R20, R20 ;  /* 0x00000014ff14723e */ /* 0x000fc400020006ff */
[----:B------:R-:W-:Y:S02]  /*90780*/  F2FP.F16.E4M3.UNPACK_B R16, R16 ;  /* 0x00000010ff10723e */ /* 0x000fe400020006ff */
[----:B------:R-:W-:Y:S02]  /*90790*/  F2FP.F16.E4M3.UNPACK_B R18, R18 ;  /* 0x00000012ff12723e */ /* 0x000fe400020006ff */
[----:B------:R-:W-:Y:S02]  /*907a0*/  F2FP.F16.E4M3.UNPACK_B R17, R17 ;  /* 0x00000011ff11723e */ /* 0x000fe400020006ff */
[----:B------:R-:W-:Y:S02]  /*907b0*/  F2FP.F16.E4M3.UNPACK_B R19, R19 ;  /* 0x00000013ff13723e */ /* 0x000fe400020006ff */
[----:B-----5:R-:W-:Y:S01]  /*907c0*/  F2FP.F16.E4M3.UNPACK_B R21, R21 ;  /* 0x00000015ff15723e */ /* 0x020fe200020006ff */
[----:B----4-:R-:W-:Y:S01]  /*907d0*/  HMMA.16816.F32 R4, R4, R22, R24 ;  /* 0x000000160404723c */ /* 0x010fe20000001818 */
[----:B------:R-:W4:Y:S04]  /*907e0*/  LDL.LU.64 R26, [R1+0x4248] ;  /* 0x00424800011a7983 */ /* 0x000f280000300a00 */
[----:B------:R-:W5:-:S15]  /*907f0*/  LDL.LU.64 R24, [R1+0x4240] ;  /* 0x0042400001187983 */ /* 0x000f5e0000300a00 */
[----:B------:R-:W-:-:S03]  /*90800*/  NOP ;  /* 0x0000000000007918 */ /* 0x000fc60000000000 */
[----:B------:R0:W-:Y:S04]  /*90810*/  STL.64 [R1+0xb0], R4 ;  /* 0x0000b00401007387 */ /* 0x0001e80000100a00 */
[----:B------:R-:W-:Y:S04]  /*90820*/  STL.64 [R1+0xb8], R6 ;  /* 0x0000b80601007387 */ /* 0x000fe80000100a00 */
[----:B0-----:R-:W3:Y:S04]  /*90830*/  LDL R4, [R1+0x878] ;  /* 0x0008780001047983 */ /* 0x001ee80000100800 */
[----:B------:R-:W-:Y:S04]  /*90840*/  STL [R1+0xa8], R20 ;  /* 0x0000a81401007387 */ /* 0x000fe80000100800 */
[----:B------:R-:W3:Y:S04]  /*90850*/  LDL R5, [R1+0x87c] ;  /* 0x00087c0001057983 */ /* 0x000ee80000100800 */
        /* <DEDUP_REMOVED lines=9> */
[----:B-----5:R-:W-:-:S02]  /*908f0*/  F2FP.F16.E4M3.UNPACK_B R24, R24 ;  /* 0x00000018ff18723e */ /* 0x020fc400020006ff */
[----:B------:R-:W-:Y:S02]  /*90900*/  F2FP.F16.E4M3.UNPACK_B R25, R25 ;  /* 0x00000019ff19723e */ /* 0x000fe400020006ff */
[----:B----4-:R-:W-:Y:S02]  /*90910*/  F2FP.F16.E4M3.UNPACK_B R6, R26 ;  /* 0x0000001aff06723e */ /* 0x010fe400020006ff */
[----:B------:R-:W-:Y:S01]  /*90920*/  F2FP.F16.E4M3.UNPACK_B R7, R27 ;  /* 0x0000001bff07723e */ /* 0x000fe200020006ff */
[----:B------:R-:W-:Y:S04]  /*90930*/  STL [R1+0x98], R24 ;  /* 0x0000981801007387 */ /* 0x000fe80000100800 */
[----:B------:R3:W-:Y:S02]  /*90940*/  STL [R1+0x9c], R25 ;  /* 0x00009c1901007387 */ /* 0x0007e40000100800 */
[----:B---3--:R-:W-:Y:S02]  /*90950*/  HMMA.16816.F32 R24, R16, R24, R20 ;  /* 0x000000181018723c */ /* 0x008fe40000001814 */
[----:B------:R-:W3:Y:S04]  /*90960*/  LDL.LU.64 R22, [R1+0x4218] ;  /* 0x0042180001167983 */ /* 0x000ee80000300a00 */
[----:B------:R-:W3:-:S15]  /*90970*/  LDL.LU.64 R20, [R1+0x4210] ;  /* 0x0042100001147983 */ /* 0x000ede0000300a00 */
[----:B------:R-:W-:-:S02]  /*90980*/  NOP ;  /* 0x0000000000007918 */ /* 0x000fc40000000000 */
[----:B------:R-:W-:Y:S04]  /*90990*/  STL.64 [R1+0x100], R24 ;  /* 0x0001001801007387 */ /* 0x000fe80000100a00 */
[----:B------:R0:W-:Y:S04]  /*909a0*/  STL.64 [R1+0x108], R26 ;  /* 0x0001081a01007387 */ /* 0x0001e80000100a00 */
[----:B0-----:R-:W4:Y:S04]  /*909b0*/  LDL.LU.64 R26, [R1+0x4208] ;  /* 0x00420800011a7983 */ /* 0x001f280000300a00 */
[----:B------:R-:W4:Y:S04]  /*909c0*/  LDL.LU.64 R24, [R1+0x4200] ;  /* 0x0042000001187983 */ /* 0x000f280000300a00 */
[----:B------:R-:W-:Y:S04]  /*909d0*/  STL [R1+0x90], R6 ;  /* 0x0000900601007387 */ /* 0x000fe80000100800 */
[----:B------:R-:W-:Y:S01]  /*909e0*/  STL [R1+0x94], R7 ;  /* 0x0000940701007387 */ /* 0x000fe20000100800 */
[----:B---3--:R-:W-:-:S15]  /*909f0*/  HMMA.16816.F32 R20, R16, R6, R20 ;  /* 0x000000061014723c */ /* 0x008fde0000001814 */
[----:B------:R-:W-:-:S08]  /*90a00*/  NOP ;  /* 0x0000000000007918 */ /* 0x000fd00000000000 */
[----:B------:R-:W-:Y:S04]  /*90a10*/  STL.64 [R1+0x120], R20 ;  /* 0x0001201401007387 */ /* 0x000fe80000100a00 */
[----:B------:R0:W-:Y:S04]  /*90a20*/  STL.64 [R1+0x128], R22 ;  /* 0x0001281601007387 */ /* 0x0001e80000100a00 */
[----:B0-----:R-:W3:Y:S04]  /*90a30*/  LDL.LU.64 R22, [R1+0x41f8] ;  /* 0x0041f80001167983 */ /* 0x001ee80000300a00 */
[----:B------:R-:W3:Y:S01]  /*90a40*/  LDL.LU.64 R20, [R1+0x41f0] ;  /* 0x0041f00001147983 */ /* 0x000ee20000300a00 */
[----:B------:R-:W-:-:S02]  /*90a50*/  F2FP.F16.E4M3.UNPACK_B R4, R4 ;  /* 0x00000004ff04723e */ /* 0x000fc400020006ff */
[----:B------:R-:W-:Y:S02]  /*90a60*/  F2FP.F16.E4M3.UNPACK_B R5, R5 ;  /* 0x00000005ff05723e */ /* 0x000fe400020006ff */
[----:B------:R-:W-:Y:S02]  /*90a70*/  F2FP.F16.E4M3.UNPACK_B R6, R28 ;  /* 0x0000001cff06723e */ /* 0x000fe400020006ff */
[----:B------:R-:W-:-:S03]  /*90a80*/  F2FP.F16.E4M3.UNPACK_B R7, R29 ;  /* 0x0000001dff07723e */ /* 0x000fc600020006ff */
[----:B----4-:R-:W-:Y:S06]  /*90a90*/  HMMA.16816.F32 R24, R16, R4, R24 ;  /* 0x000000041018723c */ /* 0x010fec0000001818 */
[----:B------:R0:W-:Y:S04]  /*90aa0*/  STL [R1+0x88], R4 ;  /* 0x0000880401007387 */ /* 0x0001e80000100800 */
[----:B------:R1:W-:Y:S04]  /*90ab0*/  STL [R1+0x8c], R5 ;  /* 0x00008c0501007387 */ /* 0x0003e80000100800 */
[----:B------:R-:W-:Y:S01]  /*90ac0*/  STL [R1+0x80], R6 ;  /* 0x0000800601007387 */ /* 0x000fe20000100800 */
[----:B0-----:R-:W-:-:S02]  /*90ad0*/  F2FP.F16.E4M3.UNPACK_B R4, R10 ;  /* 0x0000000aff04723e */ /* 0x001fc400020006ff */
[----:B-1----:R-:W-:-:S06]  /*90ae0*/  F2FP.F16.E4M3.UNPACK_B R5, R11 ;  /* 0x0000000bff05723e */ /* 0x002fcc00020006ff */
[----:B------:R-:W-:Y:S04]  /*90af0*/  STL.64 [R1+0x140], R24 ;  /* 0x0001401801007387 */ /* 0x000fe80000100a00 */
[----:B------:R-:W-:Y:S04]  /*90b00*/  STL.64 [R1+0x148], R26 ;  /* 0x0001481a01007387 */ /* 0x000fe80000100a00 */
[----:B------:R-:W-:Y:S04]  /*90b10*/  STL [R1+0x84], R7 ;  /* 0x0000840701007387 */ /* 0x000fe80000100800 */
[----:B------:R-:W-:Y:S01]  /*90b20*/  STL [R1+0x78], R4 ;  /* 0x0000780401007387 */ /* 0x000fe20000100800 */
[----:B------:R-:W-:-:S02]  /*90b30*/  F2FP.F16.E4M3.UNPACK_B R3, R3 ;  /* 0x00000003ff03723e */ /* 0x000fc400020006ff */
[----:B------:R-:W-:Y:S02]  /*90b40*/  F2FP.F16.E4M3.UNPACK_B R2, R2 ;  /* 0x00000002ff02723e */ /* 0x000fe400020006ff */
[----:B------:R-:W-:Y:S01]  /*90b50*/  F2FP.F16.E4M3.UNPACK_B R8, R8 ;  /* 0x00000008ff08723e */ /* 0x000fe200020006ff */
[----:B---3--:R-:W-:-:S15]  /*90b60*/  HMMA.16816.F32 R20, R16, R6, R20 ;  /* 0x000000061014723c */ /* 0x008fde0000001814 */
[----:B------:R-:W-:-:S08]  /*90b70*/  NOP ;  /* 0x0000000000007918 */ /* 0x000fd00000000000 */
[----:B------:R-:W-:Y:S04]  /*90b80*/  STL.64 [R1+0x160], R20 ;  /* 0x0001601401007387 */ /* 0x000fe80000100a00 */
[----:B------:R-:W-:Y:S04]  /*90b90*/  STL.64 [R1+0x168], R22 ;  /* 0x0001681601007387 */ /* 0x000fe80000100a00 */
[----:B------:R2:W-:Y:S02]  /*90ba0*/  STL [R1+0x7c], R5 ;  /* 0x00007c0501007387 */ /* 0x0005e40000100800 */
[----:B--2---:R-:W-:Y:S02]  /*90bb0*/  HMMA.16816.F32 R4, R16, R4, R12 ;  /* 0x000000041004723c */ /* 0x004fe4000000180c */
[----:B------:R-:W-:Y:S01]  /*90bc0*/  STL [R1+0x70], R3 ;  /* 0x0000700301007387 */ /* 0x000fe20000100800 */
[----:B------:R-:W-:-:S15]  /*90bd0*/  IMAD.MOV.U32 R21, RZ, RZ, R0 ;  /* 0x000000ffff157224 */ /* 0x000fde00078e0000 */
[----:B------:R-:W-:-:S05]  /*90be0*/  NOP ;  /* 0x0000000000007918 */ /* 0x000fca0000000000 */
[----:B------:R-:W-:Y:S04]  /*90bf0*/  STL.64 [R1+0x180], R4 ;  /* 0x0001800401007387 */ /* 0x000fe80000100a00 */
[----:B------:R0:W-:Y:S04]  /*90c00*/  STL.64 [R1+0x188], R6 ;  /* 0x0001880601007387 */ /* 0x0001e80000100a00 */
[----:B------:R-:W-:Y:S04]  /*90c10*/  STL [R1+0x74], R2 ;  /* 0x0000740201007387 */ /* 0x000fe80000100800 */
[----:B------:R-:W-:Y:S04]  /*90c20*/  STL [R1+0x68], R8 ;  /* 0x0000680801007387 */ /* 0x000fe80000100800 */
[----:B------:R-:W2:Y:S04]  /*90c30*/  LDL.LU R20, [R1+0x2b0] ;  /* 0x0002b00001147983 */ /* 0x000ea80000300800 */
[----:B------:R-:W3:Y:S01]  /*90c40*/  LDL.LU R0, [R1+0x41ec] ;  /* 0x0041ec0001007983 */ /* 0x000ee20000300800 */
[----:B0-----:R-:W-:-:S05]  /*90c50*/  F2FP.F16.E4M3.UNPACK_B R6, R9 ;  /* 0x00000009ff06723e */ /* 0x001fca00020006ff */
[----:B------:R-:W-:Y:S04]  /*90c60*/  STL [R1+0x6c], R6 ;  /* 0x00006c0601007387 */ /* 0x000fe80000100800 */
[----:B------:R-:W4:Y:S04]  /*90c70*/  LDL.LU R22, [R1+0x2b8] ;  /* 0x0002b80001167983 */ /* 0x000f280000300800 */
[----:B------:R-:W4:Y:S01]  /*90c80*/  LDL.LU R23, [R1+0x2bc] ;  /* 0x0002bc0001177983 */ /* 0x000f220000300800 */
[----:B---3--:R-:W-:-:S03]  /*90c90*/  IMAD.MOV.U32 R26, RZ, RZ, R0 ;  /* 0x000000ffff1a7224 */ /* 0x008fc600078e0000 */
[----:B----4-:R-:W-:Y:S04]  /*90ca0*/  STL.64 [R1+0x4148], R22 ;  /* 0x0041481601007387 */ /* 0x010fe80000100a00 */
[----:B--2---:R-:W-:Y:S04]  /*90cb0*/  STL.64 [R1+0x4140], R20 ;  /* 0x0041401401007387 */ /* 0x004fe80000100a00 */
[----:B------:R-:W2:Y:S04]  /*90cc0*/  LDL R10, [R1+0x7a8] ;  /* 0x0007a800010a7983 */ /* 0x000ea80000100800 */
[----:B------:R-:W3:Y:S04]  /*90cd0*/  LDL.LU R24, [R1+0x290] ;  /* 0x0002900001187983 */ /* 0x000ee80000300800 */
[----:B------:R-:W3:Y:S04]  /*90ce0*/  LDL.LU R25, [R1+0x294] ;  /* 0x0002940001197983 */ /* 0x000ee80000300800 */
[----:B------:R-:W4:Y:S04]  /*90cf0*/  LDL.LU R0, [R1+0x41e8] ;  /* 0x0041e80001007983 */ /* 0x000f280000300800 */
[----:B------:R-:W5:Y:S04]  /*90d00*/  LDL.LU R27, [R1+0x29c] ;  /* 0x00029c00011b7983 */ /* 0x000f680000300800 */
[----:B-----5:R-:W-:Y:S04]  /*90d10*/  STL.64 [R1+0x4158], R26 ;  /* 0x0041581a01007387 */ /* 0x020fe80000100a00 */
[----:B---3--:R0:W-:Y:S04]  /*90d20*/  STL.64 [R1+0x4150], R24 ;  /* 0x0041501801007387 */ /* 0x0081e80000100a00 */
[----:B0-----:R-:W3:Y:S04]  /*90d30*/  LDL.LU R24, [R1+0x250] ;  /* 0x0002500001187983 */ /* 0x001ee80000300800 */
[----:B------:R-:W3:Y:S04]  /*90d40*/  LDL.LU R25, [R1+0x254] ;  /* 0x0002540001197983 */ /* 0x000ee80000300800 */
[----:B------:R-:W5:Y:S01]  /*90d50*/  LDL.LU R26, [R1+0x258] ;  /* 0x00025800011a7983 */ /* 0x000f620000300800 */
[----:B----4-:R-:W-:-:S03]  /*90d60*/  IMAD.MOV.U32 R27, RZ, RZ, R0 ;  /* 0x000000ffff1b7224 */ /* 0x010fc600078e0000 */
[----:B------:R-:W4:Y:S04]  /*90d70*/  LDL R7, [R1+0x7d8] ;  /* 0x0007d80001077983 */ /* 0x000f280000100800 */
[----:B------:R-:W2:Y:S04]  /*90d80*/  LDL R0, [R1+0x7dc] ;  /* 0x0007dc0001007983 */ /* 0x000ea80000100800 */
[----:B-----5:R0:W-:Y:S04]  /*90d90*/  STL.64 [R1+0x4168], R26 ;  /* 0x0041681a01007387 */ /* 0x0201e80000100a00 */
[----:B0-----:R-:W5:Y:S04]  /*90da0*/  LDL R27, [R1+0x7e8] ;  /* 0x0007e800011b7983 */ /* 0x001f680000100800 */
[----:B---3--:R-:W-:Y:S04]  /*90db0*/  STL.64 [R1+0x4160], R24 ;  /* 0x0041601801007387 */ /* 0x008fe80000100a00 */
[----:B-----5:R0:W-:Y:S04]  /*90dc0*/  STL [R1+0x41a0], R27 ;  /* 0x0041a01b01007387 */ /* 0x0201e80000100800 */
[----:B------:R-:W3:Y:S04]  /*90dd0*/  LDL R4, [R1+0x7c8] ;  /* 0x0007c80001047983 */ /* 0x000ee80000100800 */
[----:B------:R-:W3:Y:S04]  /*90de0*/  LDL R5, [R1+0x7cc] ;  /* 0x0007cc0001057983 */ /* 0x000ee80000100800 */
[----:B----4-:R-:W-:Y:S04]  /*90df0*/  STL [R1+0x4188], R7 ;  /* 0x0041880701007387 */ /* 0x010fe80000100800 */
[----:B---3--:R1:W-:Y:S04]  /*90e00*/  STL.64 [R1+0x4180], R4 ;  /* 0x0041800401007387 */ /* 0x0083e80000100a00 */
[----:B------:R-:W3:Y:S04]  /*90e10*/  LDL R28, [R1+0x7b8] ;  /* 0x0007b800011c7983 */ /* 0x000ee80000100800 */
[----:B------:R-:W4:Y:S04]  /*90e20*/  LDL R29, [R1+0x7bc] ;  /* 0x0007bc00011d7983 */ /* 0x000f280000100800 */
[----:B------:R-:W5:Y:S04]  /*90e30*/  LDL.LU R20, [R1+0x270] ;  /* 0x0002700001147983 */ /* 0x000f680000300800 */
[----:B------:R-:W5:Y:S04]  /*90e40*/  LDL.LU R21, [R1+0x274] ;  /* 0x0002740001157983 */ /* 0x000f680000300800 */
[----:B------:R-:W2:Y:S04]  /*90e50*/  LDL.LU R22, [R1+0x278] ;  /* 0x0002780001167983 */ /* 0x000ea80000300800 */
[----:B------:R-:W2:Y:S04]  /*90e60*/  LDL.LU R23, [R1+0x27c] ;  /* 0x00027c0001177983 */ /* 0x000ea80000300800 */
[----:B0-----:R-:W3:Y:S04]  /*90e70*/  LDL R27, [R1+0x7f8] ;  /* 0x0007f800011b7983 */ /* 0x001ee80000100800 */
[----:B------:R-:W3:Y:S04]  /*90e80*/  LDL R26, [R1+0x7fc] ;  /* 0x0007fc00011a7983 */ /* 0x000ee80000100800 */
[----:B------:R-:W4:Y:S04]  /*90e90*/  LDL R24, [R1+0x838] ;  /* 0x0008380001187983 */ /* 0x000f280000100800 */
[----:B------:R-:W4:Y:S01]  /*90ea0*/  LDL R25, [R1+0x83c] ;  /* 0x00083c0001197983 */ /* 0x000f220000100800 */
[----:B-1----:R-:W-:-:S03]  /*90eb0*/  IMAD.MOV.U32 R5, RZ, RZ, R6 ;  /* 0x000000ffff057224 */ /* 0x002fc600078e0006 */
[----:B---3--:R-:W-:Y:S04]  /*90ec0*/  STL.64 [R1+0x41d8], R26 ;  /* 0x0041d81a01007387 */ /* 0x008fe80000100a00 */
[----:B----4-:R-:W-:Y:S04]  /*90ed0*/  STL.64 [R1+0x41d0], R24 ;  /* 0x0041d01801007387 */ /* 0x010fe80000100a00 */
[----:B------:R-:W3:Y:S01]  /*90ee0*/  LDL R6, [R1+0x7ec] ;  /* 0x0007ec0001067983 */ /* 0x000ee20000100800 */
[----:B------:R-:W-:-:S03]  /*90ef0*/  IMAD.MOV.U32 R4, RZ, RZ, R8 ;  /* 0x000000ffff047224 */ /* 0x000fc600078e0008 */
[----:B---3--:R-:W-:Y:S04]  /*90f00*/  STL [R1+0x41b8], R6 ;  /* 0x0041b80601007387 */ /* 0x008fe80000100800 */
[----:B------:R0:W-:Y:S04]  /*90f10*/  STL.64 [R1+0x41e0], R4 ;  /* 0x0041e00401007387 */ /* 0x0001e80000100a00 */
[----:B0-----:R-:W3:Y:S04]  /*90f20*/  LDL.LU R4, [R1+0x1a0] ;  /* 0x0001a00001047983 */ /* 0x001ee80000300800 */
[----:B------:R-:W3:Y:S04]  /*90f30*/  LDL.LU R5, [R1+0x1a4] ;  /* 0x0001a40001057983 */ /* 0x000ee80000300800 */
[----:B------:R-:W3:Y:S04]  /*90f40*/  LDL.LU R6, [R1+0x1a8] ;  /* 0x0001a80001067983 */ /* 0x000ee80000300800 */
[----:B------:R-:W3:Y:S04]  /*90f50*/  LDL.LU R7, [R1+0x1ac] ;  /* 0x0001ac0001077983 */ /* 0x000ee80000300800 */
[----:B--2---:R-:W-:Y:S04]  /*90f60*/  STL.64 [R1+0x4178], R22 ;  /* 0x0041781601007387 */ /* 0x004fe80000100a00 */
[----:B-----5:R0:W-:Y:S04]  /*90f70*/  STL.64 [R1+0x4170], R20 ;  /* 0x0041701401007387 */ /* 0x0201e80000100a00 */
        /* <DEDUP_REMOVED lines=16> */
[----:B------:R-:W-:-:S02]  /*91080*/  IMAD.MOV.U32 R26, RZ, RZ, R3 ;  /* 0x000000ffff1a7224 */ /* 0x000fc400078e0003 */
[----:B------:R-:W-:-:S07]  /*91090*/  IMAD.MOV.U32 R27, RZ, RZ, R2 ;  /* 0x000000ffff1b7224 */ /* 0x000fce00078e0002 */
[C---:B---3--:R-:W-:Y:S01]  /*910a0*/  HMMA.16816.F32 R24, R16.reuse, R26, R4 ;  /* 0x0000001a1018723c */ /* 0x048fe20000001804 */
[----:B----4-:R-:W-:Y:S04]  /*910b0*/  STL.64 [R1+0x41c8], R22 ;  /* 0x0041c81601007387 */ /* 0x010fe80000100a00 */
[----:B--2---:R0:W-:Y:S04]  /*910c0*/  STL.64 [R1+0x41c0], R20 ;  /* 0x0041c01401007387 */ /* 0x0041e80000100a00 */
[----:B0-----:R-:W2:Y:S04]  /*910d0*/  LDL.LU R20, [R1+0x1c0] ;  /* 0x0001c00001147983 */ /* 0x001ea80000300800 */
[----:B------:R-:W2:Y:S04]  /*910e0*/  LDL.LU R21, [R1+0x1c4] ;  /* 0x0001c40001157983 */ /* 0x000ea80000300800 */
[----:B------:R-:W2:Y:S04]  /*910f0*/  LDL.LU R22, [R1+0x1c8] ;  /* 0x0001c80001167983 */ /* 0x000ea80000300800 */
[----:B------:R-:W2:Y:S04]  /*91100*/  LDL.LU R23, [R1+0x1cc] ;  /* 0x0001cc0001177983 */ /* 0x000ea80000300800 */
[----:B------:R-:W3:Y:S04]  /*91110*/  LDL R11, [R1+0x7ac] ;  /* 0x0007ac00010b7983 */ /* 0x000ee80000100800 */
[----:B------:R-:W4:Y:S04]  /*91120*/  LDL R2, [R1+0x798] ;  /* 0x0007980001027983 */ /* 0x000f280000100800 */
[----:B------:R-:W5:Y:S04]  /*91130*/  LDL R3, [R1+0x79c] ;  /* 0x00079c0001037983 */ /* 0x000f680000100800 */
[----:B------:R-:W5:Y:S04]  /*91140*/  LDL R8, [R1+0x788] ;  /* 0x0007880001087983 */ /* 0x000f680000100800 */
[----:B------:R-:W5:Y:S04]  /*91150*/  LDL R9, [R1+0x78c] ;  /* 0x00078c0001097983 */ /* 0x000f680000100800 */
[----:B------:R-:W5:Y:S04]  /*91160*/  LDL.LU R12, [R1+0x2d0] ;  /* 0x0002d000010c7983 */ /* 0x000f680000300800 */
[----:B------:R-:W5:Y:S04]  /*91170*/  LDL.LU R13, [R1+0x2d4] ;  /* 0x0002d400010d7983 */ /* 0x000f680000300800 */
[----:B------:R-:W5:Y:S04]  /*91180*/  LDL.LU R14, [R1+0x2d8] ;  /* 0x0002d800010e7983 */ /* 0x000f680000300800 */
[----:B------:R-:W5:Y:S04]  /*91190*/  LDL.LU R15, [R1+0x2dc] ;  /* 0x0002dc00010f7983 */ /* 0x000f680000300800 */
[----:B------:R-:W2:Y:S04]  /*911a0*/  LDL.LU.64 R4, [R1+0x41e0] ;  /* 0x0041e00001047983 */ /* 0x000ea80000300a00 */
[----:B------:R-:W-:Y:S04]  /*911b0*/  STL.64 [R1+0x1b0], R24 ;  /* 0x0001b01801007387 */ /* 0x000fe80000100a00 */
[----:B------:R0:W-:Y:S04]  /*911c0*/  STL.64 [R1+0x1b8], R26 ;  /* 0x0001b81a01007387 */ /* 0x0001e80000100a00 */
[----:B0-----:R-:W3:Y:S04]  /*911d0*/  LDL.LU.64 R26, [R1+0x41d8] ;  /* 0x0041d800011a7983 */ /* 0x001ee80000300a00 */
[----:B------:R-:W4:Y:S01]  /*911e0*/  LDL.LU.64 R24, [R1+0x41d0] ;  /* 0x0041d00001187983 */ /* 0x000f220000300a00 */
[----:B--2---:R-:W-:Y:S03]  /*911f0*/  HMMA.16816.F32 R4, R16, R4, R20 ;  /* 0x000000041004723c */ /* 0x004fe60000001814 */
[----:B------:R-:W2:Y:S04]  /*91200*/  LDL.LU.64 R22, [R1+0x41c8] ;  /* 0x0041c80001167983 */ /* 0x000ea80000300a00 */
[----:B------:R-:W2:Y:S01]  /*91210*/  LDL.LU.64 R20, [R1+0x41c0] ;  /* 0x0041c00001147983 */ /* 0x000ea20000300a00 */
[----:B----4-:R-:W-:-:S02]  /*91220*/  F2FP.F16.E4M3.UNPACK_B R24, R24 ;  /* 0x00000018ff18723e */ /* 0x010fc400020006ff */
[----:B------:R-:W-:-:S13]  /*91230*/  F2FP.F16.E4M3.UNPACK_B R25, R25 ;  /* 0x00000019ff19723e */ /* 0x000fda00020006ff */
[----:B------:R-:W-:Y:S04]  /*91240*/  STL.64 [R1+0x1d0], R4 ;  /* 0x0001d00401007387 */ /* 0x000fe80000100a00 */
[----:B------:R0:W-:Y:S04]  /*91250*/  STL.64 [R1+0x1d8], R6 ;  /* 0x0001d80601007387 */ /* 0x0001e80000100a00 */
[----:B0-----:R-:W4:Y:S04]  /*91260*/  LDL.LU R6, [R1+0x41b8] ;  /* 0x0041b80001067983 */ /* 0x001f280000300800 */
[----:B------:R-:W-:Y:S01]  /*91270*/  STL [R1+0x60], R24 ;  /* 0x0000601801007387 */ /* 0x000fe20000100800 */
[----:B---3--:R-:W-:-:S02]  /*91280*/  F2FP.F16.E4M3.UNPACK_B R4, R27 ;  /* 0x0000001bff04723e */ /* 0x008fc400020006ff */
[----:B------:R-:W-:Y:S01]  /*91290*/  F2FP.F16.E4M3.UNPACK_B R5, R26 ;  /* 0x0000001aff05723e */ /* 0x000fe200020006ff */
[----:B------:R2:W-:Y:S02]  /*912a0*/  STL [R1+0x64], R25 ;  /* 0x0000641901007387 */ /* 0x0005e40000100800 */
[----:B--2---:R-:W-:Y:S02]  /*912b0*/  HMMA.16816.F32 R24, R16, R24, R20 ;  /* 0x000000181018723c */ /* 0x004fe40000001814 */
[----:B------:R-:W2:Y:S04]  /*912c0*/  LDL.LU.64 R22, [R1+0x41b0] ;  /* 0x0041b00001167983 */ /* 0x000ea80000300a00 */
[----:B------:R-:W2:-:S15]  /*912d0*/  LDL.LU.64 R20, [R1+0x41a8] ;  /* 0x0041a80001147983 */ /* 0x000e9e0000300a00 */
[----:B------:R-:W-:-:S02]  /*912e0*/  NOP ;  /* 0x0000000000007918 */ /* 0x000fc40000000000 */
[----:B------:R-:W-:Y:S04]  /*912f0*/  STL.64 [R1+0x1f0], R24 ;  /* 0x0001f01801007387 */ /* 0x000fe80000100a00 */
[----:B------:R0:W-:Y:S04]  /*91300*/  STL.64 [R1+0x1f8], R26 ;  /* 0x0001f81a01007387 */ /* 0x0001e80000100a00 */
[----:B0-----:R-:W3:Y:S04]  /*91310*/  LDL.LU R27, [R1+0x41a0] ;  /* 0x0041a000011b7983 */ /* 0x001ee80000300800 */
[----:B------:R-:W-:Y:S01]  /*91320*/  STL [R1+0x58], R4 ;  /* 0x0000580401007387 */ /* 0x000fe20000100800 */
[----:B----4-:R-:W-:-:S03]  /*91330*/  F2FP.F16.E4M3.UNPACK_B R25, R6 ;  /* 0x00000006ff19723e */ /* 0x010fc600020006ff */
[----:B------:R2:W-:Y:S02]  /*91340*/  STL [R1+0x5c], R5 ;  /* 0x00005c0501007387 */ /* 0x0005e40000100800 */
[----:B--2---:R-:W-:Y:S02]  /*91350*/  HMMA.16816.F32 R4, R16, R4, R20 ;  /* 0x000000041004723c */ /* 0x004fe40000001814 */
[----:B------:R-:W2:Y:S04]  /*91360*/  LDL.LU.64 R22, [R1+0x4198] ;  /* 0x0041980001167983 */ /* 0x000ea80000300a00 */
[----:B------:R-:W2:-:S15]  /*91370*/  LDL.LU.64 R20, [R1+0x4190] ;  /* 0x0041900001147983 */ /* 0x000e9e0000300a00 */
[----:B------:R-:W-:-:S02]  /*91380*/  NOP ;  /* 0x0000000000007918 */ /* 0x000fc40000000000 */
[----:B------:R-:W-:Y:S04]  /*91390*/  STL.64 [R1+0x210], R4 ;  /* 0x0002100401007387 */ /* 0x000fe80000100a00 */
[----:B------:R0:W-:Y:S01]  /*913a0*/  STL.64 [R1+0x218], R6 ;  /* 0x0002180601007387 */ /* 0x0001e20000100a00 */
[----:B---3--:R-:W-:-:S03]  /*913b0*/  F2FP.F16.E4M3.UNPACK_B R24, R27 ;  /* 0x0000001bff18723e */ /* 0x008fc600020006ff */
[----:B0-----:R-:W3:Y:S04]  /*913c0*/  LDL.LU R7, [R1+0x4188] ;  /* 0x0041880001077983 */ /* 0x001ee80000300800 */
[----:B------:R-:W4:Y:S04]  /*913d0*/  LDL.LU.64 R4, [R1+0x4180] ;  /* 0x0041800001047983 */ /* 0x000f280000300a00 */
        /* <DEDUP_REMOVED lines=8> */
[----:B0-----:R-:W5:Y:S04]  /*91460*/  LDL.LU.64 R26, [R1+0x4168] ;  /* 0x00416800011a7983 */ /* 0x001f680000300a00 */
[----:B------:R-:W5:Y:S01]  /*91470*/  LDL.LU.64 R24, [R1+0x4160] ;  /* 0x0041600001187983 */ /* 0x000f620000300a00 */
[----:B---3--:R-:W-:-:S02]  /*91480*/  F2FP.F16.E4M3.UNPACK_B R6, R7 ;  /* 0x00000007ff06723e */ /* 0x008fc400020006ff */
[----:B------:R-:W-:Y:S02]  /*91490*/  F2FP.F16.E4M3.UNPACK_B R7, R0 ;  /* 0x00000000ff07723e */ /* 0x000fe400020006ff */
[----:B----4-:R-:W-:Y:S02]  /*914a0*/  F2FP.F16.E4M3.UNPACK_B R4, R4 ;  /* 0x00000004ff04723e */ /* 0x010fe400020006ff */
[----:B------:R-:W-:Y:S01]  /*914b0*/  F2FP.F16.E4M3.UNPACK_B R5, R5 ;  /* 0x00000005ff05723e */ /* 0x000fe200020006ff */
[----:B------:R-:W3:Y:S04]  /*914c0*/  LDL.LU R0, [R1+0x72c] ;  /* 0x00072c0001007983 */ /* 0x000ee80000300800 */
[----:B------:R-:W-:Y:S04]  /*914d0*/  STL [R1+0x48], R6 ;  /* 0x0000480601007387 */ /* 0x000fe80000100800 */
[----:B------:R-:W-:Y:S01]  /*914e0*/  STL [R1+0x4c], R7 ;  /* 0x00004c0701007387 */ /* 0x000fe20000100800 */
[C---:B--2---:R-:W-:Y:S06]  /*914f0*/  HMMA.16816.F32 R20, R16.reuse, R4, R20 ;  /* 0x000000041014723c */ /* 0x044fec0000001814 */
[----:B-----5:R-:W-:-:S15]  /*91500*/  HMMA.16816.F32 R24, R16, R6, R24 ;  /* 0x000000061018723c */ /* 0x020fde0000001818 */
[----:B------:R-:W-:-:S08]  /*91510*/  NOP ;  /* 0x0000000000007918 */ /* 0x000fd00000000000 */
        /* <DEDUP_REMOVED lines=8> */
[----:B0-----:R-:W4:Y:S04]  /*915a0*/  LDL.LU.64 R22, [R1+0x4148] ;  /* 0x0041480001167983 */ /* 0x001f280000300a00 */
[----:B------:R-:W4:Y:S01]  /*915b0*/  LDL.LU.64 R20, [R1+0x4140] ;  /* 0x0041400001147983 */ /* 0x000f220000300a00 */
[----:B------:R-:W-:-:S02]  /*915c0*/  F2FP.F16.E4M3.UNPACK_B R6, R28 ;  /* 0x0000001cff06723e */ /* 0x000fc400020006ff */
[----:B------:R-:W-:Y:S02]  /*915d0*/  F2FP.F16.E4M3.UNPACK_B R7, R29 ;  /* 0x0000001dff07723e */ /* 0x000fe400020006ff */
[----:B------:R-:W-:Y:S02]  /*915e0*/  F2FP.F16.E4M3.UNPACK_B R4, R10 ;  /* 0x0000000aff04723e */ /* 0x000fe400020006ff */
[----:B------:R-:W-:Y:S01]  /*915f0*/  F2FP.F16.E4M3.UNPACK_B R5, R11 ;  /* 0x0000000bff05723e */ /* 0x000fe200020006ff */
[----:B------:R-:W-:Y:S04]  /*91600*/  STL [R1+0x38], R6 ;  /* 0x0000380601007387 */ /* 0x000fe80000100800 */
[----:B------:R-:W-:Y:S04]  /*91610*/  STL [R1+0x3c], R7 ;  /* 0x00003c0701007387 */ /* 0x000fe80000100800 */
[----:B------:R-:W-:Y:S01]  /*91620*/  STL [R1+0x30], R4 ;  /* 0x0000300401007387 */ /* 0x000fe20000100800 */
[----:B------:R-:W-:-:S02]  /*91630*/  F2FP.F16.E4M3.UNPACK_B R2, R2 ;  /* 0x00000002ff02723e */ /* 0x000fc400020006ff */
[----:B------:R-:W-:Y:S02]  /*91640*/  F2FP.F16.E4M3.UNPACK_B R3, R3 ;  /* 0x00000003ff03723e */ /* 0x000fe400020006ff */
[----:B------:R-:W-:Y:S02]  /*91650*/  F2FP.F16.E4M3.UNPACK_B R10, R8 ;  /* 0x00000008ff0a723e */ /* 0x000fe400020006ff */
[----:B------:R-:W-:Y:S01]  /*91660*/  F2FP.F16.E4M3.UNPACK_B R8, R9 ;  /* 0x00000009ff08723e */ /* 0x000fe200020006ff */
[----:B--2---:R-:W-:-:S15]  /*91670*/  HMMA.16816.F32 R24, R16, R6, R24 ;  /* 0x000000061018723c */ /* 0x004fde0000001818 */
[----:B------:R-:W-:-:S08]  /*91680*/  NOP ;  /* 0x0000000000007918 */ /* 0x000fd00000000000 */
[----:B------:R-:W-:Y:S04]  /*91690*/  STL.64 [R1+0x2a0], R24 ;  /* 0x0002a01801007387 */ /* 0x000fe80000100a00 */
[----:B------:R-:W-:Y:S04]  /*916a0*/  STL.64 [R1+0x2a8], R26 ;  /* 0x0002a81a01007387 */ /* 0x000fe80000100a00 */
[----:B------:R4:W-:Y:S02]  /*916b0*/  STL [R1+0x34], R5 ;  /* 0x0000340501007387 */ /* 0x0009e40000100800 */
[----:B----4-:R-:W-:Y:S02]  /*916c0*/  HMMA.16816.F32 R4, R16, R4, R20 ;  /* 0x000000041004723c */ /* 0x010fe40000001814 */
[----:B------:R-:W-:-:S15]  /*916d0*/  STL [R1+0x28], R2 ;  /* 0x0000280201007387 */ /* 0x000fde0000100800 */
[----:B------:R-:W-:-:S06]  /*916e0*/  NOP ;  /* 0x0000000000007918 */ /* 0x000fcc0000000000 */
[----:B------:R-:W-:Y:S04]  /*916f0*/  STL.64 [R1+0x2c0], R4 ;  /* 0x0002c00401007387 */ /* 0x000fe80000100a00 */
[----:B------:R0:W-:Y:S02]  /*91700*/  STL.64 [R1+0x2c8], R6 ;  /* 0x0002c80601007387 */ /* 0x0001e40000100a00 */
[----:B0-----:R-:W-:Y:S06]  /*91710*/  HMMA.16816.F32 R4, R16, R2, R12 ;  /* 0x000000021004723c */ /* 0x001fec000000180c */
[----:B------:R-:W-:Y:S04]  /*91720*/  STL [R1+0x2c], R3 ;  /* 0x00002c0301007387 */ /* 0x000fe80000100800 */
[----:B------:R-:W2:-:S13]  /*91730*/  LDL.LU R24, [R1+0x3f0] ;  /* 0x0003f00001187983 */ /* 0x000e9a0000300800 */
[----:B------:R-:W-:Y:S04]  /*91740*/  STL.64 [R1+0x2e0], R4 ;  /* 0x0002e00401007387 */ /* 0x000fe80000100a00 */
[----:B------:R-:W-:Y:S04]  /*91750*/  STL.64 [R1+0x2e8], R6 ;  /* 0x0002e80601007387 */ /* 0x000fe80000100a00 */
[----:B------:R-:W-:Y:S04]  /*91760*/  STL [R1+0x20], R10 ;  /* 0x0000200a01007387 */ /* 0x000fe80000100800 */
[----:B------:R-:W2:Y:S04]  /*91770*/  LDL.LU R25, [R1+0x3f4] ;  /* 0x0003f40001197983 */ /* 0x000ea80000300800 */
[----:B------:R-:W-:Y:S04]  /*91780*/  STL [R1+0x24], R8 ;  /* 0x0000240801007387 */ /* 0x000fe80000100800 */
[----:B------:R-:W4:Y:S04]  /*91790*/  LDL.LU R26, [R1+0x3f8] ;  /* 0x0003f800011a7983 */ /* 0x000f280000300800 */
[----:B------:R-:W4:Y:S04]  /*917a0*/  LDL.LU R27, [R1+0x3fc] ;  /* 0x0003fc00011b7983 */ /* 0x000f280000300800 */
[----:B------:R-:W5:Y:S04]  /*917b0*/  LDL R9, [R1+0x728] ;  /* 0x0007280001097983 */ /* 0x000f680000100800 */
[----:B----4-:R-:W-:Y:S04]  /*917c0*/  STL.64 [R1+0x40c0], R26 ;  /* 0x0040c01a01007387 */ /* 0x010fe80000100a00 */
[----:B--2---:R0:W-:Y:S04]  /*917d0*/  STL.64 [R1+0x40b8], R24 ;  /* 0x0040b81801007387 */ /* 0x0041e80000100a00 */
[----:B0-----:R-:W2:Y:S04]  /*917e0*/  LDL.LU R24, [R1+0x3a0] ;  /* 0x0003a00001187983 */ /* 0x001ea80000300800 */
[----:B------:R-:W2:Y:S04]  /*917f0*/  LDL.LU R25, [R1+0x3a4] ;  /* 0x0003a40001197983 */ /* 0x000ea80000300800 */
[----:B------:R-:W4:Y:S04]  /*91800*/  LDL.LU R26, [R1+0x3a8] ;  /* 0x0003a800011a7983 */ /* 0x000f280000300800 */
[----:B------:R-:W4:Y:S04]  /*91810*/  LDL.LU R27, [R1+0x3ac] ;  /* 0x0003ac00011b7983 */ /* 0x000f280000300800 */
[----:B------:R-:W3:Y:S04]  /*91820*/  LDL R2, [R1+0x738] ;  /* 0x0007380001027983 */ /* 0x000ee80000100800 */
[----:B----4-:R-:W-:Y:S04]  /*91830*/  STL.64 [R1+0x40d0], R26 ;  /* 0x0040d01a01007387 */ /* 0x010fe80000100a00 */
[----:B--2---:R0:W-:Y:S04]  /*91840*/  STL.64 [R1+0x40c8], R24 ;  /* 0x0040c81801007387 */ /* 0x0041e80000100a00 */
[----:B------:R-:W2:Y:S04]  /*91850*/  LDL.LU R4, [R1+0x3d0] ;  /* 0x0003d00001047983 */ /* 0x000ea80000300800 */
[----:B------:R-:W2:Y:S04]  /*91860*/  LDL.LU R5, [R1+0x3d4] ;  /* 0x0003d40001057983 */ /* 0x000ea80000300800 */
[----:B------:R-:W4:Y:S04]  /*91870*/  LDL.LU R6, [R1+0x3d8] ;  /* 0x0003d80001067983 */ /* 0x000f280000300800 */
[----:B------:R-:W4:Y:S04]  /*91880*/  LDL.LU R7, [R1+0x3dc] ;  /* 0x0003dc0001077983 */ /* 0x000f280000300800 */
[----:B0-----:R-:W5:Y:S04]  /*91890*/  LDL.LU R24, [R1+0x340] ;  /* 0x0003400001187983 */ /* 0x001f680000300800 */
[----:B------:R-:W5:Y:S04]  /*918a0*/  LDL.LU R25, [R1+0x344] ;  /* 0x0003440001197983 */ /* 0x000f680000300800 */
[----:B------:R-:W3:Y:S04]  /*918b0*/  LDL.LU R26, [R1+0x348] ;  /* 0x00034800011a7983 */ /* 0x000ee80000300800 */
[----:B------:R-:W3:Y:S04]  /*918c0*/  LDL.LU R27, [R1+0x34c] ;  /* 0x00034c00011b7983 */ /* 0x000ee80000300800 */
[----:B---3--:R-:W-:Y:S04]  /*918d0*/  STL.64 [R1+0x4110], R26 ;  /* 0x0041101a01007387 */ /* 0x008fe80000100a00 */
[----:B-----5:R-:W-:Y:S04]  /*918e0*/  STL.64 [R1+0x4108], R24 ;  /* 0x0041081801007387 */ /* 0x020fe80000100a00 */
[----:B------:R-:W3:Y:S04]  /*918f0*/  LDL R28, [R1+0x748] ;  /* 0x00074800011c7983 */ /* 0x000ee80000100800 */
[----:B------:R-:W5:Y:S04]  /*91900*/  LDL R29, [R1+0x74c] ;  /* 0x00074c00011d7983 */ /* 0x000f680000100800 */
        /* <DEDUP_REMOVED lines=8> */
[----:B------:R-:W5:Y:S04]  /*91990*/  LDL R27, [R1+0x76c] ;  /* 0x00076c00011b7983 */ /* 0x000f680000100800 */
[----:B----4-:R-:W-:Y:S04]  /*919a0*/  STL.64 [R1+0x40f0], R6 ;  /* 0x0040f00601007387 */ /* 0x010fe80000100a00 */
[----:B------:R-:W4:Y:S04]  /*919b0*/  LDL R24, [R1+0x778] ;  /* 0x0007780001187983 */ /* 0x000f280000100800 */
[----:B------:R-:W3:Y:S04]  /*919c0*/  LDL R25, [R1+0x77c] ;  /* 0x00077c0001197983 */ /* 0x000ee80000100800 */
[----:B--2---:R0:W-:Y:S04]  /*919d0*/  STL.64 [R1+0x40e8], R4 ;  /* 0x0040e80401007387 */ /* 0x0041e80000100a00 */
[----:B0-----:R-:W2:Y:S04]  /*919e0*/  LDL R4, [R1+0x758] ;  /* 0x0007580001047983 */ /* 0x001ea80000100800 */
[----:B------:R-:W2:Y:S01]  /*919f0*/  LDL R5, [R1+0x75c] ;  /* 0x00075c0001057983 */ /* 0x000ea20000100800 */
[----:B------:R-:W-:-:S03]  /*91a00*/  IMAD.MOV.U32 R6, RZ, RZ, R10 ;  /* 0x000000ffff067224 */ /* 0x000fc600078e000a */
[----:B--2---:R-:W-:Y:S04]  /*91a10*/  STL.64 [R1+0x4128], R4 ;  /* 0x0041280401007387 */ /* 0x004fe80000100a00 */
[----:B------:R-:W2:Y:S04]  /*91a20*/  LDL R10, [R1+0x708] ;  /* 0x00070800010a7983 */ /* 0x000ea80000100800 */
[----:B------:R-:W2:Y:S01]  /*91a30*/  LDL R11, [R1+0x70c] ;  /* 0x00070c00010b7983 */ /* 0x000ea20000100800 */
[----:B------:R-:W-:-:S03]  /*91a40*/  IMAD.MOV.U32 R7, RZ, RZ, R8 ;  /* 0x000000ffff077224 */ /* 0x000fc600078e0008 */
[----:B--2---:R-:W-:Y:S04]  /*91a50*/  STL.64 [R1+0x4100], R10 ;  /* 0x0041000a01007387 */ /* 0x004fe80000100a00 */
[----:B------:R0:W-:Y:S04]  /*91a60*/  STL [R1+0x40f8], R9 ;  /* 0x0040f80901007387 */ /* 0x0001e80000100800 */
[----:B------:R-:W2:Y:S04]  /*91a70*/  LDL.LU R8, [R1+0x360] ;  /* 0x0003600001087983 */ /* 0x000ea80000300800 */
[----:B0-----:R-:W2:Y:S04]  /*91a80*/  LDL.LU R9, [R1+0x364] ;  /* 0x0003640001097983 */ /* 0x001ea80000300800 */
        /* <DEDUP_REMOVED lines=12> */
[----:B------:R-:W2:Y:S04]  /*91b50*/  LDL.LU R10, [R1+0x308] ;  /* 0x00030800010a7983 */ /* 0x000ea80000300800 */
[----:B------:R-:W2:Y:S04]  /*91b60*/  LDL.LU R11, [R1+0x30c] ;  /* 0x00030c00010b7983 */ /* 0x000ea80000300800 */
[----:B------:R-:W5:Y:S04]  /*91b70*/  LDL R12, [R1+0x6f8] ;  /* 0x0006f800010c7983 */ /* 0x000f680000100800 */
[----:B------:R-:W5:Y:S04]  /*91b80*/  LDL R13, [R1+0x6fc] ;  /* 0x0006fc00010d7983 */ /* 0x000f680000100800 */
[----:B------:R-:W5:Y:S04]  /*91b90*/  LDL.LU R20, [R1+0x410] ;  /* 0x0004100001147983 */ /* 0x000f680000300800 */
[----:B------:R-:W5:Y:S04]  /*91ba0*/  LDL.LU R21, [R1+0x414] ;  /* 0x0004140001157983 */ /* 0x000f680000300800 */
[----:B------:R-:W5:Y:S04]  /*91bb0*/  LDL.LU R22, [R1+0x418] ;  /* 0x0004180001167983 */ /* 0x000f680000300800 */
[----:B------:R-:W5:Y:S04]  /*91bc0*/  LDL.LU R23, [R1+0x41c] ;  /* 0x00041c0001177983 */ /* 0x000f680000300800 */
[----:B------:R-:W5:Y:S04]  /*91bd0*/  LDL R14, [R1+0x6e8] ;  /* 0x0006e800010e7983 */ /* 0x000f680000100800 */
[----:B------:R-:W5:Y:S01]  /*91be0*/  LDL R15, [R1+0x6ec] ;  /* 0x0006ec00010f7983 */ /* 0x000f620000100800 */
[----:B--2---:R-:W-:Y:S03]  /*91bf0*/  HMMA.16816.F32 R4, R16, R6, R8 ;  /* 0x000000061004723c */ /* 0x004fe60000001808 */
[----:B------:R-:W2:Y:S04]  /*91c00*/  LDL.LU.64 R10, [R1+0x4138] ;  /* 0x00413800010a7983 */ /* 0x000ea80000300a00 */
[----:B------:R-:W2:Y:S01]  /*91c10*/  LDL.LU.64 R8, [R1+0x4130] ;  /* 0x0041300001087983 */ /* 0x000ea20000300a00 */
[----:B----4-:R-:W-:-:S02]  /*91c20*/  F2FP.F16.E4M3.UNPACK_B R24, R24 ;  /* 0x00000018ff18723e */ /* 0x010fc400020006ff */
[----:B---3--:R-:W-:-:S13]  /*91c30*/  F2FP.F16.E4M3.UNPACK_B R25, R25 ;  /* 0x00000019ff19723e */ /* 0x008fda00020006ff */
[----:B------:R0:W-:Y:S04]  /*91c40*/  STL.64 [R1+0x310], R4 ;  /* 0x0003100401007387 */ /* 0x0001e80000100a00 */
[----:B------:R1:W-:Y:S04]  /*91c50*/  STL.64 [R1+0x318], R6 ;  /* 0x0003180601007387 */ /* 0x0003e80000100a00 */
[----:B0-----:R-:W3:Y:S04]  /*91c60*/  LDL.LU.64 R4, [R1+0x4128] ;  /* 0x0041280001047983 */ /* 0x001ee80000300a00 */
[----:B------:R-:W-:Y:S01]  /*91c70*/  STL [R1+0x18], R24 ;  /* 0x0000181801007387 */ /* 0x000fe20000100800 */
[----:B-1----:R-:W-:-:S02]  /*91c80*/  F2FP.F16.E4M3.UNPACK_B R6, R26 ;  /* 0x0000001aff06723e */ /* 0x002fc400020006ff */
        /* <DEDUP_REMOVED lines=9> */
[----:B------:R-:W4:Y:S01]  /*91d20*/  LDL.LU.64 R24, [R1+0x4108] ;  /* 0x0041080001187983 */ /* 0x000f220000300a00 */
[----:B---3--:R-:W-:-:S02]  /*91d30*/  F2FP.F16.E4M3.UNPACK_B R4, R4 ;  /* 0x00000004ff04723e */ /* 0x008fc400020006ff */
[----:B------:R-:W-:Y:S01]  /*91d40*/  F2FP.F16.E4M3.UNPACK_B R5, R5 ;  /* 0x00000005ff05723e */ /* 0x000fe200020006ff */
[----:B------:R-:W-:Y:S04]  /*91d50*/  STL [R1+0x10], R6 ;  /* 0x0000100601007387 */ /* 0x000fe80000100800 */
[----:B------:R-:W-:Y:S01]  /*91d60*/  STL [R1+0x14], R7 ;  /* 0x0000140701007387 */ /* 0x000fe20000100800 */
[----:B----4-:R-:W-:-:S15]  /*91d70*/  HMMA.16816.F32 R24, R16, R6, R24 ;  /* 0x000000061018723c */ /* 0x010fde0000001818 */
[----:B------:R-:W-:-:S08]  /*91d80*/  NOP ;  /* 0x0000000000007918 */ /* 0x000fd00000000000 */
[----:B------:R-:W-:Y:S04]  /*91d90*/  STL.64 [R1+0x350], R24 ;  /* 0x0003501801007387 */ /* 0x000fe80000100a00 */
[----:B------:R-:W-:Y:S04]  /*91da0*/  STL.64 [R1+0x358], R26 ;  /* 0x0003581a01007387 */ /* 0x000fe80000100a00 */
[----:B------:R-:W-:Y:S04]  /*91db0*/  STL [R1+0x8], R4 ;  /* 0x0000080401007387 */ /* 0x000fe80000100800 */
[----:B------:R2:W-:Y:S02]  /*91dc0*/  STL [R1+0xc], R5 ;  /* 0x00000c0501007387 */ /* 0x0005e40000100800 */
[----:B--2---:R-:W-:Y:S02]  /*91dd0*/  HMMA.16816.F32 R4, R16, R4, R8 ;  /* 0x000000041004723c */ /* 0x004fe40000001808 */
[----:B------:R-:W2:Y:S04]  /*91de0*/  LDL.LU.64 R10, [R1+0x4100] ;  /* 0x00410000010a7983 */ /* 0x000ea80000300a00 */
[----:B------:R-:W3:-:S15]  /*91df0*/  LDL.LU R9, [R1+0x40f8] ;  /* 0x0040f80001097983 */ /* 0x000ede0000300800 */
[----:B------:R-:W-:-:S02]  /*91e00*/  NOP ;  /* 0x0000000000007918 */ /* 0x000fc40000000000 */
[----:B------:R-:W-:Y:S04]  /*91e10*/  STL.64 [R1+0x370], R4 ;  /* 0x0003700401007387 */ /* 0x000fe80000100a00 */
[----:B------:R0:W-:Y:S04]  /*91e20*/  STL.64 [R1+0x378], R6 ;  /* 0x0003780601007387 */ /* 0x0001e80000100a00 */
[----:B0-----:R-:W4:Y:S04]  /*91e30*/  LDL.LU.64 R6, [R1+0x40f0] ;  /* 0x0040f00001067983 */ /* 0x001f280000300a00 */
[----:B------:R-:W4:Y:S01]  /*91e40*/  LDL.LU.64 R4, [R1+0x40e8] ;  /* 0x0040e80001047983 */ /* 0x000f220000300a00 */
[----:B------:R-:W-:-:S02]  /*91e50*/  F2FP.F16.E4M3.UNPACK_B R24, R28 ;  /* 0x0000001cff18723e */ /* 0x000fc400020006ff */
[----:B------:R-:W-:-:S03]  /*91e60*/  F2FP.F16.E4M3.UNPACK_B R25, R29 ;  /* 0x0000001dff19723e */ /* 0x000fc600020006ff */
[----:B------:R-:W-:Y:S04]  /*91e70*/  STL [R1], R24 ;  /* 0x0000001801007387 */ /* 0x000fe80000100800 */
[----:B------:R4:W-:Y:S02]  /*91e80*/  STL [R1+0x4], R25 ;  /* 0x0000041901007387 */ /* 0x0009e40000100800 */
[----:B----4-:R-:W-:Y:S02]  /*91e90*/  HMMA.16816.F32 R24, R16, R24, R4 ;  /* 0x000000181018723c */ /* 0x010fe40000001804 */
[----:B------:R-:W4:Y:S04]  /*91ea0*/  LDL.LU.64 R6, [R1+0x40e0] ;  /* 0x0040e00001067983 */ /* 0x000f280000300a00 */
[----:B------:R-:W4:-:S15]  /*91eb0*/  LDL.LU.64 R4, [R1+0x40d8] ;  /* 0x0040d80001047983 */ /* 0x000f1e0000300a00 */
[----:B------:R-:W-:-:S02]  /*91ec0*/  NOP ;  /* 0x0000000000007918 */ /* 0x000fc40000000000 */
[----:B------:R-:W-:Y:S04]  /*91ed0*/  STL.64 [R1+0x390], R24 ;  /* 0x0003901801007387 */ /* 0x000fe80000100a00 */
[----:B------:R0:W-:Y:S04]  /*91ee0*/  STL.64 [R1+0x398], R26 ;  /* 0x0003981a01007387 */ /* 0x0001e80000100a00 */
[----:B0-----:R-:W5:Y:S04]  /*91ef0*/  LDL.LU.64 R26, [R1+0x40d0] ;  /* 0x0040d000011a7983 */ /* 0x001f680000300a00 */
[----:B------:R-:W5:Y:S01]  /*91f00*/  LDL.LU.64 R24, [R1+0x40c8] ;  /* 0x0040c80001187983 */ /* 0x000f620000300a00 */
[----:B------:R-:W-:-:S02]  /*91f10*/  F2FP.F16.E4M3.UNPACK_B R2, R2 ;  /* 0x00000002ff02723e */ /* 0x000fc400020006ff */
[----:B------:R-:W-:Y:S01]  /*91f20*/  F2FP.F16.E4M3.UNPACK_B R3, R3 ;  /* 0x00000003ff03723e */ /* 0x000fe200020006ff */
[----:B------:R-:W-:Y:S01]  /*91f30*/  STL [R1+0x3e00], R0 ;  /* 0x003e000001007387 */ /* 0x000fe20000100800 */
[----:B---3--:R-:W-:Y:S02]  /*91f40*/  F2FP.F16.E4M3.UNPACK_B R8, R9 ;  /* 0x00000009ff08723e */ /* 0x008fe400020006ff */
[----:B------:R-:W-:-:S03]  /*91f50*/  F2FP.F16.E4M3.UNPACK_B R9, R0 ;  /* 0x00000000ff09723e */ /* 0x000fc600020006ff */
[----:B-----5:R-:W-:-:S15]  /*91f60*/  HMMA.16816.F32 R24, R16, R2, R24 ;  /* 0x000000021018723c */ /* 0x020fde0000001818 */
[----:B------:R-:W-:-:S08]  /*91f70*/  NOP ;  /* 0x0000000000007918 */ /* 0x000fd00000000000 */
[----:B------:R-:W-:Y:S04]  /*91f80*/  STL.64 [R1+0x3b0], R24 ;  /* 0x0003b01801007387 */ /* 0x000fe80000100a00 */
[----:B------:R0:W-:Y:S04]  /*91f90*/  STL.64 [R1+0x3b8], R26 ;  /* 0x0003b81a01007387 */ /* 0x0001e80000100a00 */
[----:B0-----:R-:W3:Y:S04]  /*91fa0*/  LDL.LU.64 R26, [R1+0x40c0] ;  /* 0x0040c000011a7983 */ /* 0x001ee80000300a00 */
[----:B------:R-:W3:Y:S01]  /*91fb0*/  LDL.LU.64 R24, [R1+0x40b8] ;  /* 0x0040b80001187983 */ /* 0x000ee20000300a00 */
[----:B----4-:R-:W-:Y:S01]  /*91fc0*/  HMMA.16816.F32 R4, R16, R8, R4 ;  /* 0x000000081004723c */ /* 0x010fe20000001804 */
[----:B--2---:R-:W-:-:S02]  /*91fd0*/  F2FP.F16.E4M3.UNPACK_B R10, R10 ;  /* 0x0000000aff0a723e */ /* 0x004fc400020006ff */
[----:B------:R-:W-:Y:S01]  /*91fe0*/  F2FP.F16.E4M3.UNPACK_B R11, R11 ;  /* 0x0000000bff0b723e */ /* 0x000fe200020006ff */
[----:B------:R-:W-:Y:S04]  /*91ff0*/  STL [R1+0x4098], R2 ;  /* 0x0040980201007387 */ /* 0x000fe80000100800 */
[----:B------:R-:W-:-:S15]  /*92000*/  STL [R1+0x4080], R3 ;  /* 0x0040800301007387 */ /* 0x000fde0000100800 */
[----:B------:R-:W-:Y:S04]  /*92010*/  STL.64 [R1+0x3e0], R4 ;  /* 0x0003e00401007387 */ /* 0x000fe80000100a00 */
[----:B------:R3:W-:Y:S01]  /*92020*/  STL.64 [R1+0x3e8], R6 ;  /* 0x0003e80601007387 */ /* 0x0007e20000100a00 */
[----:B------:R-:W-:Y:S02]  /*92030*/  F2FP.F16.E4M3.UNPACK_B R12, R12 ;  /* 0x0000000cff0c723e */ /* 0x000fe400020006ff */
[----:B------:R-:W-:Y:S01]  /*92040*/  F2FP.F16.E4M3.UNPACK_B R13, R13 ;  /* 0x0000000dff0d723e */ /* 0x000fe200020006ff */
[----:B------:R-:W-:Y:S04]  /*92050*/  STL.64 [R1+0x3e98], R10 ;  /* 0x003e980a01007387 */ /* 0x000fe80000100a00 */
[----:B------:R-:W-:Y:S01]  /*92060*/  STL.64 [R1+0x3e90], R8 ;  /* 0x003e900801007387 */ /* 0x000fe20000100a00 */
[----:B---3--:R-:W-:-:S15]  /*92070*/  HMMA.16816.F32 R4, R16, R10, R24 ;  /* 0x0000000a1004723c */ /* 0x008fde0000001818 */
[----:B------:R-:W-:-:S08]  /*92080*/  NOP ;  /* 0x0000000000007918 */ /* 0x000fd00000000000 */
[----:B------:R-:W-:Y:S04]  /*92090*/  STL.64 [R1+0x400], R4 ;  /* 0x0004000401007387 */ /* 0x000fe80000100a00 */
[----:B------:R0:W-:Y:S02]  /*920a0*/  STL.64 [R1+0x408], R6 ;  /* 0x0004080601007387 */ /* 0x0001e40000100a00 */
[----:B0-----:R-:W-:Y:S02]  /*920b0*/  HMMA.16816.F32 R4, R16, R12, R20 ;  /* 0x0000000c1004723c */ /* 0x001fe40000001814 */
[----:B------:R-:W2:Y:S04]  /*920c0*/  LDL R20, [R1+0x6d8] ;  /* 0x0006d80001147983 */ /* 0x000ea80000100800 */
[----:B------:R-:W3:-:S15]  /*920d0*/  LDL R21, [R1+0x6dc] ;  /* 0x0006dc0001157983 */ /* 0x000ede0000100800 */
[----:B------:R-:W-:-:S02]  /*920e0*/  NOP ;  /* 0x0000000000007918 */ /* 0x000fc40000000000 */
[----:B------:R-:W-:Y:S04]  /*920f0*/  STL.64 [R1+0x420], R4 ;  /* 0x0004200401007387 */ /* 0x000fe80000100a00 */
[----:B------:R-:W-:Y:S04]  /*92100*/  STL.64 [R1+0x428], R6 ;  /* 0x0004280601007387 */ /* 0x000fe80000100a00 */
        /* <DEDUP_REMOVED lines=10> */
[----:B------:R-:W5:Y:S04]  /*921b0*/  LDL R22, [R1+0x6c8] ;  /* 0x0006c80001167983 */ /* 0x000f680000100800 */
[----:B------:R-:W5:Y:S04]  /*921c0*/  LDL R23, [R1+0x6cc] ;  /* 0x0006cc0001177983 */ /* 0x000f680000100800 */
[----:B------:R-:W5:Y:S04]  /*921d0*/  LDL.LU R4, [R1+0x3740] ;  /* 0x0037400001047983 */ /* 0x000f680000300800 */
[----:B------:R-:W2:Y:S01]  /*921e0*/  LDL.LU R6, [R1+0x3750] ;  /* 0x0037500001067983 */ /* 0x000ea20000300800 */
[----:B------:R-:W-:-:S02]  /*921f0*/  F2FP.F16.E4M3.UNPACK_B R14, R14 ;  /* 0x0000000eff0e723e */ /* 0x000fc400020006ff */
[----:B------:R-:W-:Y:S01]  /*92200*/  F2FP.F16.E4M3.UNPACK_B R15, R15 ;  /* 0x0000000fff0f723e */ /* 0x000fe200020006ff */
[----:B--2---:R0:W-:Y:S04]  /*92210*/  STL [R1+0x40a0], R6 ;  /* 0x0040a00601007387 */ /* 0x0041e80000100800 */
[----:B0-----:R-:W5:Y:S04]  /*92220*/  LDL.LU R6, [R1+0x3744] ;  /* 0x0037440001067983 */ /* 0x001f680000300800 */
[----:B------:R-:W2:Y:S01]  /*92230*/  LDL.LU R2, [R1+0x374c] ;  /* 0x00374c0001027983 */ /* 0x000ea20000300800 */
[----:B----4-:R-:W-:Y:S03]  /*92240*/  HMMA.16816.F32 R8, R16, R14, R8 ;  /* 0x0000000e1008723c */ /* 0x010fe60000001808 */
[----:B--2---:R0:W-:Y:S04]  /*92250*/  STL [R1+0x409c], R2 ;  /* 0x00409c0201007387 */ /* 0x0041e80000100800 */
[----:B0-----:R-:W2:Y:S04]  /*92260*/  LDL.LU R2, [R1+0x3754] ;  /* 0x0037540001027983 */ /* 0x001ea80000300800 */
[----:B------:R-:W4:Y:S04]  /*92270*/  LDL.LU R5, [R1+0x3748] ;  /* 0x0037480001057983 */ /* 0x000f280000300800 */
[----:B------:R-:W4:Y:S04]  /*92280*/  LDL R24, [R1+0x6b8] ;  /* 0x0006b80001187983 */ /* 0x000f280000100800 */
[----:B------:R-:W4:Y:S04]  /*92290*/  LDL R25, [R1+0x6bc] ;  /* 0x0006bc0001197983 */ /* 0x000f280000100800 */
[----:B------:R-:W4:Y:S04]  /*922a0*/  LDL.LU R7, [R1+0x3758] ;  /* 0x0037580001077983 */ /* 0x000f280000300800 */
[----:B------:R-:W4:Y:S04]  /*922b0*/  LDL R26, [R1+0x6a8] ;  /* 0x0006a800011a7983 */ /* 0x000f280000100800 */
[----:B------:R-:W4:Y:S04]  /*922c0*/  LDL R27, [R1+0x6ac] ;  /* 0x0006ac00011b7983 */ /* 0x000f280000100800 */
[----:B------:R-:W4:Y:S04]  /*922d0*/  LDL R28, [R1+0x818] ;  /* 0x00081800011c7983 */ /* 0x000f280000100800 */
[----:B------:R-:W4:Y:S04]  /*922e0*/  LDL R29, [R1+0x81c] ;  /* 0x00081c00011d7983 */ /* 0x000f280000100800 */
[----:B------:R-:W4:Y:S04]  /*922f0*/  LDL R3, [R1+0x808] ;  /* 0x0008080001037983 */ /* 0x000f280000100800 */
[----:B------:R-:W4:Y:S04]  /*92300*/  LDL R0, [R1+0x80c] ;  /* 0x00080c0001007983 */ /* 0x000f280000100800 */
[----:B------:R-:W-:Y:S04]  /*92310*/  STL.64 [R1+0x440], R8 ;  /* 0x0004400801007387 */ /* 0x000fe80000100a00 */
[----:B------:R0:W-:Y:S04]  /*92320*/  STL.64 [R1+0x448], R10 ;  /* 0x0004480a01007387 */ /* 0x0001e80000100a00 */
[----:B0-----:R-:W2:Y:S04]  /*92330*/  LDL.LU.64 R10, [R1+0x40b0] ;  /* 0x0040b000010a7983 */ /* 0x001ea80000300a00 */
[----:B------:R-:W2:Y:S04]  /*92340*/  LDL.LU.64 R8, [R1+0x40a8] ;  /* 0x0040a80001087983 */ /* 0x000ea80000300a00 */
[----:B------:R-:W-:Y:S04]  /*92350*/  STL.64 [R1+0x3e78], R14 ;  /* 0x003e780e01007387 */ /* 0x000fe80000100a00 */
[----:B------:R0:W-:Y:S04]  /*92360*/  STL.64 [R1+0x3e70], R12 ;  /* 0x003e700c01007387 */ /* 0x0001e80000100a00 */
[----:B0-----:R-:W4:Y:S04]  /*92370*/  LDL.LU R12, [R1+0x4b0] ;  /* 0x0004b000010c7983 */ /* 0x001f280000300800 */
[----:B------:R-:W4:Y:S04]  /*92380*/  LDL.LU R13, [R1+0x4b4] ;  /* 0x0004b400010d7983 */ /* 0x000f280000300800 */
[----:B------:R-:W4:Y:S04]  /*92390*/  LDL.LU R14, [R1+0x4b8] ;  /* 0x0004b800010e7983 */ /* 0x000f280000300800 */
[----:B------:R-:W4:Y:S01]  /*923a0*/  LDL.LU R15, [R1+0x4bc] ;  /* 0x0004bc00010f7983 */ /* 0x000f220000300800 */
[----:B------:R-:W-:-:S02]  /*923b0*/  F2FP.F16.E4M3.UNPACK_B R20, R20 ;  /* 0x00000014ff14723e */ /* 0x000fc400020006ff */
[----:B---3--:R-:W-:Y:S01]  /*923c0*/  F2FP.F16.E4M3.UNPACK_B R21, R21 ;  /* 0x00000015ff15723e */ /* 0x008fe200020006ff */
[----:B-----5:R-:W-:-:S06]  /*923d0*/  IMAD R4, R4, 0x100, R6 ;  /* 0x0000010004047824 */ /* 0x020fcc00078e0206 */
[----:B--2---:R-:W-:Y:S01]  /*923e0*/  HMMA.16816.F32 R8, R16, R20, R8 ;  /* 0x000000141008723c */ /* 0x004fe20000001808 */
[----:B----4-:R-:W-:Y:S04]  /*923f0*/  STL.64 [R1+0x4090], R14 ;  /* 0x0040900e01007387 */ /* 0x010fe80000100a00 */
[----:B------:R0:W-:Y:S04]  /*92400*/  STL.64 [R1+0x4088], R12 ;  /* 0x0040880c01007387 */ /* 0x0001e80000100a00 */
[----:B0-----:R-:W2:Y:S04]  /*92410*/  LDL.LU R12, [R1+0x480] ;  /* 0x00048000010c7983 */ /* 0x001ea80000300800 */
[----:B------:R-:W2:Y:S04]  /*92420*/  LDL.LU R13, [R1+0x484] ;  /* 0x00048400010d7983 */ /* 0x000ea80000300800 */
[----:B------:R-:W2:Y:S04]  /*92430*/  LDL.LU R14, [R1+0x488] ;  /* 0x00048800010e7983 */ /* 0x000ea80000300800 */
[----:B------:R-:W2:Y:S04]  /*92440*/  LDL.LU R15, [R1+0x48c] ;  /* 0x00048c00010f7983 */ /* 0x000ea80000300800 */
[----:B------:R0:W-:Y:S04]  /*92450*/  STL.64 [R1+0x460], R8 ;  /* 0x0004600801007387 */ /* 0x0001e80000100a00 */
[----:B------:R1:W-:Y:S04]  /*92460*/  STL.64 [R1+0x468], R10 ;  /* 0x0004680a01007387 */ /* 0x0003e80000100a00 */
[----:B0-----:R-:W3:Y:S04]  /*92470*/  LDL.LU R8, [R1+0x680] ;  /* 0x0006800001087983 */ /* 0x001ee80000300800 */
[----:B------:R-:W3:Y:S04]  /*92480*/  LDL.LU R9, [R1+0x684] ;  /* 0x0006840001097983 */ /* 0x000ee80000300800 */
[----:B-1----:R-:W3:Y:S04]  /*92490*/  LDL.LU R10, [R1+0x688] ;  /* 0x00068800010a7983 */ /* 0x002ee80000300800 */
[----:B------:R-:W3:Y:S04]  /*924a0*/  LDL.LU R11, [R1+0x68c] ;  /* 0x00068c00010b7983 */ /* 0x000ee80000300800 */
[----:B------:R-:W4:Y:S01]  /*924b0*/  LDL.LU R6, [R1+0x40a0] ;  /* 0x0040a00001067983 */ /* 0x000f220000300800 */
[----:B------:R-:W-:-:S02]  /*924c0*/  F2FP.F16.E4M3.UNPACK_B R22, R22 ;  /* 0x00000016ff16723e */ /* 0x000fc400020006ff */
[----:B------:R-:W-:Y:S01]  /*924d0*/  F2FP.F16.E4M3.UNPACK_B R23, R23 ;  /* 0x00000017ff17723e */ /* 0x000fe200020006ff */
[----:B----4-:R-:W-:Y:S02]  /*924e0*/  IMAD R6, R6, 0x100, R2 ;  /* 0x0000010006067824 */ /* 0x010fe400078e0202 */
[----:B------:R-:W4:Y:S04]  /*924f0*/  LDL.LU R2, [R1+0x409c] ;  /* 0x00409c0001027983 */ /* 0x000f280000300800 */
[----:B--2---:R-:W-:Y:S01]  /*92500*/  HMMA.16816.F32 R12, R16, R22, R12 ;  /* 0x00000016100c723c */ /* 0x004fe2000000180c */
[----:B------:R-:W-:Y:S01]  /*92510*/  F2FP.F16.E4M3.UNPACK_B R24, R24 ;  /* 0x00000018ff18723e */ /* 0x000fe200020006ff */
[----:B----4-:R-:W-:Y:S02]  /*92520*/  IMAD R5, R5, 0x100, R2 ;  /* 0x0000010005057824 */ /* 0x010fe400078e0202 */
[----:B------:R-:W2:-:S15]  /*92530*/  LDL.LU R2, [R1+0x4098] ;  /* 0x0040980001027983 */ /* 0x000e9e0000300800 */
[----:B------:R-:W-:-:S04]  /*92540*/  NOP ;  /* 0x0000000000007918 */ /* 0x000fc80000000000 */
[----:B------:R-:W-:Y:S04]  /*92550*/  STL.64 [R1+0x490], R12 ;  /* 0x0004900c01007387 */ /* 0x000fe80000100a00 */
[----:B------:R0:W-:Y:S04]  /*92560*/  STL.64 [R1+0x498], R14 ;  /* 0x0004980e01007387 */ /* 0x0001e80000100a00 */
[----:B0-----:R-:W4:Y:S04]  /*92570*/  LDL.LU.64 R14, [R1+0x4090] ;  /* 0x00409000010e7983 */ /* 0x001f280000300a00 */
[----:B------:R-:W4:Y:S04]  /*92580*/  LDL.LU.64 R12, [R1+0x4088] ;  /* 0x00408800010c7983 */ /* 0x000f280000300a00 */
[----:B------:R0:W-:Y:S04]  /*92590*/  STL.64 [R1+0x3e58], R22 ;  /* 0x003e581601007387 */ /* 0x0001e80000100a00 */
[----:B0-----:R-:W5:Y:S01]  /*925a0*/  LDL.LU R23, [R1+0x375c] ;  /* 0x00375c0001177983 */ /* 0x001f620000300800 */
[----:B------:R-:W-:-:S03]  /*925b0*/  F2FP.F16.E4M3.UNPACK_B R25, R25 ;  /* 0x00000019ff19723e */ /* 0x000fc600020006ff */
[----:B------:R-:W-:Y:S04]  /*925c0*/  STL.64 [R1+0x3e50], R20 ;  /* 0x003e501401007387 */ /* 0x000fe80000100a00 */
[----:B----4-:R-:W-:Y:S01]  /*925d0*/  HMMA.16816.F32 R12, R16, R24, R12 ;  /* 0x00000018100c723c */ /* 0x010fe2000000180c */
[----:B-----5:R-:W-:-:S15]  /*925e0*/  IMAD R7, R7, 0x100, R23 ;  /* 0x0000010007077824 */ /* 0x020fde00078e0217 */
[----:B------:R-:W-:-:S07]  /*925f0*/  NOP ;  /* 0x0000000000007918 */ /* 0x000fce0000000000 */
[----:B------:R0:W-:Y:S04]  /*92600*/  STL.64 [R1+0x4c0], R12 ;  /* 0x0004c00c01007387 */ /* 0x0001e80000100a00 */
[----:B------:R1:W-:Y:S04]  /*92610*/  STL.64 [R1+0x4c8], R14 ;  /* 0x0004c80e01007387 */ /* 0x0003e80000100a00 */
[----:B------:R-:W4:Y:S04]  /*92620*/  LDL.LU R22, [R1] ;  /* 0x0000000001167983 */ /* 0x000f280000300800 */
[----:B------:R-:W4:Y:S01]  /*92630*/  LDL.LU R23, [R1+0x4] ;  /* 0x0000040001177983 */ /* 0x000f220000300800 */
[----:B------:R-:W-:-:S02]  /*92640*/  F2FP.F16.E4M3.UNPACK_B R3, R3 ;  /* 0x00000003ff03723e */ /* 0x000fc400020006ff */
[----:B------:R-:W-:-:S03]  /*92650*/  F2FP.F16.E4M3.UNPACK_B R0, R0 ;  /* 0x00000000ff00723e */ /* 0x000fc600020006ff */
[----:B------:R-:W-:Y:S04]  /*92660*/  STL [R1+0xa0], R3 ;  /* 0x0000a00301007387 */ /* 0x000fe80000100800 */
[----:B----4-:R-:W-:Y:S04]  /*92670*/  STL.64 [R1+0x3ea0], R22 ;  /* 0x003ea01601007387 */ /* 0x010fe80000100a00 */
[----:B------:R-:W-:Y:S04]  /*92680*/  STL [R1+0xa4], R0 ;  /* 0x0000a40001007387 */ /* 0x000fe80000100800 */
[----:B0-----:R-:W4:Y:S04]  /*92690*/  LDL.LU R12, [R1+0x520] ;  /* 0x00052000010c7983 */ /* 0x001f280000300800 */
[----:B------:R-:W4:Y:S04]  /*926a0*/  LDL.LU R13, [R1+0x524] ;  /* 0x00052400010d7983 */ /* 0x000f280000300800 */
[----:B-1----:R-:W5:Y:S04]  /*926b0*/  LDL.LU R14, [R1+0x528] ;  /* 0x00052800010e7983 */ /* 0x002f680000300800 */
[----:B------:R-:W5:Y:S01]  /*926c0*/  LDL.LU R15, [R1+0x52c] ;  /* 0x00052c00010f7983 */ /* 0x000f620000300800 */
[----:B------:R-:W-:-:S02]  /*926d0*/  F2FP.F16.E4M3.UNPACK_B R26, R26 ;  /* 0x0000001aff1a723e */ /* 0x000fc400020006ff */
[----:B------:R-:W-:Y:S01]  /*926e0*/  F2FP.F16.E4M3.UNPACK_B R27, R27 ;  /* 0x0000001bff1b723e */ /* 0x000fe200020006ff */
[----:B-----5:R-:W-:Y:S04]  /*926f0*/  STL.64 [R1+0x3eb0], R14 ;  /* 0x003eb00e01007387 */ /* 0x020fe80000100a00 */
[----:B----4-:R3:W-:Y:S02]  /*92700*/  STL.64 [R1+0x3ea8], R12 ;  /* 0x003ea80c01007387 */ /* 0x0107e40000100a00 */
[----:B---3--:R-:W-:Y:S02]  /*92710*/  HMMA.16816.F32 R12, R16, R26, R8 ;  /* 0x0000001a100c723c */ /* 0x008fe40000001808 */
[----:B------:R-:W3:-:S15]  /*92720*/  LDL.LU R10, [R1+0x8] ;  /* 0x00000800010a7983 */ /* 0x000ede0000300800 */
[----:B------:R-:W-:-:S06]  /*92730*/  NOP ;  /* 0x0000000000007918 */ /* 0x000fcc0000000000 */
[----:B------:R-:W-:Y:S04]  /*92740*/  STL.64 [R1+0x500], R12 ;  /* 0x0005000c01007387 */ /* 0x000fe80000100a00 */
[----:B------:R-:W-:Y:S04]  /*92750*/  STL.64 [R1+0x508], R14 ;  /* 0x0005080e01007387 */ /* 0x000fe80000100a00 */
[----:B------:R-:W3:Y:S04]  /*92760*/  LDL.LU R11, [R1+0xc] ;  /* 0x00000c00010b7983 */ /* 0x000ee80000300800 */
[----:B------:R-:W4:Y:S04]  /*92770*/  LDL.LU R20, [R1+0x540] ;  /* 0x0005400001147983 */ /* 0x000f280000300800 */
[----:B------:R-:W4:Y:S04]  /*92780*/  LDL.LU R21, [R1+0x544] ;  /* 0x0005440001157983 */ /* 0x000f280000300800 */
[----:B------:R-:W5:Y:S04]  /*92790*/  LDL.LU R22, [R1+0x548] ;  /* 0x0005480001167983 */ /* 0x000f680000300800 */
[----:B------:R-:W5:Y:S04]  /*927a0*/  LDL.LU R23, [R1+0x54c] ;  /* 0x00054c0001177983 */ /* 0x000f680000300800 */
[----:B-----5:R0:W-:Y:S04]  /*927b0*/  STL.64 [R1+0x3ec0], R22 ;  /* 0x003ec01601007387 */ /* 0x0201e80000100a00 */
[----:B----4-:R-:W-:Y:S04]  /*927c0*/  STL.64 [R1+0x3eb8], R20 ;  /* 0x003eb81401007387 */ /* 0x010fe80000100a00 */
[----:B------:R-:W4:Y:S04]  /*927d0*/  LDL.LU R8, [R1+0x10] ;  /* 0x0000100001087983 */ /* 0x000f280000300800 */
[----:B------:R-:W4:Y:S04]  /*927e0*/  LDL.LU R9, [R1+0x14] ;  /* 0x0000140001097983 */ /* 0x000f280000300800 */
[----:B---3--:R-:W-:Y:S04]  /*927f0*/  STL.64 [R1+0x3ed0], R10 ;  /* 0x003ed00a01007387 */ /* 0x008fe80000100a00 */
[----:B----4-:R1:W-:Y:S04]  /*92800*/  STL.64 [R1+0x3ec8], R8 ;  /* 0x003ec80801007387 */ /* 0x0103e80000100a00 */
[----:B0-----:R-:W3:Y:S04]  /*92810*/  LDL.LU R22, [R1+0x18] ;  /* 0x0000180001167983 */ /* 0x001ee80000300800 */
[----:B------:R-:W3:Y:S04]  /*92820*/  LDL.LU R23, [R1+0x1c] ;  /* 0x00001c0001177983 */ /* 0x000ee80000300800 */
[----:B---3--:R-:W-:Y:S04]  /*92830*/  STL.64 [R1+0x3ed8], R22 ;  /* 0x003ed81601007387 */ /* 0x008fe80000100a00 */
[----:B-1----:R-:W3:Y:S04]  /*92840*/  LDL.LU R8, [R1+0x560] ;  /* 0x0005600001087983 */ /* 0x002ee80000300800 */
[----:B------:R-:W3:Y:S04]  /*92850*/  LDL.LU R9, [R1+0x564] ;  /* 0x0005640001097983 */ /* 0x000ee80000300800 */
[----:B------:R-:W4:Y:S04]  /*92860*/  LDL.LU R10, [R1+0x568] ;  /* 0x00056800010a7983 */ /* 0x000f280000300800 */
[----:B------:R-:W4:Y:S04]  /*92870*/  LDL.LU R11, [R1+0x56c] ;  /* 0x00056c00010b7983 */ /* 0x000f280000300800 */
[----:B----4-:R-:W-:Y:S04]  /*92880*/  STL.64 [R1+0x3ee8], R10 ;  /* 0x003ee80a01007387 */ /* 0x010fe80000100a00 */
[----:B---3--:R0:W-:Y:S04]  /*92890*/  STL.64 [R1+0x3ee0], R8 ;  /* 0x003ee00801007387 */ /* 0x0081e80000100a00 */
[----:B------:R-:W3:Y:S04]  /*928a0*/  LDL.LU R20, [R1+0x20] ;  /* 0x0000200001147983 */ /* 0x000ee80000300800 */
[----:B------:R-:W3:Y:S04]  /*928b0*/  LDL.LU R21, [R1+0x24] ;  /* 0x0000240001157983 */ /* 0x000ee80000300800 */
[----:B---3--:R-:W-:Y:S04]  /*928c0*/  STL.64 [R1+0x3ef0], R20 ;  /* 0x003ef01401007387 */ /* 0x008fe80000100a00 */
[----:B0-----:R-:W3:Y:S04]  /*928d0*/  LDL.LU R8, [R1+0x570] ;  /* 0x0005700001087983 */ /* 0x001ee80000300800 */
[----:B------:R-:W3:Y:S04]  /*928e0*/  LDL.LU R9, [R1+0x574] ;  /* 0x0005740001097983 */ /* 0x000ee80000300800 */
[----:B------:R-:W4:Y:S04]  /*928f0*/  LDL.LU R10, [R1+0x578] ;  /* 0x00057800010a7983 */ /* 0x000f280000300800 */
[----:B------:R-:W4:Y:S04]  /*92900*/  LDL.LU R11, [R1+0x57c] ;  /* 0x00057c00010b7983 */ /* 0x000f280000300800 */
[----:B----4-:R-:W-:Y:S04]  /*92910*/  STL.64 [R1+0x3f00], R10 ;  /* 0x003f000a01007387 */ /* 0x010fe80000100a00 */
[----:B---3--:R0:W-:Y:S04]  /*92920*/  STL.64 [R1+0x3ef8], R8 ;  /* 0x003ef80801007387 */ /* 0x0081e80000100a00 */
[----:B------:R-:W3:Y:S04]  /*92930*/  LDL.LU R22, [R1+0x28] ;  /* 0x0000280001167983 */ /* 0x000ee80000300800 */
[----:B------:R-:W3:Y:S04]  /*92940*/  LDL.LU R23, [R1+0x2c] ;  /* 0x00002c0001177983 */ /* 0x000ee80000300800 */
[----:B---3--:R1:W-:Y:S04]  /*92950*/  STL.64 [R1+0x3f08], R22 ;  /* 0x003f081601007387 */ /* 0x0083e80000100a00 */
        /* <DEDUP_REMOVED lines=8> */
[----:B-1----:R-:W4:Y:S04]  /*929e0*/  LDL.LU R22, [R1+0x38] ;  /* 0x0000380001167983 */ /* 0x002f280000300800 */
[----:B------:R-:W4:Y:S04]  /*929f0*/  LDL.LU R23, [R1+0x3c] ;  /* 0x00003c0001177983 */ /* 0x000f280000300800 */
[----:B---3--:R1:W-:Y:S04]  /*92a00*/  STL.64 [R1+0x3f20], R20 ;  /* 0x003f201401007387 */ /* 0x0083e80000100a00 */
[----:B----4-:R-:W-:Y:S04]  /*92a10*/  STL.64 [R1+0x3f38], R22 ;  /* 0x003f381601007387 */ /* 0x010fe80000100a00 */
[----:B0-----:R-:W3:Y:S04]  /*92a20*/  LDL.LU R8, [R1+0x590] ;  /* 0x0005900001087983 */ /* 0x001ee80000300800 */
[----:B------:R-:W3:Y:S04]  /*92a30*/  LDL.LU R9, [R1+0x594] ;  /* 0x0005940001097983 */ /* 0x000ee80000300800 */
[----:B------:R-:W4:Y:S04]  /*92a40*/  LDL.LU R10, [R1+0x598] ;  /* 0x00059800010a7983 */ /* 0x000f280000300800 */
[----:B------:R-:W4:Y:S04]  /*92a50*/  LDL.LU R11, [R1+0x59c] ;  /* 0x00059c00010b7983 */ /* 0x000f280000300800 */
[----:B-1----:R-:W5:Y:S04]  /*92a60*/  LDL.LU R20, [R1+0x40] ;  /* 0x0000400001147983 */ /* 0x002f680000300800 */
[----:B------:R-:W5:Y:S04]  /*92a70*/  LDL.LU R21, [R1+0x44] ;  /* 0x0000440001157983 */ /* 0x000f680000300800 */
[----:B-----5:R-:W-:Y:S04]  /*92a80*/  STL.64 [R1+0x3f50], R20 ;  /* 0x003f501401007387 */ /* 0x020fe80000100a00 */
[----:B----4-:R-:W-:Y:S04]  /*92a90*/  STL.64 [R1+0x3f30], R10 ;  /* 0x003f300a01007387 */ /* 0x010fe80000100a00 */
[----:B---3--:R0:W-:Y:S04]  /*92aa0*/  STL.64 [R1+0x3f28], R8 ;  /* 0x003f280801007387 */ /* 0x0081e80000100a00 */
[----:B0-----:R-:W3:Y:S04]  /*92ab0*/  LDL.LU R8, [R1+0x5a0] ;  /* 0x0005a00001087983 */ /* 0x001ee80000300800 */
[----:B------:R-:W3:Y:S04]  /*92ac0*/  LDL.LU R9, [R1+0x5a4] ;  /* 0x0005a40001097983 */ /* 0x000ee80000300800 */
[----:B------:R-:W4:Y:S04]  /*92ad0*/  LDL.LU R10, [R1+0x5a8] ;  /* 0x0005a800010a7983 */ /* 0x000f280000300800 */
[----:B------:R-:W4:Y:S04]  /*92ae0*/  LDL.LU R11, [R1+0x5ac] ;  /* 0x0005ac00010b7983 */ /* 0x000f280000300800 */
[----:B------:R-:W5:Y:S04]  /*92af0*/  LDL.LU R22, [R1+0x48] ;  /* 0x0000480001167983 */ /* 0x000f680000300800 */
        /* <DEDUP_REMOVED lines=28> */
[----:B------:R-:W2:Y:S04]  /*92cc0*/  LDL.LU R22, [R1+0x68] ;  /* 0x0000680001167983 */ /* 0x000ea80000300800 */
[----:B------:R-:W2:Y:S04]  /*92cd0*/  LDL.LU R23, [R1+0x6c] ;  /* 0x00006c0001177983 */ /* 0x000ea80000300800 */
[----:B-----5:R-:W-:Y:S04]  /*92ce0*/  STL.64 [R1+0x3fb0], R20 ;  /* 0x003fb01401007387 */ /* 0x020fe80000100a00 */
[----:B--2---:R-:W-:Y:S04]  /*92cf0*/  STL.64 [R1+0x3fc8], R22 ;  /* 0x003fc81601007387 */ /* 0x004fe80000100a00 */
[----:B----4-:R-:W-:Y:S04]  /*92d00*/  STL.64 [R1+0x3f90], R10 ;  /* 0x003f900a01007387 */ /* 0x010fe80000100a00 */
[----:B---3--:R0:W-:Y:S04]  /*92d10*/  STL.64 [R1+0x3f88], R8 ;  /* 0x003f880801007387 */ /* 0x0081e80000100a00 */
        /* <DEDUP_REMOVED lines=35> */
[----:B----4-:R0:W-:Y:S04]  /*92f50*/  STL.64 [R1+0x4030], R22 ;  /* 0x0040301601007387 */ /* 0x0101e80000100a00 */
[----:B0-----:R-:W4:Y:S04]  /*92f60*/  LDL.LU R22, [R1+0x98] ;  /* 0x0000980001167983 */ /* 0x001f280000300800 */
[----:B------:R-:W4:Y:S04]  /*92f70*/  LDL.LU R23, [R1+0x9c] ;  /* 0x00009c0001177983 */ /* 0x000f280000300800 */
[----:B-----5:R-:W-:Y:S04]  /*92f80*/  STL.64 [R1+0x4028], R20 ;  /* 0x0040281401007387 */ /* 0x020fe80000100a00 */
        /* <DEDUP_REMOVED lines=12> */
[----:B------:R-:W-:Y:S04]  /*93050*/  STL.64 [R1+0x4078], R22 ;  /* 0x0040781601007387 */ /* 0x000fe80000100a00 */
        /* <DEDUP_REMOVED lines=43> */
[----:B------:R-:W-:Y:S04]  /*93310*/  STL.64 [R1+0x4f0], R20 ;  /* 0x0004f01401007387 */ /* 0x000fe80000100a00 */
[----:B------:R0:W-:Y:S04]  /*93320*/  STL.64 [R1+0x4f8], R22 ;  /* 0x0004f81601007387 */ /* 0x0001e80000100a00 */
[----:B0-----:R-:W2:Y:S04]  /*93330*/  LDL.LU.64 R22, [R1+0x4078] ;  /* 0x0040780001167983 */ /* 0x001ea80000300a00 */
[----:B------:R-:W4:Y:S01]  /*93340*/  LDL.LU.64 R20, [R1+0x4070] ;  /* 0x0040700001147983 */ /* 0x000f220000300a00 */
[----:B------:R-:W-:-:S02]  /*93350*/  F2FP.F16.E4M3.UNPACK_B R4, R4 ;  /* 0x00000004ff04723e */ /* 0x000fc400020006ff */
[----:B------:R-:W-:Y:S02]  /*93360*/  F2FP.F16.E4M3.UNPACK_B R6, R6 ;  /* 0x00000006ff06723e */ /* 0x000fe400020006ff */
[----:B------:R-:W-:Y:S02]  /*93370*/  F2FP.F16.E4M3.UNPACK_B R5, R5 ;  /* 0x00000005ff05723e */ /* 0x000fe400020006ff */
[----:B------:R-:W-:Y:S01]  /*93380*/  F2FP.F16.E4M3.UNPACK_B R7, R7 ;  /* 0x00000007ff07723e */ /* 0x000fe200020006ff */
[----:B--2---:R-:W-:Y:S01]  /*93390*/  HMMA.16816.F32 R16, R16, R22, R8 ;  /* 0x000000161010723c */ /* 0x004fe20000001808 */
[----:B------:R-:W4:Y:S04]  /*933a0*/  LDL.LU.64 R10, [R1+0x4068] ;  /* 0x00406800010a7983 */ /* 0x000f280000300a00 */
[----:B------:R-:W4:-:S15]  /*933b0*/  LDL.LU.64 R8, [R1+0x4060] ;  /* 0x0040600001087983 */ /* 0x000f1e0000300a00 */
[----:B------:R-:W-:-:S03]  /*933c0*/  NOP ;  /* 0x0000000000007918 */ /* 0x000fc60000000000 */
[----:B------:R0:W-:Y:S04]  /*933d0*/  STL.64 [R1+0x4e0], R16 ;  /* 0x0004e01001007387 */ /* 0x0001e80000100a00 */
[----:B------:R1:W-:Y:S04]  /*933e0*/  STL [R1+0x4e8], R18 ;  /* 0x0004e81201007387 */ /* 0x0003e80000100800 */
[----:B------:R2:W-:Y:S04]  /*933f0*/  STL [R1+0x3c48], R19 ;  /* 0x003c481301007387 */ /* 0x0005e80000100800 */
[----:B0-----:R-:W5:Y:S04]  /*93400*/  LDL.LU R16, [R1+0x650] ;  /* 0x0006500001107983 */ /* 0x001f680000300800 */
[----:B------:R-:W5:Y:S04]  /*93410*/  LDL.LU R17, [R1+0x654] ;  /* 0x0006540001117983 */ /* 0x000f680000300800 */
[----:B-1----:R-:W5:Y:S04]  /*93420*/  LDL.LU R18, [R1+0x658] ;  /* 0x0006580001127983 */ /* 0x002f680000300800 */
[----:B--2---:R-:W5:Y:S01]  /*93430*/  LDL.LU R19, [R1+0x65c] ;  /* 0x00065c0001137983 */ /* 0x004f620000300800 */
[----:B----4-:R-:W-:Y:S03]  /*93440*/  HMMA.16816.F32 R20, R4, R20, R8 ;  /* 0x000000140414723c */ /* 0x010fe60000001808 */
        /* <DEDUP_REMOVED lines=12> */
[----:B0-----:R-:W2:Y:S04]  /*93510*/  LDL.LU.64 R22, [R1+0x4030] ;  /* 0x0040300001167983 */ /* 0x001ea80000300a00 */
[----:B------:R-:W5:Y:S02]  /*93520*/  LDL.LU.64 R20, [R1+0x4028] ;  /* 0x0040280001147983 */ /* 0x000f640000300a00 */
[C---:B-----5:R-:W-:Y:S06]  /*93530*/  HMMA.16816.F32 R16, R4.reuse, R20, R16 ;  /* 0x000000140410723c */ /* 0x060fec0000001810 */
[----:B--2---:R-:W-:-:S15]  /*93540*/  HMMA.16816.F32 R20, R4, R22, R8 ;  /* 0x000000160414723c */ /* 0x004fde0000001808 */
[----:B------:R-:W-:-:S02]  /*93550*/  NOP ;  /* 0x0000000000007918 */ /* 0x000fc40000000000 */
[----:B------:R-:W-:Y:S04]  /*93560*/  STL [R1+0x480], R16 ;  /* 0x0004801001007387 */ /* 0x000fe80000100800 */
[----:B------:R0:W-:Y:S02]  /*93570*/  STL.64 [R1+0x488], R18 ;  /* 0x0004881201007387 */ /* 0x0001e40000100a00 */
[----:B0-----:R-:W-:-:S05]  /*93580*/  IMAD.MOV.U32 R19, RZ, RZ, R17 ;  /* 0x000000ffff137224 */ /* 0x001fca00078e0011 */
[----:B------:R0:W-:Y:S04]  /*93590*/  STL [R1+0x3c4c], R19 ;  /* 0x003c4c1301007387 */ /* 0x0001e80000100800 */
[----:B------:R-:W2:Y:S04]  /*935a0*/  LDL.LU R16, [R1+0x530] ;  /* 0x0005300001107983 */ /* 0x000ea80000300800 */
[----:B------:R-:W2:Y:S04]  /*935b0*/  LDL.LU R17, [R1+0x534] ;  /* 0x0005340001117983 */ /* 0x000ea80000300800 */
[----:B------:R-:W2:Y:S04]  /*935c0*/  LDL.LU R18, [R1+0x538] ;  /* 0x0005380001127983 */ /* 0x000ea80000300800 */
[----:B0-----:R-:W2:Y:S04]  /*935d0*/  LDL.LU R19, [R1+0x53c] ;  /* 0x00053c0001137983 */ /* 0x001ea80000300800 */
[----:B------:R-:W4:Y:S04]  /*935e0*/  LDL.LU.64 R10, [R1+0x4020] ;  /* 0x00402000010a7983 */ /* 0x000f280000300a00 */
[----:B------:R-:W4:Y:S04]  /*935f0*/  LDL.LU.64 R8, [R1+0x4018] ;  /* 0x0040180001087983 */ /* 0x000f280000300a00 */
        /* <DEDUP_REMOVED lines=96> */
[----:B------:R-:W3:-:S15]  /*93c00*/  LDL.LU.64 R8, [R1+0x3ec8] ;  /* 0x003ec80001087983 */ /* 0x000ede0000300a00 */
[----:B------:R-:W-:-:S02]  /*93c10*/  NOP ;  /* 0x0000000000007918 */ /* 0x000fc40000000000 */
[----:B------:R-:W-:Y:S04]  /*93c20*/  STL.64 [R1+0x270], R20 ;  /* 0x0002701401007387 */ /* 0x000fe80000100a00 */
[----:B------:R0:W-:Y:S04]  /*93c30*/  STL.64 [R1+0x278], R22 ;  /* 0x0002781601007387 */ /* 0x0001e80000100a00 */
[----:B0-----:R-:W4:Y:S04]  /*93c40*/  LDL.LU.64 R22, [R1+0x3ec0] ;  /* 0x003ec00001167983 */ /* 0x001f280000300a00 */
[----:B------:R-:W4:Y:S01]  /*93c50*/  LDL.LU.64 R20, [R1+0x3eb8] ;  /* 0x003eb80001147983 */ /* 0x000f220000300a00 */
[----:B---3--:R-:W-:-:S15]  /*93c60*/  HMMA.16816.F32 R12, R4, R8, R12 ;  /* 0x00000008040c723c */ /* 0x008fde000000180c */
[----:B------:R-:W-:-:S08]  /*93c70*/  NOP ;  /* 0x0000000000007918 */ /* 0x000fd00000000000 */
[----:B------:R-:W-:Y:S04]  /*93c80*/  STL.64 [R1+0x250], R12 ;  /* 0x0002500c01007387 */ /* 0x000fe80000100a00 */
[----:B------:R0:W-:Y:S01]  /*93c90*/  STL.64 [R1+0x258], R14 ;  /* 0x0002580e01007387 */ /* 0x0001e20000100a00 */
[----:B----4-:R-:W-:Y:S03]  /*93ca0*/  HMMA.16816.F32 R8, R4, R10, R20 ;  /* 0x0000000a0408723c */ /* 0x010fe60000001814 */
[----:B0-----:R-:W3:Y:S04]  /*93cb0*/  LDL.LU.64 R14, [R1+0x3eb0] ;  /* 0x003eb000010e7983 */ /* 0x001ee80000300a00 */
[----:B------:R-:W3:Y:S04]  /*93cc0*/  LDL.LU.64 R12, [R1+0x3ea8] ;  /* 0x003ea800010c7983 */ /* 0x000ee80000300a00 */
[----:B------:R-:W2:-:S12]  /*93cd0*/  LDL.LU.64 R22, [R1+0x3ea0] ;  /* 0x003ea00001167983 */ /* 0x000e980000300a00 */
[----:B------:R-:W-:Y:S04]  /*93ce0*/  STL.64 [R1+0x220], R8 ;  /* 0x0002200801007387 */ /* 0x000fe80000100a00 */
[----:B------:R0:W-:Y:S04]  /*93cf0*/  STL.64 [R1+0x228], R10 ;  /* 0x0002280a01007387 */ /* 0x0001e80000100a00 */
[----:B0-----:R-:W4:Y:S04]  /*93d00*/  LDL.LU.64 R10, [R1+0x3e98] ;  /* 0x003e9800010a7983 */ /* 0x001f280000300a00 */
[----:B------:R-:W5:Y:S01]  /*93d10*/  LDL.LU.64 R8, [R1+0x3e90] ;  /* 0x003e900001087983 */ /* 0x000f620000300a00 */
[C---:B--2---:R-:W-:Y:S06]  /*93d20*/  HMMA.16816.F32 R16, R4.reuse, R22, R16 ;  /* 0x000000160410723c */ /* 0x044fec0000001810 */
[----:B---3--:R-:W-:Y:S01]  /*93d30*/  HMMA.16816.F32 R12, R4, R2, R12 ;  /* 0x00000002040c723c */ /* 0x008fe2000000180c */
[----:B------:R-:W2:-:S15]  /*93d40*/  LDL.LU R2, [R1+0x8a8] ;  /* 0x0008a80001027983 */ /* 0x000e9e0000300800 */
[----:B------:R-:W-:-:S01]  /*93d50*/  NOP ;  /* 0x0000000000007918 */ /* 0x000fc20000000000 */
[----:B------:R0:W-:Y:S04]  /*93d60*/  STL.64 [R1+0x200], R16 ;  /* 0x0002001001007387 */ /* 0x0001e80000100a00 */
[----:B------:R1:W-:Y:S04]  /*93d70*/  STL.64 [R1+0x208], R18 ;  /* 0x0002081201007387 */ /* 0x0003e80000100a00 */
[----:B------:R-:W3:Y:S04]  /*93d80*/  LDL.LU R3, [R1+0x8ac] ;  /* 0x0008ac0001037983 */ /* 0x000ee80000300800 */
        /* <DEDUP_REMOVED lines=8> */
[----:B0-----:R-:W4:Y:S04]  /*93e10*/  LDL.LU R16, [R1+0xb0] ;  /* 0x0000b00001107983 */ /* 0x001f280000300800 */
[----:B------:R-:W4:Y:S04]  /*93e20*/  LDL.LU R17, [R1+0xb4] ;  /* 0x0000b40001117983 */ /* 0x000f280000300800 */
[----:B------:R-:W5:Y:S04]  /*93e30*/  LDL.LU R18, [R1+0xb8] ;  /* 0x0000b80001127983 */ /* 0x000f680000300800 */
[----:B------:R-:W5:Y:S04]  /*93e40*/  LDL.LU R19, [R1+0xbc] ;  /* 0x0000bc0001137983 */ /* 0x000f680000300800 */
[----:B------:R-:W2:Y:S04]  /*93e50*/  LDL.LU R27, [R1+0x3764] ;  /* 0x00376400011b7983 */ /* 0x000ea80000300800 */
        /* <DEDUP_REMOVED lines=20> */
[----:B-----5:R-:W-:Y:S04]  /*93fa0*/  STL.64 [R1+0x3e68], R22 ;  /* 0x003e681601007387 */ /* 0x020fe80000100a00 */
[----:B----4-:R0:W-:Y:S04]  /*93fb0*/  STL.64 [R1+0x3e60], R20 ;  /* 0x003e601401007387 */ /* 0x0101e80000100a00 */
[----:B0-----:R-:W3:Y:S04]  /*93fc0*/  LDL.LU R20, [R1+0x470] ;  /* 0x0004700001147983 */ /* 0x001ee80000300800 */
        /* <DEDUP_REMOVED lines=10> */
[----:B------:R-:W-:Y:S04]  /*94070*/  STL.64 [R1+0x3df8], R18 ;  /* 0x003df81201007387 */ /* 0x000fe80000100a00 */
        /* <DEDUP_REMOVED lines=11> */
[C---:B------:R-:W-:Y:S03]  /*94130*/  HMMA.16816.F32 R12, R4.reuse, R8, R12 ;  /* 0x00000008040c723c */ /* 0x040fe6000000180c */
[----:B---3--:R-:W-:Y:S04]  /*94140*/  STL.64 [R1+0x3e28], R18 ;  /* 0x003e281201007387 */ /* 0x008fe80000100a00 */
[----:B--2---:R0:W-:Y:S04]  /*94150*/  STL.64 [R1+0x3e20], R16 ;  /* 0x003e201001007387 */ /* 0x0041e80000100a00 */
        /* <DEDUP_REMOVED lines=8> */
[----:B------:R-:W5:Y:S04]  /*941e0*/  LDL.LU R8, [R1+0x898] ;  /* 0x0008980001087983 */ /* 0x000f680000300800 */
[----:B------:R-:W5:Y:S01]  /*941f0*/  LDL.LU R9, [R1+0x89c] ;  /* 0x00089c0001097983 */ /* 0x000f620000300800 */
[----:B---3--:R-:W-:-:S15]  /*94200*/  HMMA.16816.F32 R12, R4, R10, R12 ;  /* 0x0000000a040c723c */ /* 0x008fde000000180c */
[----:B------:R-:W-:-:S08]  /*94210*/  NOP ;  /* 0x0000000000007918 */ /* 0x000fd00000000000 */
[----:B------:R-:W-:Y:S04]  /*94220*/  STL.64 [R1+0x1a0], R12 ;  /* 0x0001a00c01007387 */ /* 0x000fe80000100a00 */
[----:B------:R0:W-:Y:S04]  /*94230*/  STL.64 [R1+0x1a8], R14 ;  /* 0x0001a80e01007387 */ /* 0x0001e80000100a00 */
[----:B0-----:R-:W3:Y:S04]  /*94240*/  LDL.LU.64 R14, [R1+0x3e78] ;  /* 0x003e7800010e7983 */ /* 0x001ee80000300a00 */
[----:B------:R-:W4:Y:S04]  /*94250*/  LDL.LU.64 R12, [R1+0x3e70] ;  /* 0x003e7000010c7983 */ /* 0x000f280000300a00 */
[----:B------:R-:W5:Y:S04]  /*94260*/  LDL.LU R10, [R1+0x888] ;  /* 0x00088800010a7983 */ /* 0x000f680000300800 */
        /* <DEDUP_REMOVED lines=8> */
[----:B------:R-:W5:Y:S01]  /*942f0*/  LDL.LU R13, [R1+0x3770] ;  /* 0x00377000010d7983 */ /* 0x000f620000300800 */
[----:B---3--:R-:W-:-:S15]  /*94300*/  HMMA.16816.F32 R20, R4, R14, R20 ;  /* 0x0000000e0414723c */ /* 0x008fde0000001814 */
[----:B------:R-:W-:-:S08]  /*94310*/  NOP ;  /* 0x0000000000007918 */ /* 0x000fd00000000000 */
[----:B------:R-:W-:Y:S04]  /*94320*/  STL.64 [R1+0x150], R20 ;  /* 0x0001501401007387 */ /* 0x000fe80000100a00 */
[----:B------:R0:W-:Y:S04]  /*94330*/  STL.64 [R1+0x158], R22 ;  /* 0x0001581601007387 */ /* 0x0001e80000100a00 */
[----:B0-----:R-:W3:Y:S04]  /*94340*/  LDL.LU.64 R22, [R1+0x3e58] ;  /* 0x003e580001167983 */ /* 0x001ee80000300a00 */
[----:B------:R-:W2:Y:S04]  /*94350*/  LDL.LU.64 R20, [R1+0x3e50] ;  /* 0x003e500001147983 */ /* 0x000ea80000300a00 */
[----:B------:R-:W5:Y:S04]  /*94360*/  LDL.LU R14, [R1+0x3768] ;  /* 0x00376800010e7983 */ /* 0x000f680000300800 */
[----:B------:R-:W5:Y:S01]  /*94370*/  LDL.LU R15, [R1+0x376c] ;  /* 0x00376c00010f7983 */ /* 0x000f620000300800 */
[----:B--2---:R-:W-:-:S15]  /*94380*/  HMMA.16816.F32 R24, R4, R20, R24 ;  /* 0x000000140418723c */ /* 0x004fde0000001818 */
[----:B------:R-:W-:-:S08]  /*94390*/  NOP ;  /* 0x0000000000007918 */ /* 0x000fd00000000000 */
[----:B------:R-:W-:Y:S04]  /*943a0*/  STL.64 [R1+0x130], R24 ;  /* 0x0001301801007387 */ /* 0x000fe80000100a00 */
[----:B------:R0:W-:Y:S04]  /*943b0*/  STL.64 [R1+0x138], R26 ;  /* 0x0001381a01007387 */ /* 0x0001e80000100a00 */
[----:B0-----:R-:W3:Y:S04]  /*943c0*/  LDL.LU.64 R26, [R1+0x3e48] ;  /* 0x003e4800011a7983 */ /* 0x001ee80000300a00 */
[----:B------:R-:W3:Y:S02]  /*943d0*/  LDL.LU.64 R24, [R1+0x3e40] ;  /* 0x003e400001187983 */ /* 0x000ee40000300a00 */
[----:B---3--:R-:W-:Y:S02]  /*943e0*/  HMMA.16816.F32 R20, R4, R22, R24 ;  /* 0x000000160414723c */ /* 0x008fe40000001818 */
[----:B------:R-:W4:Y:S04]  /*943f0*/  LDL.LU.64 R26, [R1+0x3e38] ;  /* 0x003e3800011a7983 */ /* 0x000f280000300a00 */
[----:B------:R-:W2:-:S15]  /*94400*/  LDL.LU.64 R24, [R1+0x3e30] ;  /* 0x003e300001187983 */ /* 0x000e9e0000300a00 */
[----:B------:R-:W-:-:S02]  /*94410*/  NOP ;  /* 0x0000000000007918 */ /* 0x000fc40000000000 */
[----:B------:R0:W-:Y:S04]  /*94420*/  STL.64 [R1+0x110], R20 ;  /* 0x0001101401007387 */ /* 0x0001e80000100a00 */
[----:B------:R1:W-:Y:S04]  /*94430*/  STL.64 [R1+0x118], R22 ;  /* 0x0001181601007387 */ /* 0x0003e80000100a00 */
[----:B0-----:R-:W3:Y:S04]  /*94440*/  LDL.LU R20, [R1+0xe0] ;  /* 0x0000e00001147983 */ /* 0x001ee80000300800 */
[----:B------:R-:W3:Y:S04]  /*94450*/  LDL.LU R21, [R1+0xe4] ;  /* 0x0000e40001157983 */ /* 0x000ee80000300800 */
[----:B-1----:R-:W3:Y:S04]  /*94460*/  LDL.LU R22, [R1+0xe8] ;  /* 0x0000e80001167983 */ /* 0x002ee80000300800 */
[----:B------:R-:W3:Y:S01]  /*94470*/  LDL.LU R23, [R1+0xec] ;  /* 0x0000ec0001177983 */ /* 0x000ee20000300800 */
[----:B--2---:R-:W-:Y:S01]  /*94480*/  HMMA.16816.F32 R16, R4, R24, R16 ;  /* 0x000000180410723c */ /* 0x004fe20000001810 */
[----:B----4-:R-:W-:-:S15]  /*94490*/  IMAD R12, R12, 0x100, R27 ;  /* 0x000001000c0c7824 */ /* 0x010fde00078e021b */
[----:B------:R-:W-:-:S07]  /*944a0*/  NOP ;  /* 0x0000000000007918 */ /* 0x000fce0000000000 */
[----:B------:R-:W-:Y:S04]  /*944b0*/  STL.64 [R1+0xf0], R16 ;  /* 0x0000f01001007387 */ /* 0x000fe80000100a00 */
[----:B------:R0:W-:Y:S04]  /*944c0*/  STL.64 [R1+0xf8], R18 ;  /* 0x0000f81201007387 */ /* 0x0001e80000100a00 */
[----:B0-----:R-:W2:Y:S04]  /*944d0*/  LDL.LU.64 R18, [R1+0x3e28] ;  /* 0x003e280001127983 */ /* 0x001ea80000300a00 */
[----:B------:R-:W2:Y:S04]  /*944e0*/  LDL.LU.64 R16, [R1+0x3e20] ;  /* 0x003e200001107983 */ /* 0x000ea80000300a00 */
[----:B------:R-:W4:Y:S04]  /*944f0*/  LDL.LU R24, [R1+0xa0] ;  /* 0x0000a00001187983 */ /* 0x000f280000300800 */
[----:B------:R-:W4:Y:S04]  /*94500*/  LDL.LU R25, [R1+0xa4] ;  /* 0x0000a40001197983 */ /* 0x000f280000300800 */
[----:B------:R-:W2:Y:S02]  /*94510*/  LDL.LU R27, [R1+0x3e18] ;  /* 0x003e1800011b7983 */ /* 0x000ea40000300800 */
[----:B--2---:R-:W-:-:S15]  /*94520*/  HMMA.16816.F32 R16, R4, R26, R16 ;  /* 0x0000001a0410723c */ /* 0x004fde0000001810 */
[----:B------:R-:W-:-:S08]  /*94530*/  NOP ;  /* 0x0000000000007918 */ /* 0x000fd00000000000 */
[----:B------:R-:W-:Y:S04]  /*94540*/  STL.64 [R1+0xd0], R16 ;  /* 0x0000d01001007387 */ /* 0x000fe80000100a00 */
[----:B------:R0:W-:Y:S04]  /*94550*/  STL.64 [R1+0xd8], R18 ;  /* 0x0000d81201007387 */ /* 0x0001e80000100a00 */
[----:B0-----:R-:W2:Y:S04]  /*94560*/  LDL.LU.64 R18, [R1+0x3e10] ;  /* 0x003e100001127983 */ /* 0x001ea80000300a00 */
[----:B------:R-:W2:Y:S04]  /*94570*/  LDL.LU.64 R16, [R1+0x3e08] ;  /* 0x003e080001107983 */ /* 0x000ea80000300a00 */
[----:B------:R-:W3:Y:S04]  /*94580*/  LDL.LU R26, [R1+0x3774] ;  /* 0x00377400011a7983 */ /* 0x000ee80000300800 */
[----:B------:R-:W4:Y:S01]  /*94590*/  LDL.LU R27, [R1+0x377c] ;  /* 0x00377c00011b7983 */ /* 0x000f220000300800 */
[----:B-----5:R-:W-:-:S03]  /*945a0*/  IMAD R14, R14, 0x100, R0 ;  /* 0x000001000e0e7824 */ /* 0x020fc600078e0200 */
[----:B------:R-:W5:Y:S01]  /*945b0*/  LDL.LU R0, [R1+0x3e00] ;  /* 0x003e000001007983 */ /* 0x000f620000300800 */
[----:B--2---:R-:W-:-:S15]  /*945c0*/  HMMA.16816.F32 R16, R4, R28, R16 ;  /* 0x0000001c0410723c */ /* 0x004fde0000001810 */
[----:B------:R-:W-:-:S08]  /*945d0*/  NOP ;  /* 0x0000000000007918 */ /* 0x000fd00000000000 */
[----:B------:R-:W-:Y:S04]  /*945e0*/  STL.64 [R1+0xc0], R16 ;  /* 0x0000c01001007387 */ /* 0x000fe80000100a00 */
[----:B------:R0:W-:Y:S04]  /*945f0*/  STL.64 [R1+0xc8], R18 ;  /* 0x0000c81201007387 */ /* 0x0001e80000100a00 */
[----:B0-----:R-:W2:Y:S04]  /*94600*/  LDL.LU.64 R18, [R1+0x3df8] ;  /* 0x003df80001127983 */ /* 0x001ea80000300a00 */
[----:B------:R-:W2:Y:S01]  /*94610*/  LDL.LU.64 R16, [R1+0x3df0] ;  /* 0x003df00001107983 */ /* 0x000ea20000300a00 */
[----:B---3--:R-:W-:-:S02]  /*94620*/  IMAD R13, R13, 0x100, R26 ;  /* 0x000001000d0d7824 */ /* 0x008fc400078e021a */
[----:B----4-:R-:W-:Y:S01]  /*94630*/  IMAD R15, R15, 0x100, R27 ;  /* 0x000001000f0f7824 */ /* 0x010fe200078e021b */
[----:B------:R-:W-:Y:S02]  /*94640*/  F2FP.F16.E4M3.UNPACK_B R10, R10.H1 ;  /* 0x0000000aff0a723e */ /* 0x000fe400030006ff */
[----:B------:R-:W-:Y:S02]  /*94650*/  F2FP.F16.E4M3.UNPACK_B R11, R11.H1 ;  /* 0x0000000bff0b723e */ /* 0x000fe400030006ff */
[----:B------:R-:W-:Y:S02]  /*94660*/  F2FP.F16.E4M3.UNPACK_B R12, R12 ;  /* 0x0000000cff0c723e */ /* 0x000fe400020006ff */
[----:B------:R-:W-:Y:S02]  /*94670*/  F2FP.F16.E4M3.UNPACK_B R14, R14 ;  /* 0x0000000eff0e723e */ /* 0x000fe400020006ff */
[----:B------:R-:W-:Y:S02]  /*94680*/  F2FP.F16.E4M3.UNPACK_B R13, R13 ;  /* 0x0000000dff0d723e */ /* 0x000fe400020006ff */
[----:B------:R-:W-:Y:S01]  /*94690*/  F2FP.F16.E4M3.UNPACK_B R15, R15 ;  /* 0x0000000fff0f723e */ /* 0x000fe200020006ff */
[----:B--2---:R-:W-:Y:S01]  /*946a0*/  HMMA.16816.F32 R4, R4, R24, R16 ;  /* 0x000000180404723c */ /* 0x004fe20000001810 */
[----:B------:R-:W2:Y:S04]  /*946b0*/  LDL.LU.64 R18, [R1+0x3de8] ;  /* 0x003de80001127983 */ /* 0x000ea80000300a00 */
[----:B------:R-:W2:Y:S01]  /*946c0*/  LDL.LU.64 R16, [R1+0x3de0] ;  /* 0x003de00001107983 */ /* 0x000ea20000300a00 */
[----:B------:R-:W-:-:S15]  /*946d0*/  F2FP.F16.E4M3.UNPACK_B R2, R2.H1 ;  /* 0x00000002ff02723e */ /* 0x000fde00030006ff */
[----:B------:R-:W-:-:S02]  /*946e0*/  NOP ;  /* 0x0000000000007918 */ /* 0x000fc40000000000 */
[----:B------:R-:W-:Y:S04]  /*946f0*/  STL.64 [R1+0xb0], R4 ;  /* 0x0000b00401007387 */ /* 0x000fe80000100a00 */
[----:B------:R0:W-:Y:S02]  /*94700*/  STL.64 [R1+0xb8], R6 ;  /* 0x0000b80601007387 */ /* 0x0001e40000100a00 */
[----:B0-----:R-:W-:Y:S01]  /*94710*/  HMMA.16816.F32 R4, R12, R10, R20 ;  /* 0x0000000a0c04723c */ /* 0x001fe20000001814 */
[----:B------:R-:W-:-:S05]  /*94720*/  F2FP.F16.E4M3.UNPACK_B R3, R3.H1 ;  /* 0x00000003ff03723e */ /* 0x000fca00030006ff */
[----:B------:R-:W-:Y:S02]  /*94730*/  IMAD.MOV.U32 R28, RZ, RZ, R11 ;  /* 0x000000ffff1c7224 */ /* 0x000fe400078e000b */
[----:B------:R-:W-:-:S15]  /*94740*/  IMAD.MOV.U32 R29, RZ, RZ, R10 ;  /* 0x000000ffff1d7224 */ /* 0x000fde00078e000a */
[----:B------:R-:W-:Y:S04]  /*94750*/  STL.64 [R1+0x580], R4 ;  /* 0x0005800401007387 */ /* 0x000fe80000100a00 */
[----:B------:R2:W-:Y:S01]  /*94760*/  STL.64 [R1+0x588], R6 ;  /* 0x0005880601007387 */ /* 0x0005e20000100a00 */
[----:B------:R-:W-:Y:S02]  /*94770*/  F2FP.F16.E4M3.UNPACK_B R10, R8.H1 ;  /* 0x00000008ff0a723e */ /* 0x000fe400030006ff */
[----:B------:R-:W-:Y:S01]  /*94780*/  F2FP.F16.E4M3.UNPACK_B R8, R9.H1 ;  /* 0x00000009ff08723e */ /* 0x000fe200030006ff */
[----:B------:R-:W-:Y:S04]  /*94790*/  STL [R1+0xa4], R3 ;  /* 0x0000a40301007387 */ /* 0x000fe80000100800 */
[----:B------:R-:W-:Y:S04]  /*947a0*/  STL [R1+0x3c54], R28 ;  /* 0x003c541c01007387 */ /* 0x000fe80000100800 */
[----:B------:R-:W-:Y:S04]  /*947b0*/  STL [R1+0x3c50], R29 ;  /* 0x003c501d01007387 */ /* 0x000fe80000100800 */
[----:B------:R-:W-:Y:S04]  /*947c0*/  STL [R1+0x98], R10 ;  /* 0x0000980a01007387 */ /* 0x000fe80000100800 */
[----:B------:R-:W-:Y:S01]  /*947d0*/  STL [R1+0x9c], R8 ;  /* 0x00009c0801007387 */ /* 0x000fe20000100800 */
[----:B--2---:R-:W-:Y:S03]  /*947e0*/  HMMA.16816.F32 R4, R12, R2, R16 ;  /* 0x000000020c04723c */ /* 0x004fe60000001810 */
[----:B------:R-:W2:-:S15]  /*947f0*/  LDL.LU R16, [R1+0x878] ;  /* 0x0008780001107983 */ /* 0x000e9e0000300800 */
[----:B------:R-:W-:-:S05]  /*94800*/  NOP ;  /* 0x0000000000007918 */ /* 0x000fca0000000000 */
[----:B------:R-:W-:Y:S04]  /*94810*/  STL.64 [R1+0x5a0], R4 ;  /* 0x0005a00401007387 */ /* 0x000fe80000100a00 */
[----:B------:R0:W-:Y:S04]  /*94820*/  STL.64 [R1+0x5a8], R6 ;  /* 0x0005a80601007387 */ /* 0x0001e80000100a00 */
[----:B------:R-:W3:Y:S04]  /*94830*/  LDL.LU R17, [R1+0x87c] ;  /* 0x00087c0001117983 */ /* 0x000ee80000300800 */
[----:B------:R-:W4:Y:S04]  /*94840*/  LDL.LU R24, [R1+0x180] ;  /* 0x0001800001187983 */ /* 0x000f280000300800 */
[----:B------:R-:W4:Y:S04]  /*94850*/  LDL.LU R25, [R1+0x184] ;  /* 0x0001840001197983 */ /* 0x000f280000300800 */
[----:B------:R-:W5:Y:S04]  /*94860*/  LDL.LU R26, [R1+0x188] ;  /* 0x00018800011a7983 */ /* 0x000f680000300800 */
[----:B------:R-:W5:Y:S04]  /*94870*/  LDL.LU R27, [R1+0x18c] ;  /* 0x00018c00011b7983 */ /* 0x000f680000300800 */
[----:B0-----:R-:W3:Y:S04]  /*94880*/  LDL.LU R7, [R1+0x868] ;  /* 0x0008680001077983 */ /* 0x001ee80000300800 */
        /* <DEDUP_REMOVED lines=15> */
[----:B------:R-:W-:-:S03]  /*94980*/  IMAD.MOV.U32 R19, RZ, RZ, R2 ;  /* 0x000000ffff137224 */ /* 0x000fc600078e0002 */
[----:B-----5:R-:W-:Y:S04]  /*94990*/  STL.64 [R1+0x3dd8], R26 ;  /* 0x003dd81a01007387 */ /* 0x020fe80000100a00 */
[----:B----4-:R0:W-:Y:S04]  /*949a0*/  STL.64 [R1+0x3dd0], R24 ;  /* 0x003dd01801007387 */ /* 0x0101e80000100a00 */
[----:B0-----:R-:W4:Y:S04]  /*949b0*/  LDL.LU R24, [R1+0x120] ;  /* 0x0001200001187983 */ /* 0x001f280000300800 */
[----:B------:R-:W4:Y:S04]  /*949c0*/  LDL.LU R25, [R1+0x124] ;  /* 0x0001240001197983 */ /* 0x000f280000300800 */
[----:B------:R-:W4:Y:S04]  /*949d0*/  LDL.LU R26, [R1+0x128] ;  /* 0x00012800011a7983 */ /* 0x000f280000300800 */
[----:B------:R-:W4:Y:S04]  /*949e0*/  LDL.LU R27, [R1+0x12c] ;  /* 0x00012c00011b7983 */ /* 0x000f280000300800 */
[----:B------:R-:W5:Y:S04]  /*949f0*/  LDL.LU R2, [R1+0x848] ;  /* 0x0008480001027983 */ /* 0x000f680000300800 */
[----:B------:R-:W5:Y:S04]  /*94a00*/  LDL.LU R3, [R1+0x84c] ;  /* 0x00084c0001037983 */ /* 0x000f680000300800 */
[----:B------:R0:W-:Y:S04]  /*94a10*/  STL [R1+0x3c58], R19 ;  /* 0x003c581301007387 */ /* 0x0001e80000100800 */
[----:B0-----:R-:W4:Y:S01]  /*94a20*/  LDL.LU.64 R18, [R1+0x98] ;  /* 0x0000980001127983 */ /* 0x001f220000300a00 */
[----:B--2---:R-:W-:-:S03]  /*94a30*/  F2FP.F16.E4M3.UNPACK_B R4, R16.H1 ;  /* 0x00000010ff04723e */ /* 0x004fc600030006ff */
[----:B------:R-:W2:Y:S04]  /*94a40*/  LDL.LU R21, [R1+0x828] ;  /* 0x0008280001157983 */ /* 0x000ea80000300800 */
[----:B------:R-:W2:Y:S04]  /*94a50*/  LDL.LU R16, [R1+0x82c] ;  /* 0x00082c0001107983 */ /* 0x000ea80000300800 */
[----:B------:R-:W2:Y:S04]  /*94a60*/  LDL.LU R8, [R1+0x1b0] ;  /* 0x0001b00001087983 */ /* 0x000ea80000300800 */
[----:B------:R-:W2:Y:S04]  /*94a70*/  LDL.LU R9, [R1+0x1b4] ;  /* 0x0001b40001097983 */ /* 0x000ea80000300800 */
[----:B------:R-:W2:Y:S04]  /*94a80*/  LDL.LU R10, [R1+0x1b8] ;  /* 0x0001b800010a7983 */ /* 0x000ea80000300800 */
[----:B------:R-:W2:Y:S01]  /*94a90*/  LDL.LU R11, [R1+0x1bc] ;  /* 0x0001bc00010b7983 */ /* 0x000ea20000300800 */
[----:B----4-:R-:W-:-:S15]  /*94aa0*/  HMMA.16816.F32 R24, R12, R18, R24 ;  /* 0x000000120c18723c */ /* 0x010fde0000001818 */
[----:B------:R-:W-:-:S08]  /*94ab0*/  NOP ;  /* 0x0000000000007918 */ /* 0x000fd00000000000 */
[----:B------:R-:W-:Y:S04]  /*94ac0*/  STL.64 [R1+0x5c0], R24 ;  /* 0x0005c01801007387 */ /* 0x000fe80000100a00 */
[----:B------:R0:W-:Y:S04]  /*94ad0*/  STL.64 [R1+0x5c8], R26 ;  /* 0x0005c81a01007387 */ /* 0x0001e80000100a00 */
[----:B0-----:R-:W4:Y:S04]  /*94ae0*/  LDL.LU.64 R26, [R1+0x3dd8] ;  /* 0x003dd800011a7983 */ /* 0x001f280000300a00 */
[----:B------:R-:W4:Y:S01]  /*94af0*/  LDL.LU.64 R24, [R1+0x3dd0] ;  /* 0x003dd00001187983 */ /* 0x000f220000300a00 */
[----:B---3--:R-:W-:Y:S01]  /*94b00*/  F2FP.F16.E4M3.UNPACK_B R5, R17.H1 ;  /* 0x00000011ff05723e */ /* 0x008fe200030006ff */
[----:B------:R-:W-:-:S02]  /*94b10*/  IMAD.MOV.U32 R29, RZ, RZ, R19 ;  /* 0x000000ffff1d7224 */ /* 0x000fc400078e0013 */
[----:B------:R-:W-:Y:S01]  /*94b20*/  IMAD.MOV.U32 R28, RZ, RZ, R18 ;  /* 0x000000ffff1c7224 */ /* 0x000fe200078e0012 */
[----:B------:R-:W3:Y:S04]  /*94b30*/  LDL.LU R17, [R1+0x838] ;  /* 0x0008380001117983 */ /* 0x000ee80000300800 */
[----:B------:R-:W3:Y:S04]  /*94b40*/  LDL.LU R18, [R1+0x83c] ;  /* 0x00083c0001127983 */ /* 0x000ee80000300800 */
        /* <DEDUP_REMOVED lines=8> */
[----:B------:R-:W-:-:S02]  /*94bd0*/  F2FP.F16.E4M3.UNPACK_B R6, R7.H1 ;  /* 0x00000007ff06723e */ /* 0x000fc400030006ff */
[----:B------:R-:W-:Y:S01]  /*94be0*/  F2FP.F16.E4M3.UNPACK_B R7, R22.H1 ;  /* 0x00000016ff07723e */ /* 0x000fe200030006ff */
[----:B------:R-:W-:Y:S02]  /*94bf0*/  IMAD.MOV.U32 R19, RZ, RZ, R5 ;  /* 0x000000ffff137224 */ /* 0x000fe400078e0005 */
[----:B------:R-:W-:-:S03]  /*94c00*/  IMAD.MOV.U32 R28, RZ, RZ, R4 ;  /* 0x000000ffff1c7224 */ /* 0x000fc600078e0004 */
        /* <DEDUP_REMOVED lines=11> */
[----:B------:R-:W-:Y:S01]  /*94cc0*/  IMAD.MOV.U32 R28, RZ, RZ, R6 ;  /* 0x000000ffff1c7224 */ /* 0x000fe200078e0006 */
[----:B-----5:R-:W-:Y:S02]  /*94cd0*/  F2FP.F16.E4M3.UNPACK_B R2, R2.H1 ;  /* 0x00000002ff02723e */ /* 0x020fe400030006ff */
[----:B------:R-:W-:Y:S01]  /*94ce0*/  F2FP.F16.E4M3.UNPACK_B R3, R3.H1 ;  /* 0x00000003ff03723e */ /* 0x000fe200030006ff */
[----:B------:R-:W-:Y:S04]  /*94cf0*/  STL [R1+0x3c70], R29 ;  /* 0x003c701d01007387 */ /* 0x000fe80000100800 */
[----:B------:R0:W-:Y:S01]  /*94d00*/  STL [R1+0x3c6c], R28 ;  /* 0x003c6c1c01007387 */ /* 0x0001e20000100800 */
[----:B------:R-:W-:-:S02]  /*94d10*/  IMAD.MOV.U32 R19, RZ, RZ, R5 ;  /* 0x000000ffff137224 */ /* 0x000fc400078e0005 */
[----:B0-----:R-:W-:Y:S01]  /*94d20*/  IMAD.MOV.U32 R28, RZ, RZ, R4 ;  /* 0x000000ffff1c7224 */ /* 0x001fe200078e0004 */
[----:B--2---:R-:W-:Y:S01]  /*94d30*/  F2FP.F16.E4M3.UNPACK_B R16, R16.H1 ;  /* 0x00000010ff10723e */ /* 0x004fe200030006ff */
[----:B------:R-:W-:Y:S01]  /*94d40*/  IMAD.MOV.U32 R29, RZ, RZ, R3 ;  /* 0x000000ffff1d7224 */ /* 0x000fe200078e0003 */
[C---:B----4-:R-:W-:Y:S06]  /*94d50*/  HMMA.16816.F32 R24, R12.reuse, R4, R24 ;  /* 0x000000040c18723c */ /* 0x050fec0000001818 */
[----:B------:R-:W-:Y:S07]  /*94d60*/  HMMA.16816.F32 R4, R12, R2, R8 ;  /* 0x000000020c04723c */ /* 0x000fee0000001808 */
[----:B---3--:R-:W-:-:S10]  /*94d70*/  F2FP.F16.E4M3.UNPACK_B R3, R17.H1 ;  /* 0x00000011ff03723e */ /* 0x008fd400030006ff */
[----:B------:R-:W-:Y:S04]  /*94d80*/  STL.64 [R1+0x620], R24 ;  /* 0x0006201801007387 */ /* 0x000fe80000100a00 */
[----:B------:R-:W-:Y:S04]  /*94d90*/  STL.64 [R1+0x628], R26 ;  /* 0x0006281a01007387 */ /* 0x000fe80000100a00 */
[----:B------:R0:W-:Y:S04]  /*94da0*/  STL [R1+0x3c78], R19 ;  /* 0x003c781301007387 */ /* 0x0001e80000100800 */
[----:B------:R1:W-:Y:S01]  /*94db0*/  STL [R1+0x3c74], R28 ;  /* 0x003c741c01007387 */ /* 0x0003e20000100800 */
[----:B0-----:R-:W-:Y:S01]  /*94dc0*/  F2FP.F16.E4M3.UNPACK_B R19, R21.H1 ;  /* 0x00000015ff13723e */ /* 0x001fe200030006ff */
[----:B-1----:R-:W-:Y:S01]  /*94dd0*/  IMAD.MOV.U32 R28, RZ, RZ, R2 ;  /* 0x000000ffff1c7224 */ /* 0x002fe200078e0002 */
[----:B------:R-:W-:-:S03]  /*94de0*/  F2FP.F16.E4M3.UNPACK_B R2, R18.H1 ;  /* 0x00000012ff02723e */ /* 0x000fc600030006ff */
[----:B------:R-:W-:Y:S04]  /*94df0*/  STL [R1+0x70], R19 ;  /* 0x0000701301007387 */ /* 0x000fe80000100800 */
[----:B------:R-:W-:Y:S04]  /*94e00*/  STL [R1+0x74], R16 ;  /* 0x0000741001007387 */ /* 0x000fe80000100800 */
[----:B------:R-:W-:Y:S04]  /*94e10*/  STL.64 [R1+0x640], R4 ;  /* 0x0006400401007387 */ /* 0x000fe80000100a00 */
[----:B------:R-:W-:Y:S04]  /*94e20*/  STL.64 [R1+0x648], R6 ;  /* 0x0006480601007387 */ /* 0x000fe80000100a00 */
[----:B------:R-:W-:Y:S04]  /*94e30*/  STL [R1+0x3c80], R29 ;  /* 0x003c801d01007387 */ /* 0x000fe80000100800 */
[----:B------:R-:W-:Y:S04]  /*94e40*/  STL [R1+0x3c7c], R28 ;  /* 0x003c7c1c01007387 */ /* 0x000fe80000100800 */
[----:B------:R-:W2:Y:S04]  /*94e50*/  LDL.LU R24, [R1+0x230] ;  /* 0x0002300001187983 */ /* 0x000ea80000300800 */
[----:B------:R-:W-:Y:S04]  /*94e60*/  STL [R1+0x68], R3 ;  /* 0x0000680301007387 */ /* 0x000fe80000100800 */
[----:B------:R-:W-:Y:S04]  /*94e70*/  STL [R1+0x6c], R2 ;  /* 0x00006c0201007387 */ /* 0x000fe80000100800 */
[----:B------:R-:W2:Y:S04]  /*94e80*/  LDL.LU R25, [R1+0x234] ;  /* 0x0002340001197983 */ /* 0x000ea80000300800 */
[----:B--2---:R0:W-:Y:S04]  /*94e90*/  STL.64 [R1+0x3d70], R24 ;  /* 0x003d701801007387 */ /* 0x0041e80000100a00 */
[----:B------:R-:W2:Y:S04]  /*94ea0*/  LDL.LU R26, [R1+0x238] ;  /* 0x00023800011a7983 */ /* 0x000ea80000300800 */
[----:B------:R-:W2:Y:S04]  /*94eb0*/  LDL.LU R27, [R1+0x23c] ;  /* 0x00023c00011b7983 */ /* 0x000ea80000300800 */
[----:B0-----:R-:W3:Y:S04]  /*94ec0*/  LDL.64 R24, [R1+0x70] ;  /* 0x0000700001187983 */ /* 0x001ee80000100a00 */
[----:B------:R-:W4:Y:S04]  /*94ed0*/  LDL.LU R28, [R1+0x7f8] ;  /* 0x0007f800011c7983 */ /* 0x000f280000300800 */
[----:B------:R-:W5:Y:S04]  /*94ee0*/  LDL.LU R29, [R1+0x7fc] ;  /* 0x0007fc00011d7983 */ /* 0x000f680000300800 */
[----:B--2---:R0:W-:Y:S04]  /*94ef0*/  STL.64 [R1+0x3d88], R26 ;  /* 0x003d881a01007387 */ /* 0x0041e80000100a00 */
[----:B0-----:R-:W2:Y:S04]  /*94f00*/  LDL.LU.64 R26, [R1+0x68] ;  /* 0x00006800011a7983 */ /* 0x001ea80000300a00 */
[----:B------:R-:W3:Y:S04]  /*94f10*/  LDL.LU R6, [R1+0x7e8] ;  /* 0x0007e80001067983 */ /* 0x000ee80000300800 */
[----:B------:R-:W3:Y:S04]  /*94f20*/  LDL.LU R7, [R1+0x7ec] ;  /* 0x0007ec0001077983 */ /* 0x000ee80000300800 */
[----:B------:R-:W4:Y:S04]  /*94f30*/  LDL.LU R5, [R1+0x7d8] ;  /* 0x0007d80001057983 */ /* 0x000f280000300800 */
[----:B---3--:R-:W-:Y:S04]  /*94f40*/  STL.64 [R1+0x3d98], R6 ;  /* 0x003d980601007387 */ /* 0x008fe80000100a00 */
[----:B----4-:R0:W-:Y:S04]  /*94f50*/  STL [R1+0x3d90], R5 ;  /* 0x003d900501007387 */ /* 0x0101e80000100800 */
[----:B------:R-:W3:Y:S04]  /*94f60*/  LDL.LU R4, [R1+0x1f0] ;  /* 0x0001f00001047983 */ /* 0x000ee80000300800 */
[----:B0-----:R-:W3:Y:S04]  /*94f70*/  LDL.LU R5, [R1+0x1f4] ;  /* 0x0001f40001057983 */ /* 0x001ee80000300800 */
        /* <DEDUP_REMOVED lines=11> */
[----:B------:R-:W2:Y:S04]  /*95030*/  LDL.LU R22, [R1+0x268] ;  /* 0x0002680001167983 */ /* 0x000ea80000300800 */
[----:B------:R-:W2:Y:S01]  /*95040*/  LDL.LU R23, [R1+0x26c] ;  /* 0x00026c0001177983 */ /* 0x000ea20000300800 */
[----:B---3--:R-:W-:Y:S03]  /*95050*/  HMMA.16816.F32 R4, R12, R24, R4 ;  /* 0x000000180c04723c */ /* 0x008fe60000001804 */
[----:B--2---:R-:W-:Y:S04]  /*95060*/  STL.64 [R1+0x3d80], R22 ;  /* 0x003d801601007387 */ /* 0x004fe80000100a00 */
[----:B-----5:R0:W-:Y:S04]  /*95070*/  STL.64 [R1+0x3d78], R20 ;  /* 0x003d781401007387 */ /* 0x0201e80000100a00 */
[----:B0-----:R-:W2:Y:S04]  /*95080*/  LDL.LU R20, [R1+0x210] ;  /* 0x0002100001147983 */ /* 0x001ea80000300800 */
[----:B------:R-:W2:Y:S04]  /*95090*/  LDL.LU R21, [R1+0x214] ;  /* 0x0002140001157983 */ /* 0x000ea80000300800 */
[----:B------:R-:W2:Y:S04]  /*950a0*/  LDL.LU R22, [R1+0x218] ;  /* 0x0002180001167983 */ /* 0x000ea80000300800 */
[----:B------:R-:W2:Y:S04]  /*950b0*/  LDL.LU R23, [R1+0x21c] ;  /* 0x00021c0001177983 */ /* 0x000ea80000300800 */
[----:B------:R-:W3:Y:S04]  /*950c0*/  LDL.LU R3, [R1+0x7c8] ;  /* 0x0007c80001037983 */ /* 0x000ee80000300800 */
[----:B------:R-:W5:Y:S04]  /*950d0*/  LDL.LU R16, [R1+0x7cc] ;  /* 0x0007cc0001107983 */ /* 0x000f680000300800 */
        /* <DEDUP_REMOVED lines=8> */
[----:B0-----:R-:W4:Y:S04]  /*95160*/  LDL.LU.64 R6, [R1+0x3da8] ;  /* 0x003da80001067983 */ /* 0x001f280000300a00 */
[----:B------:R-:W4:Y:S01]  /*95170*/  LDL.LU.64 R4, [R1+0x3da0] ;  /* 0x003da00001047983 */ /* 0x000f220000300a00 */
[----:B------:R-:W-:Y:S01]  /*95180*/  IMAD.MOV.U32 R19, RZ, RZ, R25 ;  /* 0x000000ffff137224 */ /* 0x000fe200078e0019 */
[----:B------:R-:W-:-:S02]  /*95190*/  F2FP.F16.E4M3.UNPACK_B R24, R28.H1 ;  /* 0x0000001cff18723e */ /* 0x000fc400030006ff */
[----:B------:R-:W-:Y:S01]  /*951a0*/  F2FP.F16.E4M3.UNPACK_B R25, R29.H1 ;  /* 0x0000001dff19723e */ /* 0x000fe200030006ff */
[----:B------:R-:W-:Y:S01]  /*951b0*/  IMAD.MOV.U32 R28, RZ, RZ, R27 ;  /* 0x000000ffff1c7224 */ /* 0x000fe200078e001b */
[----:B------:R0:W-:Y:S01]  /*951c0*/  STL [R1+0x3c84], R19 ;  /* 0x003c841301007387 */ /* 0x0001e20000100800 */
[----:B------:R-:W-:Y:S02]  /*951d0*/  IMAD.MOV.U32 R29, RZ, RZ, R26 ;  /* 0x000000ffff1d7224 */ /* 0x000fe400078e001a */
[----:B0-----:R-:W-:Y:S02]  /*951e0*/  IMAD.MOV.U32 R19, RZ, RZ, R25 ;  /* 0x000000ffff137224 */ /* 0x001fe400078e0019 */
[C---:B--2---:R-:W-:Y:S06]  /*951f0*/  HMMA.16816.F32 R20, R12.reuse, R24, R20 ;  /* 0x000000180c14723c */ /* 0x044fec0000001814 */
[----:B----4-:R-:W-:-:S15]  /*95200*/  HMMA.16816.F32 R4, R12, R26, R4 ;  /* 0x0000001a0c04723c */ /* 0x010fde0000001804 */
[----:B------:R-:W-:-:S08]  /*95210*/  NOP ;  /* 0x0000000000007918 */ /* 0x000fd00000000000 */
[----:B------:R-:W-:Y:S04]  /*95220*/  STL.64 [R1+0x680], R4 ;  /* 0x0006800401007387 */ /* 0x000fe80000100a00 */
[----:B------:R0:W-:Y:S04]  /*95230*/  STL.64 [R1+0x688], R6 ;  /* 0x0006880601007387 */ /* 0x0001e80000100a00 */
[----:B0-----:R-:W2:Y:S04]  /*95240*/  LDL.LU.64 R6, [R1+0x3d98] ;  /* 0x003d980001067983 */ /* 0x001ea80000300a00 */
[----:B------:R-:W4:Y:S04]  /*95250*/  LDL.LU R5, [R1+0x3d90] ;  /* 0x003d900001057983 */ /* 0x000f280000300800 */
[----:B------:R-:W3:Y:S04]  /*95260*/  LDL.LU.64 R26, [R1+0x3d88] ;  /* 0x003d8800011a7983 */ /* 0x000ee80000300a00 */
[----:B------:R-:W-:Y:S04]  /*95270*/  STL [R1+0x3c8c], R28 ;  /* 0x003c8c1c01007387 */ /* 0x000fe80000100800 */
[----:B------:R0:W-:Y:S04]  /*95280*/  STL [R1+0x3c88], R29 ;  /* 0x003c881d01007387 */ /* 0x0001e80000100800 */
[----:B------:R-:W-:Y:S04]  /*95290*/  STL.64 [R1+0x7e0], R20 ;  /* 0x0007e01401007387 */ /* 0x000fe80000100a00 */
[----:B------:R1:W-:Y:S01]  /*952a0*/  STL.64 [R1+0x7e8], R22 ;  /* 0x0007e81601007387 */ /* 0x0003e20000100a00 */
[----:B0-----:R-:W-:-:S03]  /*952b0*/  IMAD.MOV.U32 R29, RZ, RZ, R24 ;  /* 0x000000ffff1d7224 */ /* 0x001fc600078e0018 */
[----:B-1----:R-:W5:Y:S04]  /*952c0*/  LDL.LU.64 R22, [R1+0x3d80] ;  /* 0x003d800001167983 */ /* 0x002f680000300a00 */
[----:B------:R-:W5:Y:S04]  /*952d0*/  LDL.LU.64 R20, [R1+0x3d78] ;  /* 0x003d780001147983 */ /* 0x000f680000300a00 */
[----:B------:R-:W3:Y:S04]  /*952e0*/  LDL.LU.64 R24, [R1+0x3d70] ;  /* 0x003d700001187983 */ /* 0x000ee80000300a00 */
[----:B------:R-:W-:Y:S04]  /*952f0*/  STL [R1+0x3c94], R19 ;  /* 0x003c941301007387 */ /* 0x000fe80000100800 */
[----:B------:R0:W-:Y:S01]  /*95300*/  STL [R1+0x3c90], R29 ;  /* 0x003c901d01007387 */ /* 0x0001e20000100800 */
[----:B--2---:R-:W-:-:S02]  /*95310*/  F2FP.F16.E4M3.UNPACK_B R6, R6.H1 ;  /* 0x00000006ff06723e */ /* 0x004fc400030006ff */
[----:B------:R-:W-:Y:S02]  /*95320*/  F2FP.F16.E4M3.UNPACK_B R7, R7.H1 ;  /* 0x00000007ff07723e */ /* 0x000fe400030006ff */
[----:B----4-:R-:W-:Y:S02]  /*95330*/  F2FP.F16.E4M3.UNPACK_B R4, R5.H1 ;  /* 0x00000005ff04723e */ /* 0x010fe400030006ff */
[----:B------:R-:W-:-:S03]  /*95340*/  F2FP.F16.E4M3.UNPACK_B R5, R2.H1 ;  /* 0x00000002ff05723e */ /* 0x000fc600030006ff */
[C---:B---3--:R-:W-:Y:S06]  /*95350*/  HMMA.16816.F32 R24, R12.reuse, R6, R24 ;  /* 0x000000060c18723c */ /* 0x048fec0000001818 */
[----:B-----5:R-:W-:Y:S01]  /*95360*/  HMMA.16816.F32 R20, R12, R4, R20 ;  /* 0x000000040c14723c */ /* 0x020fe20000001814 */
[----:B------:R-:W-:Y:S02]  /*95370*/  IMAD.MOV.U32 R28, RZ, RZ, R7 ;  /* 0x000000ffff1c7224 */ /* 0x000fe400078e0007 */
[----:B0-----:R-:W-:Y:S01]  /*95380*/  IMAD.MOV.U32 R29, RZ, RZ, R6 ;  /* 0x000000ffff1d7224 */ /* 0x001fe200078e0006 */
[----:B------:R-:W-:-:S02]  /*95390*/  F2FP.F16.E4M3.UNPACK_B R2, R3.H1 ;  /* 0x00000003ff02723e */ /* 0x000fc400030006ff */
[----:B------:R-:W-:Y:S02]  /*953a0*/  F2FP.F16.E4M3.UNPACK_B R3, R16.H1 ;  /* 0x00000010ff03723e */ /* 0x000fe400030006ff */
[----:B------:R-:W-:-:S09]  /*953b0*/  F2FP.F16.E4M3.UNPACK_B R16, R18.H1 ;  /* 0x00000012ff10723e */ /* 0x000fd200030006ff */
[----:B------:R-:W-:Y:S04]  /*953c0*/  STL.64 [R1+0x7f0], R24 ;  /* 0x0007f01801007387 */ /* 0x000fe80000100a00 */
[----:B------:R-:W-:Y:S04]  /*953d0*/  STL.64 [R1+0x7f8], R26 ;  /* 0x0007f81a01007387 */ /* 0x000fe80000100a00 */
[----:B------:R0:W-:Y:S04]  /*953e0*/  STL.64 [R1+0x50], R4 ;  /* 0x0000500401007387 */ /* 0x0001e80000100a00 */
[----:B------:R-:W-:Y:S04]  /*953f0*/  STL [R1+0x3c9c], R28 ;  /* 0x003c9c1c01007387 */ /* 0x000fe80000100800 */
[----:B------:R-:W-:Y:S04]  /*95400*/  STL [R1+0x3c98], R29 ;  /* 0x003c981d01007387 */ /* 0x000fe80000100800 */
[----:B------:R-:W-:Y:S04]  /*95410*/  STL.64 [R1+0x820], R20 ;  /* 0x0008201401007387 */ /* 0x000fe80000100a00 */
[----:B------:R-:W-:Y:S04]  /*95420*/  STL.64 [R1+0x828], R22 ;  /* 0x0008281601007387 */ /* 0x000fe80000100a00 */
[----:B------:R-:W2:Y:S01]  /*95430*/  LDL.LU R18, [R1+0x728] ;  /* 0x0007280001127983 */ /* 0x000ea20000300800 */
[----:B0-----:R-:W-:-:S05]  /*95440*/  F2FP.F16.E4M3.UNPACK_B R4, R17.H1 ;  /* 0x00000011ff04723e */ /* 0x001fca00030006ff */
[----:B------:R0:W-:Y:S02]  /*95450*/  STL [R1+0x40], R4 ;  /* 0x0000400401007387 */ /* 0x0001e40000100800 */
[----:B0-----:R-:W-:Y:S02]  /*95460*/  HMMA.16816.F32 R4, R12, R2, R8 ;  /* 0x000000020c04723c */ /* 0x001fe40000001808 */
[----:B------:R-:W-:-:S15]  /*95470*/  STL [R1+0x44], R16 ;  /* 0x0000441001007387 */ /* 0x000fde0000100800 */
[----:B------:R-:W-:-:S06]  /*95480*/  NOP ;  /* 0x0000000000007918 */ /* 0x000fcc0000000000 */
[----:B------:R0:W-:Y:S04]  /*95490*/  STL.64 [R1+0x830], R4 ;  /* 0x0008300401007387 */ /* 0x0001e80000100a00 */
[----:B------:R-:W-:Y:S04]  /*954a0*/  STL.64 [R1+0x838], R6 ;  /* 0x0008380601007387 */ /* 0x000fe80000100a00 */
[----:B------:R-:W3:Y:S04]  /*954b0*/  LDL.LU R24, [R1+0x370] ;  /* 0x0003700001187983 */ /* 0x000ee80000300800 */
[----:B------:R-:W3:Y:S04]  /*954c0*/  LDL.LU R25, [R1+0x374] ;  /* 0x0003740001197983 */ /* 0x000ee80000300800 */
[----:B------:R-:W4:Y:S04]  /*954d0*/  LDL.LU R26, [R1+0x378] ;  /* 0x00037800011a7983 */ /* 0x000f280000300800 */
[----:B------:R-:W4:Y:S04]  /*954e0*/  LDL.LU R27, [R1+0x37c] ;  /* 0x00037c00011b7983 */ /* 0x000f280000300800 */
[----:B0-----:R-:W5:Y:S04]  /*954f0*/  LDL.LU R4, [R1+0x758] ;  /* 0x0007580001047983 */ /* 0x001f680000300800 */
[----:B----4-:R-:W-:Y:S04]  /*95500*/  STL.64 [R1+0x3cf0], R26 ;  /* 0x003cf01a01007387 */ /* 0x010fe80000100a00 */
[----:B---3--:R0:W-:Y:S04]  /*95510*/  STL.64 [R1+0x3ce8], R24 ;  /* 0x003ce81801007387 */ /* 0x0081e80000100a00 */
[----:B0-----:R-:W3:Y:S04]  /*95520*/  LDL.LU R24, [R1+0x350] ;  /* 0x0003500001187983 */ /* 0x001ee80000300800 */
[----:B------:R-:W3:Y:S04]  /*95530*/  LDL.LU R25, [R1+0x354] ;  /* 0x0003540001197983 */ /* 0x000ee80000300800 */
[----:B------:R-:W4:Y:S04]  /*95540*/  LDL.LU R26, [R1+0x358] ;  /* 0x00035800011a7983 */ /* 0x000f280000300800 */
[----:B------:R-:W4:Y:S04]  /*95550*/  LDL.LU R27, [R1+0x35c] ;  /* 0x00035c00011b7983 */ /* 0x000f280000300800 */
[----:B------:R-:W2:Y:S04]  /*95560*/  LDL.LU R6, [R1+0x768] ;  /* 0x0007680001067983 */ /* 0x000ea80000300800 */
[----:B------:R-:W2:Y:S04]  /*95570*/  LDL.LU R7, [R1+0x76c] ;  /* 0x00076c0001077983 */ /* 0x000ea80000300800 */
[----:B----4-:R0:W-:Y:S04]  /*95580*/  STL.64 [R1+0x3d00], R26 ;  /* 0x003d001a01007387 */ /* 0x0101e80000100a00 */
[----:B0-----:R-:W4:Y:S04]  /*95590*/  LDL.LU R26, [R1+0x778] ;  /* 0x00077800011a7983 */ /* 0x001f280000300800 */
[----:B------:R-:W4:Y:S04]  /*955a0*/  LDL.LU R27, [R1+0x77c] ;  /* 0x00077c00011b7983 */ /* 0x000f280000300800 */
[----:B---3--:R0:W-:Y:S04]  /*955b0*/  STL.64 [R1+0x3cf8], R24 ;  /* 0x003cf81801007387 */ /* 0x0081e80000100a00 */
[----:B----4-:R1:W-:Y:S04]  /*955c0*/  STL.64 [R1+0x3d38], R26 ;  /* 0x003d381a01007387 */ /* 0x0103e80000100a00 */
[----:B0-----:R-:W3:Y:S04]  /*955d0*/  LDL.LU R24, [R1+0x2e0] ;  /* 0x0002e00001187983 */ /* 0x001ee80000300800 */
[----:B------:R-:W3:Y:S04]  /*955e0*/  LDL.LU R25, [R1+0x2e4] ;  /* 0x0002e40001197983 */ /* 0x000ee80000300800 */
[----:B-1----:R-:W4:Y:S04]  /*955f0*/  LDL.LU R26, [R1+0x2e8] ;  /* 0x0002e800011a7983 */ /* 0x002f280000300800 */
[----:B------:R-:W4:Y:S04]  /*95600*/  LDL.LU R27, [R1+0x2ec] ;  /* 0x0002ec00011b7983 */ /* 0x000f280000300800 */
[----:B------:R-:W5:Y:S04]  /*95610*/  LDL.LU R8, [R1+0x7a8] ;  /* 0x0007a80001087983 */ /* 0x000f680000300800 */
[----:B------:R-:W5:Y:S04]  /*95620*/  LDL.LU R9, [R1+0x7ac] ;  /* 0x0007ac0001097983 */ /* 0x000f680000300800 */
[----:B----4-:R0:W-:Y:S04]  /*95630*/  STL.64 [R1+0x3d48], R26 ;  /* 0x003d481a01007387 */ /* 0x0101e80000100a00 */
[----:B0-----:R-:W4:Y:S04]  /*95640*/  LDL.LU R26, [R1+0x798] ;  /* 0x00079800011a7983 */ /* 0x001f280000300800 */
[----:B------:R-:W4:Y:S04]  /*95650*/  LDL.LU R27, [R1+0x79c] ;  /* 0x00079c00011b7983 */ /* 0x000f280000300800 */
[----:B---3--:R-:W-:Y:S04]  /*95660*/  STL.64 [R1+0x3d40], R24 ;  /* 0x003d401801007387 */ /* 0x008fe80000100a00 */
[----:B------:R-:W5:Y:S04]  /*95670*/  LDL.LU R5, [R1+0x75c] ;  /* 0x00075c0001057983 */ /* 0x000f680000300800 */
[----:B--2---:R0:W-:Y:S01]  /*95680*/  STL.64 [R1+0x3d20], R6 ;  /* 0x003d200601007387 */ /* 0x0041e20000100a00 */
[----:B------:R-:W-:-:S02]  /*95690*/  IMAD.MOV.U32 R29, RZ, RZ, R2 ;  /* 0x000000ffff1d7224 */ /* 0x000fc400078e0002 */
[----:B------:R-:W-:Y:S01]  /*956a0*/  IMAD.MOV.U32 R19, RZ, RZ, R3 ;  /* 0x000000ffff137224 */ /* 0x000fe200078e0003 */
[----:B0-----:R-:W2:Y:S04]  /*956b0*/  LDL.64 R6, [R1+0x40] ;  /* 0x0000400001067983 */ /* 0x001ea80000100a00 */
[----:B-----5:R0:W-:Y:S04]  /*956c0*/  STL.64 [R1+0x3d18], R4 ;  /* 0x003d180401007387 */ /* 0x0201e80000100a00 */
[----:B0-----:R-:W3:Y:S04]  /*956d0*/  LDL.LU R4, [R1+0x788] ;  /* 0x0007880001047983 */ /* 0x001ee80000300800 */
[----:B------:R-:W5:Y:S04]  /*956e0*/  LDL.LU R5, [R1+0x78c] ;  /* 0x00078c0001057983 */ /* 0x000f680000300800 */
[----:B------:R-:W5:Y:S04]  /*956f0*/  LDL.LU R2, [R1+0x748] ;  /* 0x0007480001027983 */ /* 0x000f680000300800 */
[----:B------:R-:W5:Y:S04]  /*95700*/  LDL.LU R3, [R1+0x74c] ;  /* 0x00074c0001037983 */ /* 0x000f680000300800 */
[----:B------:R-:W4:Y:S04]  /*95710*/  LDL.LU R16, [R1+0x738] ;  /* 0x0007380001107983 */ /* 0x000f280000300800 */
[----:B------:R-:W4:Y:S04]  /*95720*/  LDL.LU R17, [R1+0x73c] ;  /* 0x00073c0001117983 */ /* 0x000f280000300800 */
[----:B------:R-:W-:Y:S04]  /*95730*/  STL.64 [R1+0x3d10], R18 ;  /* 0x003d101201007387 */ /* 0x000fe80000100a00 */
[----:B----4-:R0:W-:Y:S04]  /*95740*/  STL.64 [R1+0x3d08], R16 ;  /* 0x003d081001007387 */ /* 0x0101e80000100a00 */
[----:B0-----:R-:W4:Y:S04]  /*95750*/  LDL.LU R16, [R1+0x330] ;  /* 0x0003300001107983 */ /* 0x001f280000300800 */
[----:B------:R-:W4:Y:S04]  /*95760*/  LDL.LU R17, [R1+0x334] ;  /* 0x0003340001117983 */ /* 0x000f280000300800 */
[----:B------:R-:W2:Y:S04]  /*95770*/  LDL.LU R18, [R1+0x338] ;  /* 0x0003380001127983 */ /* 0x000ea80000300800 */
[----:B------:R-:W2:Y:S04]  /*95780*/  LDL.LU R19, [R1+0x33c] ;  /* 0x00033c0001137983 */ /* 0x000ea80000300800 */
[----:B--2---:R-:W-:Y:S04]  /*95790*/  STL.64 [R1+0x3d30], R18 ;  /* 0x003d301201007387 */ /* 0x004fe80000100a00 */
[----:B----4-:R0:W-:Y:S04]  /*957a0*/  STL.64 [R1+0x3d28], R16 ;  /* 0x003d281001007387 */ /* 0x0101e80000100a00 */
        /* <DEDUP_REMOVED lines=17> */
[----:B------:R-:W4:Y:S01]  /*958c0*/  LDL.LU R21, [R1+0x394] ;  /* 0x0003940001157983 */ /* 0x000f220000300800 */
[----:B------:R-:W-:-:S03]  /*958d0*/  F2FP.F16.E4M3.UNPACK_B R24, R8.H1 ;  /* 0x00000008ff18723e */ /* 0x000fc600030006ff */
[----:B------:R-:W4:Y:S04]  /*958e0*/  LDL.LU R22, [R1+0x398] ;  /* 0x0003980001167983 */ /* 0x000f280000300800 */
[----:B------:R-:W4:Y:S01]  /*958f0*/  LDL.LU R23, [R1+0x39c] ;  /* 0x00039c0001177983 */ /* 0x000f220000300800 */
[----:B------:R-:W-:-:S03]  /*95900*/  F2FP.F16.E4M3.UNPACK_B R25, R9.H1 ;  /* 0x00000009ff19723e */ /* 0x000fc600030006ff */
[----:B------:R-:W4:Y:S04]  /*95910*/  LDL.LU R8, [R1+0x3b0] ;  /* 0x0003b00001087983 */ /* 0x000f280000300800 */
[----:B------:R-:W4:Y:S04]  /*95920*/  LDL.LU R9, [R1+0x3b4] ;  /* 0x0003b40001097983 */ /* 0x000f280000300800 */
[----:B------:R-:W-:Y:S04]  /*95930*/  STL [R1+0x38], R24 ;  /* 0x0000381801007387 */ /* 0x000fe80000100800 */
[----:B------:R-:W4:Y:S04]  /*95940*/  LDL.LU R10, [R1+0x3b8] ;  /* 0x0003b800010a7983 */ /* 0x000f280000300800 */
[----:B------:R-:W-:Y:S04]  /*95950*/  STL [R1+0x3c], R25 ;  /* 0x00003c1901007387 */ /* 0x000fe80000100800 */
[----:B------:R-:W4:Y:S01]  /*95960*/  LDL.LU R11, [R1+0x3bc] ;  /* 0x0003bc00010b7983 */ /* 0x000f220000300800 */
[----:B--2---:R-:W-:-:S15]  /*95970*/  HMMA.16816.F32 R16, R12, R6, R16 ;  /* 0x000000060c10723c */ /* 0x004fde0000001810 */
[----:B------:R-:W-:-:S08]  /*95980*/  NOP ;  /* 0x0000000000007918 */ /* 0x000fd00000000000 */
[----:B------:R-:W-:Y:S04]  /*95990*/  STL.64 [R1+0x840], R16 ;  /* 0x0008401001007387 */ /* 0x000fe80000100a00 */
[----:B------:R0:W-:Y:S04]  /*959a0*/  STL.64 [R1+0x848], R18 ;  /* 0x0008481201007387 */ /* 0x0001e80000100a00 */
[----:B0-----:R-:W2:Y:S04]  /*959b0*/  LDL.LU.64 R18, [R1+0x3d68] ;  /* 0x003d680001127983 */ /* 0x001ea80000300a00 */
[----:B------:R-:W2:Y:S01]  /*959c0*/  LDL.LU.64 R16, [R1+0x3d60] ;  /* 0x003d600001107983 */ /* 0x000ea20000300a00 */
[----:B------:R-:W-:Y:S01]  /*959d0*/  IMAD.MOV.U32 R28, RZ, RZ, R7 ;  /* 0x000000ffff1c7224 */ /* 0x000fe200078e0007 */
[----:B------:R-:W-:-:S02]  /*959e0*/  F2FP.F16.E4M3.UNPACK_B R6, R26.H1 ;  /* 0x0000001aff06723e */ /* 0x000fc400030006ff */
[----:B------:R-:W-:Y:S02]  /*959f0*/  F2FP.F16.E4M3.UNPACK_B R7, R27.H1 ;  /* 0x0000001bff07723e */ /* 0x000fe400030006ff */
[----:B--2---:R-:W-:Y:S01]  /*95a00*/  HMMA.16816.F32 R24, R12, R24, R16 ;  /* 0x000000180c18723c */ /* 0x004fe20000001810 */
[----:B------:R-:W2:Y:S04]  /*95a10*/  LDL.LU.64 R18, [R1+0x3d58] ;  /* 0x003d580001127983 */ /* 0x000ea80000300a00 */
[----:B------:R-:W2:-:S15]  /*95a20*/  LDL.LU.64 R16, [R1+0x3d50] ;  /* 0x003d500001107983 */ /* 0x000e9e0000300a00 */
[----:B------:R-:W-:-:S03]  /*95a30*/  NOP ;  /* 0x0000000000007918 */ /* 0x000fc60000000000 */
[----:B------:R-:W-:Y:S04]  /*95a40*/  STL.64 [R1+0x850], R24 ;  /* 0x0008501801007387 */ /* 0x000fe80000100a00 */
[----:B------:R0:W-:Y:S04]  /*95a50*/  STL.64 [R1+0x858], R26 ;  /* 0x0008581a01007387 */ /* 0x0001e80000100a00 */
[----:B0-----:R-:W4:Y:S04]  /*95a60*/  LDL.LU.64 R26, [R1+0x3d48] ;  /* 0x003d4800011a7983 */ /* 0x001f280000300a00 */
[----:B------:R-:W4:Y:S04]  /*95a70*/  LDL.LU.64 R24, [R1+0x3d40] ;  /* 0x003d400001187983 */ /* 0x000f280000300a00 */
[----:B------:R-:W-:Y:S04]  /*95a80*/  STL [R1+0x30], R6 ;  /* 0x0000300601007387 */ /* 0x000fe80000100800 */
[----:B------:R-:W-:Y:S01]  /*95a90*/  STL [R1+0x34], R7 ;  /* 0x0000340701007387 */ /* 0x000fe20000100800 */
[----:B---3--:R-:W-:-:S02]  /*95aa0*/  F2FP.F16.E4M3.UNPACK_B R4, R4.H1 ;  /* 0x00000004ff04723e */ /* 0x008fc400030006ff */
[----:B-----5:R-:W-:Y:S01]  /*95ab0*/  F2FP.F16.E4M3.UNPACK_B R5, R5.H1 ;  /* 0x00000005ff05723e */ /* 0x020fe200030006ff */
[----:B----4-:R-:W-:-:S15]  /*95ac0*/  HMMA.16816.F32 R24, R12, R6, R24 ;  /* 0x000000060c18723c */ /* 0x010fde0000001818 */
[----:B------:R-:W-:-:S08]  /*95ad0*/  NOP ;  /* 0x0000000000007918 */ /* 0x000fd00000000000 */
[----:B------:R-:W-:Y:S04]  /*95ae0*/  STL.64 [R1+0x860], R24 ;  /* 0x0008601801007387 */ /* 0x000fe80000100a00 */
[----:B------:R0:W-:Y:S04]  /*95af0*/  STL.64 [R1+0x868], R26 ;  /* 0x0008681a01007387 */ /* 0x0001e80000100a00 */
[----:B0-----:R-:W3:Y:S04]  /*95b00*/  LDL.LU.64 R26, [R1+0x3d38] ;  /* 0x003d3800011a7983 */ /* 0x001ee80000300a00 */
        /* <DEDUP_REMOVED lines=9> */
[----:B------:R-:W5:Y:S01]  /*95ba0*/  LDL.LU.64 R4, [R1+0x3d18] ;  /* 0x003d180001047983 */ /* 0x000f620000300a00 */
[----:B---3--:R-:W-:-:S02]  /*95bb0*/  F2FP.F16.E4M3.UNPACK_B R24, R26.H1 ;  /* 0x0000001aff18723e */ /* 0x008fc400030006ff */
[----:B------:R-:W-:-:S03]  /*95bc0*/  F2FP.F16.E4M3.UNPACK_B R25, R27.H1 ;  /* 0x0000001bff19723e */ /* 0x000fc600030006ff */
        /* <DEDUP_REMOVED lines=8> */
[----:B0-----:R-:W5:Y:S04]  /*95c50*/  LDL.LU.64 R26, [R1+0x3d00] ;  /* 0x003d0000011a7983 */ /* 0x001f680000300a00 */
[----:B------:R-:W5:Y:S01]  /*95c60*/  LDL.LU.64 R24, [R1+0x3cf8] ;  /* 0x003cf80001187983 */ /* 0x000f620000300a00 */
[----:B----4-:R-:W-:-:S02]  /*95c70*/  F2FP.F16.E4M3.UNPACK_B R6, R6.H1 ;  /* 0x00000006ff06723e */ /* 0x010fc400030006ff */
[----:B------:R-:W-:-:S03]  /*95c80*/  F2FP.F16.E4M3.UNPACK_B R7, R7.H1 ;  /* 0x00000007ff07723e */ /* 0x000fc600030006ff */
[----:B------:R-:W-:Y:S04]  /*95c90*/  STL [R1+0x18], R6 ;  /* 0x0000180601007387 */ /* 0x000fe80000100800 */
[----:B------:R-:W-:Y:S01]  /*95ca0*/  STL [R1+0x1c], R7 ;  /* 0x00001c0701007387 */ /* 0x000fe20000100800 */
[----:B-----5:R-:W-:-:S15]  /*95cb0*/  HMMA.16816.F32 R24, R12, R6, R24 ;  /* 0x000000060c18723c */ /* 0x020fde0000001818 */
        /* <DEDUP_REMOVED lines=10> */
[----:B------:R3:W-:Y:S04]  /*95d60*/  STL [R1+0x10], R4 ;  /* 0x0000100401007387 */ /* 0x0007e80000100800 */
[----:B------:R0:W-:Y:S04]  /*95d70*/  STL [R1+0x14], R5 ;  /* 0x0000140501007387 */ /* 0x0001e80000100800 */
[----:B------:R-:W-:Y:S01]  /*95d80*/  STL [R1+0x8], R2 ;  /* 0x0000080201007387 */ /* 0x000fe20000100800 */
[----:B----4-:R-:W-:Y:S07]  /*95d90*/  HMMA.16816.F32 R24, R12, R4, R24 ;  /* 0x000000040c18723c */ /* 0x010fee0000001818 */
[----:B---3--:R-:W-:-:S02]  /*95da0*/  F2FP.F16.E4M3.UNPACK_B R4, R16.H1 ;  /* 0x00000010ff04723e */ /* 0x008fc400030006ff */
[----:B0-----:R-:W-:-:S14]  /*95db0*/  F2FP.F16.E4M3.UNPACK_B R5, R17.H1 ;  /* 0x00000011ff05723e */ /* 0x001fdc00030006ff */
[----:B------:R-:W-:Y:S04]  /*95dc0*/  STL.64 [R1+0x8a0], R24 ;  /* 0x0008a01801007387 */ /* 0x000fe80000100a00 */
[----:B------:R-:W-:Y:S04]  /*95dd0*/  STL.64 [R1+0x8a8], R26 ;  /* 0x0008a81a01007387 */ /* 0x000fe80000100a00 */
[----:B------:R0:W-:Y:S04]  /*95de0*/  STL [R1+0xc], R3 ;  /* 0x00000c0301007387 */ /* 0x0001e80000100800 */
[----:B------:R-:W-:Y:S04]  /*95df0*/  STL [R1], R4 ;  /* 0x0000000401007387 */ /* 0x000fe80000100800 */
[----:B------:R-:W-:Y:S04]  /*95e00*/  STL.64 [R1+0x970], R20 ;  /* 0x0009701401007387 */ /* 0x000fe80000100a00 */
[----:B------:R-:W-:Y:S04]  /*95e10*/  STL.64 [R1+0x978], R22 ;  /* 0x0009781601007387 */ /* 0x000fe80000100a00 */
[----:B------:R-:W-:Y:S01]  /*95e20*/  STL [R1+0x4], R5 ;  /* 0x0000040501007387 */ /* 0x000fe20000100800 */
[----:B0-----:R-:W-:-:S03]  /*95e30*/  F2FP.F16.E4M3.UNPACK_B R3, R0.H1 ;  /* 0x00000000ff03723e */ /* 0x001fc600030006ff */
[----:B------:R-:W3:Y:S04]  /*95e40*/  LDL.LU R0, [R1+0x3798] ;  /* 0x0037980001007983 */ /* 0x000ee80000300800 */
[----:B------:R-:W4:Y:S04]  /*95e50*/  LDL.LU R24, [R1+0x6a8] ;  /* 0x0006a80001187983 */ /* 0x000f280000300800 */
[----:B------:R-:W4:Y:S01]  /*95e60*/  LDL.LU R25, [R1+0x6ac] ;  /* 0x0006ac0001197983 */ /* 0x000f220000300800 */
[----:B------:R-:W-:Y:S03]  /*95e70*/  HMMA.16816.F32 R8, R12, R4, R8 ;  /* 0x000000040c08723c */ /* 0x000fe60000001808 */
[----:B----4-:R-:W-:Y:S04]  /*95e80*/  STL.64 [R1+0x3cb0], R24 ;  /* 0x003cb01801007387 */ /* 0x010fe80000100a00 */
[----:B------:R-:W4:Y:S04]  /*95e90*/  LDL.LU R6, [R1+0x6f8] ;  /* 0x0006f80001067983 */ /* 0x000f280000300800 */
[----:B------:R-:W5:-:S12]  /*95ea0*/  LDL.LU R7, [R1+0x6fc] ;  /* 0x0006fc0001077983 */ /* 0x000f580000300800 */
[----:B------:R0:W-:Y:S04]  /*95eb0*/  STL.64 [R1+0x9e0], R8 ;  /* 0x0009e00801007387 */ /* 0x0001e80000100a00 */
[----:B------:R1:W-:Y:S04]  /*95ec0*/  STL.64 [R1+0x9e8], R10 ;  /* 0x0009e80a01007387 */ /* 0x0003e80000100a00 */
        /* <DEDUP_REMOVED lines=20> */
[----:B------:R-:W4:Y:S04]  /*96010*/  LDL.LU R26, [R1+0x448] ;  /* 0x00044800011a7983 */ /* 0x000f280000300800 */
[----:B------:R-:W4:Y:S01]  /*96020*/  LDL.LU R27, [R1+0x44c] ;  /* 0x00044c00011b7983 */ /* 0x000f220000300800 */
[----:B------:R-:W-:-:S03]  /*96030*/  F2FP.F16.E4M3.UNPACK_B R2, R18.H1 ;  /* 0x00000012ff02723e */ /* 0x000fc600030006ff */
        /* <DEDUP_REMOVED lines=8> */
[----:B------:R-:W5:Y:S04]  /*960c0*/  LDL.LU R16, [R1+0x3784] ;  /* 0x0037840001107983 */ /* 0x000f680000300800 */
[----:B------:R-:W3:Y:S04]  /*960d0*/  LDL.LU R18, [R1+0x3780] ;  /* 0x0037800001127983 */ /* 0x000ee80000300800 */
[----:B------:R-:W5:Y:S01]  /*960e0*/  LDL.LU R17, [R1+0x378c] ;  /* 0x00378c0001117983 */ /* 0x000f620000300800 */
[----:B--2---:R-:W-:Y:S03]  /*960f0*/  HMMA.16816.F32 R8, R12, R2, R8 ;  /* 0x000000020c08723c */ /* 0x004fe60000001808 */
[----:B---3--:R-:W-:Y:S04]  /*96100*/  STL.64 [R1+0x3ca8], R18 ;  /* 0x003ca81201007387 */ /* 0x008fe80000100a00 */
[----:B-----5:R0:W-:Y:S04]  /*96110*/  STL.64 [R1+0x3ca0], R16 ;  /* 0x003ca01001007387 */ /* 0x0201e80000100a00 */
[----:B0-----:R-:W2:Y:S04]  /*96120*/  LDL.LU R16, [R1+0x460] ;  /* 0x0004600001107983 */ /* 0x001ea80000300800 */
[----:B------:R-:W2:Y:S04]  /*96130*/  LDL.LU R17, [R1+0x464] ;  /* 0x0004640001117983 */ /* 0x000ea80000300800 */
[----:B------:R-:W2:Y:S04]  /*96140*/  LDL.LU R18, [R1+0x468] ;  /* 0x0004680001127983 */ /* 0x000ea80000300800 */
[----:B------:R-:W2:Y:S04]  /*96150*/  LDL.LU R19, [R1+0x46c] ;  /* 0x00046c0001137983 */ /* 0x000ea80000300800 */
[----:B------:R-:W3:Y:S04]  /*96160*/  LDL.LU R22, [R1+0x6b8] ;  /* 0x0006b80001167983 */ /* 0x000ee80000300800 */
[----:B------:R-:W5:Y:S04]  /*96170*/  LDL.LU R23, [R1+0x6bc] ;  /* 0x0006bc0001177983 */ /* 0x000f680000300800 */
        /* <DEDUP_REMOVED lines=8> */
[C---:B------:R-:W-:Y:S06]  /*96200*/  HMMA.16816.F32 R24, R12.reuse, R6, R24 ;  /* 0x000000060c18723c */ /* 0x040fec0000001818 */
[----:B----4-:R-:W-:-:S15]  /*96210*/  HMMA.16816.F32 R8, R12, R4, R8 ;  /* 0x000000040c08723c */ /* 0x010fde0000001808 */
[----:B------:R-:W-:-:S08]  /*96220*/  NOP ;  /* 0x0000000000007918 */ /* 0x000fd00000000000 */
[----:B------:R-:W-:Y:S04]  /*96230*/  STL.64 [R1+0x9c0], R8 ;  /* 0x0009c00801007387 */ /* 0x000fe80000100a00 */
[----:B------:R0:W-:Y:S04]  /*96240*/  STL.64 [R1+0x9c8], R10 ;  /* 0x0009c80a01007387 */ /* 0x0001e80000100a00 */
[----:B0-----:R-:W4:Y:S04]  /*96250*/  LDL.LU.64 R10, [R1+0x3cd0] ;  /* 0x003cd000010a7983 */ /* 0x001f280000300a00 */
[----:B------:R-:W2:Y:S04]  /*96260*/  LDL.LU.64 R8, [R1+0x3cc8] ;  /* 0x003cc80001087983 */ /* 0x000ea80000300a00 */
[----:B------:R-:W-:Y:S04]  /*96270*/  STL.64 [R1+0x9b0], R24 ;  /* 0x0009b01801007387 */ /* 0x000fe80000100a00 */
[----:B------:R0:W-:Y:S04]  /*96280*/  STL.64 [R1+0x9b8], R26 ;  /* 0x0009b81a01007387 */ /* 0x0001e80000100a00 */
[----:B0-----:R-:W3:Y:S04]  /*96290*/  LDL.LU.64 R26, [R1+0x3cc0] ;  /* 0x003cc000011a7983 */ /* 0x001ee80000300a00 */
[----:B------:R-:W3:Y:S04]  /*962a0*/  LDL.LU.64 R24, [R1+0x3cb8] ;  /* 0x003cb80001187983 */ /* 0x000ee80000300a00 */
[----:B------:R0:W-:Y:S04]  /*962b0*/  STL.64 [R1+0x3a50], R6 ;  /* 0x003a500601007387 */ /* 0x0001e80000100a00 */
[----:B0-----:R-:W5:Y:S04]  /*962c0*/  LDL.LU R6, [R1+0x3790] ;  /* 0x0037900001067983 */ /* 0x001f680000300800 */
[----:B------:R-:W5:Y:S04]  /*962d0*/  LDL.LU R7, [R1+0x379c] ;  /* 0x00379c0001077983 */ /* 0x000f680000300800 */
[----:B------:R0:W-:Y:S04]  /*962e0*/  STL.64 [R1+0x3a48], R4 ;  /* 0x003a480401007387 */ /* 0x0001e80000100a00 */
[----:B0-----:R-:W5:Y:S04]  /*962f0*/  LDL.LU R4, [R1+0x3788] ;  /* 0x0037880001047983 */ /* 0x001f680000300800 */
[----:B------:R-:W5:Y:S01]  /*96300*/  LDL.LU R5, [R1+0x3794] ;  /* 0x0037940001057983 */ /* 0x000f620000300800 */
[----:B--2---:R-:W-:-:S02]  /*96310*/  F2FP.F16.E4M3.UNPACK_B R8, R8.H1 ;  /* 0x00000008ff08723e */ /* 0x004fc400030006ff */
[----:B------:R-:W-:Y:S02]  /*96320*/  F2FP.F16.E4M3.UNPACK_B R9, R9.H1 ;  /* 0x00000009ff09723e */ /* 0x000fe400030006ff */
[----:B----4-:R-:W-:Y:S02]  /*96330*/  F2FP.F16.E4M3.UNPACK_B R10, R10.H1 ;  /* 0x0000000aff0a723e */ /* 0x010fe400030006ff */
[----:B------:R-:W-:-:S07]  /*96340*/  F2FP.F16.E4M3.UNPACK_B R11, R11.H1 ;  /* 0x0000000bff0b723e */ /* 0x000fce00030006ff */
[C---:B------:R-:W-:Y:S06]  /*96350*/  HMMA.16816.F32 R16, R12.reuse, R10, R16 ;  /* 0x0000000a0c10723c */ /* 0x040fec0000001810 */
[----:B---3--:R-:W-:-:S15]  /*96360*/  HMMA.16816.F32 R24, R12, R8, R24 ;  /* 0x000000080c18723c */ /* 0x008fde0000001818 */
[----:B------:R-:W-:-:S08]  /*96370*/  NOP ;  /* 0x0000000000007918 */ /* 0x000fd00000000000 */
[----:B------:R0:W-:Y:S04]  /*96380*/  STL.64 [R1+0x9a0], R24 ;  /* 0x0009a01801007387 */ /* 0x0001e80000100a00 */
[----:B------:R1:W-:Y:S04]  /*96390*/  STL.64 [R1+0x9a8], R26 ;  /* 0x0009a81a01007387 */ /* 0x0003e80000100a00 */
[----:B0-----:R-:W2:Y:S04]  /*963a0*/  LDL.LU.64 R24, [R1+0x3cb0] ;  /* 0x003cb00001187983 */ /* 0x001ea80000300a00 */
[----:B-1----:R-:W3:Y:S04]  /*963b0*/  LDL.LU R26, [R1+0x818] ;  /* 0x00081800011a7983 */ /* 0x002ee80000300800 */
[----:B------:R-:W4:Y:S04]  /*963c0*/  LDL.LU R27, [R1+0x81c] ;  /* 0x00081c00011b7983 */ /* 0x000f280000300800 */
[----:B------:R-:W-:Y:S04]  /*963d0*/  STL.64 [R1+0x990], R16 ;  /* 0x0009901001007387 */ /* 0x000fe80000100a00 */
[----:B------:R0:W-:Y:S04]  /*963e0*/  STL.64 [R1+0x998], R18 ;  /* 0x0009981201007387 */ /* 0x0001e80000100a00 */
[----:B0-----:R-:W2:Y:S04]  /*963f0*/  LDL.LU.64 R18, [R1+0x3ca8] ;  /* 0x003ca80001127983 */ /* 0x001ea80000300a00 */
[----:B------:R-:W5:Y:S04]  /*96400*/  LDL.LU.64 R16, [R1+0x3ca0] ;  /* 0x003ca00001107983 */ /* 0x000f680000300a00 */
[----:B------:R-:W-:Y:S04]  /*96410*/  STL.64 [R1+0x3a30], R10 ;  /* 0x003a300a01007387 */ /* 0x000fe80000100a00 */
[----:B------:R0:W-:Y:S04]  /*96420*/  STL.64 [R1+0x3a28], R8 ;  /* 0x003a280801007387 */ /* 0x0001e80000100a00 */
[----:B0-----:R-:W3:Y:S04]  /*96430*/  LDL.LU R8, [R1+0x490] ;  /* 0x0004900001087983 */ /* 0x001ee80000300800 */
[----:B------:R-:W3:Y:S04]  /*96440*/  LDL.LU R9, [R1+0x494] ;  /* 0x0004940001097983 */ /* 0x000ee80000300800 */
[----:B------:R-:W3:Y:S04]  /*96450*/  LDL.LU R10, [R1+0x498] ;  /* 0x00049800010a7983 */ /* 0x000ee80000300800 */
[----:B------:R-:W3:Y:S01]  /*96460*/  LDL.LU R11, [R1+0x49c] ;  /* 0x00049c00010b7983 */ /* 0x000ee20000300800 */
[----:B------:R-:W-:-:S02]  /*96470*/  F2FP.F16.E4M3.UNPACK_B R20, R20.H1 ;  /* 0x00000014ff14723e */ /* 0x000fc400030006ff */
[----:B------:R-:W-:-:S07]  /*96480*/  F2FP.F16.E4M3.UNPACK_B R21, R21.H1 ;  /* 0x00000015ff15723e */ /* 0x000fce00030006ff */
[----:B---3--:R-:W-:Y:S01]  /*96490*/  HMMA.16816.F32 R8, R12, R20, R8 ;  /* 0x000000140c08723c */ /* 0x008fe20000001808 */
[----:B-----5:R-:W-:-:S15]  /*964a0*/  IMAD R17, R17, 0x100, R6 ;  /* 0x0000010011117824 */ /* 0x020fde00078e0206 */
[----:B------:R-:W-:-:S07]  /*964b0*/  NOP ;  /* 0x0000000000007918 */ /* 0x000fce0000000000 */
[----:B------:R-:W-:Y:S04]  /*964c0*/  STL.64 [R1+0xa00], R8 ;  /* 0x000a000801007387 */ /* 0x000fe80000100a00 */
[----:B------:R-:W-:Y:S04]  /*964d0*/  STL.64 [R1+0xa08], R10 ;  /* 0x000a080a01007387 */ /* 0x000fe80000100a00 */
[----:B------:R-:W3:Y:S01]  /*964e0*/  LDL.LU R6, [R1+0x40] ;  /* 0x0000400001067983 */ /* 0x000ee20000300800 */
[----:B------:R-:W-:Y:S02]  /*964f0*/  IMAD R0, R0, 0x100, R7 ;  /* 0x0000010000007824 */ /* 0x000fe400078e0207 */
[----:B------:R-:W-:-:S02]  /*96500*/  IMAD R16, R16, 0x100, R4 ;  /* 0x0000010010107824 */ /* 0x000fc400078e0204 */
[----:B--2---:R-:W-:Y:S02]  /*96510*/  IMAD R18, R18, 0x100, R5 ;  /* 0x0000010012127824 */ /* 0x004fe400078e0205 */
[----:B------:R-:W-:Y:S02]  /*96520*/  IMAD.MOV.U32 R7, RZ, RZ, R28 ;  /* 0x000000ffff077224 */ /* 0x000fe400078e001c */
[----:B------:R-:W-:Y:S02]  /*96530*/  IMAD.MOV.U32 R4, RZ, RZ, R29 ;  /* 0x000000ffff047224 */ /* 0x000fe400078e001d */
[----:B------:R-:W-:Y:S01]  /*96540*/  IMAD.MOV.U32 R5, RZ, RZ, R19 ;  /* 0x000000ffff057224 */ /* 0x000fe200078e0013 */
[----:B------:R-:W2:Y:S04]  /*96550*/  LDL.LU R28, [R1+0x3c9c] ;  /* 0x003c9c00011c7983 */ /* 0x000ea80000300800 */
[----:B------:R-:W5:Y:S04]  /*96560*/  LDL.LU R29, [R1+0x3c98] ;  /* 0x003c9800011d7983 */ /* 0x000f680000300800 */
[----:B------:R-:W4:Y:S04]  /*96570*/  LDL.LU R19, [R1+0x3c94] ;  /* 0x003c940001137983 */ /* 0x000f280000300800 */
[----:B---3--:R-:W-:Y:S04]  /*96580*/  STL.64 [R1+0x3b18], R6 ;  /* 0x003b180601007387 */ /* 0x008fe80000100a00 */
[----:B------:R0:W-:Y:S04]  /*96590*/  STL.64 [R1+0x3b10], R4 ;  /* 0x003b100401007387 */ /* 0x0001e80000100a00 */
[----:B0-----:R-:W3:Y:S04]  /*965a0*/  LDL.LU R4, [R1+0x4c0] ;  /* 0x0004c00001047983 */ /* 0x001ee80000300800 */
[----:B------:R-:W3:Y:S04]  /*965b0*/  LDL.LU R5, [R1+0x4c4] ;  /* 0x0004c40001057983 */ /* 0x000ee80000300800 */
[----:B------:R-:W3:Y:S04]  /*965c0*/  LDL.LU R6, [R1+0x4c8] ;  /* 0x0004c80001067983 */ /* 0x000ee80000300800 */
[----:B------:R-:W3:Y:S04]  /*965d0*/  LDL.LU R7, [R1+0x4cc] ;  /* 0x0004cc0001077983 */ /* 0x000ee80000300800 */
[----:B------:R-:W2:Y:S04]  /*965e0*/  LDL.LU R8, [R1+0x300] ;  /* 0x0003000001087983 */ /* 0x000ea80000300800 */
[----:B------:R-:W2:Y:S04]  /*965f0*/  LDL.LU R9, [R1+0x304] ;  /* 0x0003040001097983 */ /* 0x000ea80000300800 */
[----:B------:R-:W5:Y:S04]  /*96600*/  LDL.LU R10, [R1+0x308] ;  /* 0x00030800010a7983 */ /* 0x000f680000300800 */
[----:B------:R-:W5:Y:S01]  /*96610*/  LDL.LU R11, [R1+0x30c] ;  /* 0x00030c00010b7983 */ /* 0x000f620000300800 */
[----:B------:R-:W-:-:S02]  /*96620*/  F2FP.F16.E4M3.UNPACK_B R22, R22.H1 ;  /* 0x00000016ff16723e */ /* 0x000fc400030006ff */
[----:B------:R-:W-:Y:S01]  /*96630*/  F2FP.F16.E4M3.UNPACK_B R23, R23.H1 ;  /* 0x00000017ff17723e */ /* 0x000fe200030006ff */
[----:B-----5:R-:W-:Y:S04]  /*96640*/  STL.64 [R1+0x3b28], R10 ;  /* 0x003b280a01007387 */ /* 0x020fe80000100a00 */
[----:B--2---:R3:W-:Y:S02]  /*96650*/  STL.64 [R1+0x3b20], R8 ;  /* 0x003b200801007387 */ /* 0x0047e40000100a00 */
[----:B---3--:R-:W-:Y:S07]  /*96660*/  HMMA.16816.F32 R8, R12, R22, R4 ;  /* 0x000000160c08723c */ /* 0x008fee0000001804 */
[----:B------:R-:W-:-:S02]  /*96670*/  IMAD.MOV.U32 R6, RZ, RZ, R29 ;  /* 0x000000ffff067224 */ /* 0x000fc400078e001d */
[----:B------:R-:W-:Y:S01]  /*96680*/  IMAD.MOV.U32 R7, RZ, RZ, R28 ;  /* 0x000000ffff077224 */ /* 0x000fe200078e001c */
[----:B------:R-:W2:-:S13]  /*96690*/  LDL.LU R29, [R1+0x3c90] ;  /* 0x003c9000011d7983 */ /* 0x000e9a0000300800 */
[----:B------:R0:W-:Y:S04]  /*966a0*/  STL.64 [R1+0xa10], R8 ;  /* 0x000a100801007387 */ /* 0x0001e80000100a00 */
[----:B------:R1:W-:Y:S04]  /*966b0*/  STL.64 [R1+0xa18], R10 ;  /* 0x000a180a01007387 */ /* 0x0003e80000100a00 */
[----:B------:R-:W3:Y:S04]  /*966c0*/  LDL.LU R28, [R1+0x3c8c] ;  /* 0x003c8c00011c7983 */ /* 0x000ee80000300800 */
[----:B------:R-:W-:Y:S04]  /*966d0*/  STL.64 [R1+0x3b30], R6 ;  /* 0x003b300601007387 */ /* 0x000fe80000100a00 */
[----:B0-----:R-:W5:Y:S04]  /*966e0*/  LDL.LU R8, [R1+0x360] ;  /* 0x0003600001087983 */ /* 0x001f680000300800 */
[----:B------:R-:W5:Y:S04]  /*966f0*/  LDL.LU R9, [R1+0x364] ;  /* 0x0003640001097983 */ /* 0x000f680000300800 */
[----:B-1----:R-:W3:Y:S04]  /*96700*/  LDL.LU R10, [R1+0x368] ;  /* 0x00036800010a7983 */ /* 0x002ee80000300800 */
[----:B------:R-:W3:Y:S01]  /*96710*/  LDL.LU R11, [R1+0x36c] ;  /* 0x00036c00010b7983 */ /* 0x000ee20000300800 */
[----:B----4-:R-:W-:-:S02]  /*96720*/  IMAD.MOV.U32 R5, RZ, RZ, R19 ;  /* 0x000000ffff057224 */ /* 0x010fc400078e0013 */
[----:B--2---:R-:W-:Y:S01]  /*96730*/  IMAD.MOV.U32 R4, RZ, RZ, R29 ;  /* 0x000000ffff047224 */ /* 0x004fe200078e001d */
[----:B---3--:R-:W-:Y:S04]  /*96740*/  STL.64 [R1+0x3b40], R10 ;  /* 0x003b400a01007387 */ /* 0x008fe80000100a00 */
[----:B-----5:R0:W-:Y:S04]  /*96750*/  STL.64 [R1+0x3b38], R8 ;  /* 0x003b380801007387 */ /* 0x0201e80000100a00 */
[----:B------:R-:W2:Y:S04]  /*96760*/  LDL.LU R29, [R1+0x3c88] ;  /* 0x003c8800011d7983 */ /* 0x000ea80000300800 */
[----:B------:R-:W3:Y:S04]  /*96770*/  LDL.LU R19, [R1+0x3c84] ;  /* 0x003c840001137983 */ /* 0x000ee80000300800 */
[----:B------:R-:W-:Y:S04]  /*96780*/  STL.64 [R1+0x3b48], R4 ;  /* 0x003b480401007387 */ /* 0x000fe80000100a00 */
[----:B0-----:R-:W4:Y:S04]  /*96790*/  LDL.LU R8, [R1+0x380] ;  /* 0x0003800001087983 */ /* 0x001f280000300800 */
[----:B------:R-:W4:Y:S04]  /*967a0*/  LDL.LU R9, [R1+0x384] ;  /* 0x0003840001097983 */ /* 0x000f280000300800 */
[----:B------:R-:W5:Y:S04]  /*967b0*/  LDL.LU R10, [R1+0x388] ;  /* 0x00038800010a7983 */ /* 0x000f680000300800 */
[----:B------:R-:W5:Y:S01]  /*967c0*/  LDL.LU R11, [R1+0x38c] ;  /* 0x00038c00010b7983 */ /* 0x000f620000300800 */
[----:B------:R-:W-:-:S02]  /*967d0*/  IMAD.MOV.U32 R7, RZ, RZ, R28 ;  /* 0x000000ffff077224 */ /* 0x000fc400078e001c */
[----:B--2---:R-:W-:Y:S01]  /*967e0*/  IMAD.MOV.U32 R6, RZ, RZ, R29 ;  /* 0x000000ffff067224 */ /* 0x004fe200078e001d */
[----:B-----5:R-:W-:Y:S04]  /*967f0*/  STL.64 [R1+0x3b58], R10 ;  /* 0x003b580a01007387 */ /* 0x020fe80000100a00 */
[----:B----4-:R0:W-:Y:S04]  /*96800*/  STL.64 [R1+0x3b50], R8 ;  /* 0x003b500801007387 */ /* 0x0101e80000100a00 */
[----:B------:R-:W2:Y:S04]  /*96810*/  LDL.LU R29, [R1+0x3c80] ;  /* 0x003c8000011d7983 */ /* 0x000ea80000300800 */
[----:B------:R-:W4:Y:S04]  /*96820*/  LDL.LU R28, [R1+0x3c7c] ;  /* 0x003c7c00011c7983 */ /* 0x000f280000300800 */
[----:B------:R4:W-:Y:S04]  /*96830*/  STL.64 [R1+0x3b60], R6 ;  /* 0x003b600601007387 */ /* 0x0009e80000100a00 */
[----:B0-----:R-:W5:Y:S04]  /*96840*/  LDL.LU R8, [R1+0x3a0] ;  /* 0x0003a00001087983 */ /* 0x001f680000300800 */
[----:B------:R-:W5:Y:S04]  /*96850*/  LDL.LU R9, [R1+0x3a4] ;  /* 0x0003a40001097983 */ /* 0x000f680000300800 */
[----:B------:R-:W2:Y:S04]  /*96860*/  LDL.LU R10, [R1+0x3a8] ;  /* 0x0003a800010a7983 */ /* 0x000ea80000300800 */
[----:B------:R-:W2:Y:S01]  /*96870*/  LDL.LU R11, [R1+0x3ac] ;  /* 0x0003ac00010b7983 */ /* 0x000ea20000300800 */
[----:B---3--:R-:W-:-:S03]  /*96880*/  IMAD.MOV.U32 R5, RZ, RZ, R19 ;  /* 0x000000ffff057224 */ /* 0x008fc600078e0013 */
[----:B--2---:R-:W-:Y:S04]  /*96890*/  STL.64 [R1+0x3b70], R10 ;  /* 0x003b700a01007387 */ /* 0x004fe80000100a00 */
[----:B-----5:R0:W-:Y:S04]  /*968a0*/  STL.64 [R1+0x3b68], R8 ;  /* 0x003b680801007387 */ /* 0x0201e80000100a00 */
[----:B------:R-:W2:Y:S01]  /*968b0*/  LDL.LU R4, [R1+0x70] ;  /* 0x0000700001047983 */ /* 0x000ea20000300800 */
[----:B----4-:R-:W-:Y:S02]  /*968c0*/  IMAD.MOV.U32 R6, RZ, RZ, R28 ;  /* 0x000000ffff067224 */ /* 0x010fe400078e001c */
[----:B------:R-:W-:Y:S01]  /*968d0*/  IMAD.MOV.U32 R7, RZ, RZ, R29 ;  /* 0x000000ffff077224 */ /* 0x000fe200078e001d */
[----:B------:R-:W3:Y:S04]  /*968e0*/  LDL.LU R19, [R1+0x3c78] ;  /* 0x003c780001137983 */ /* 0x000ee80000300800 */
[----:B------:R-:W4:Y:S04]  /*968f0*/  LDL.LU R28, [R1+0x3c74] ;  /* 0x003c7400011c7983 */ /* 0x000f280000300800 */
[----:B------:R-:W5:Y:S04]  /*96900*/  LDL.LU R29, [R1+0x3c70] ;  /* 0x003c7000011d7983 */ /* 0x000f680000300800 */
        /* <DEDUP_REMOVED lines=8> */
[----:B------:R-:W3:Y:S04]  /*96990*/  LDL.LU R28, [R1+0x3c6c] ;  /* 0x003c6c00011c7983 */ /* 0x000ee80000300800 */
[----:B------:R-:W4:Y:S04]  /*969a0*/  LDL.LU R19, [R1+0x3c68] ;  /* 0x003c680001137983 */ /* 0x000f280000300800 */
[----:B------:R-:W-:Y:S04]  /*969b0*/  STL.64 [R1+0x3ba8], R4 ;  /* 0x003ba80401007387 */ /* 0x000fe80000100a00 */
[----:B-----5:R-:W-:Y:S04]  /*969c0*/  STL.64 [R1+0x3b88], R10 ;  /* 0x003b880a01007387 */ /* 0x020fe80000100a00 */
[----:B--2---:R0:W-:Y:S04]  /*969d0*/  STL.64 [R1+0x3b80], R8 ;  /* 0x003b800801007387 */ /* 0x0041e80000100a00 */
[----:B0-----:R-:W2:Y:S04]  /*969e0*/  LDL.LU R8, [R1+0x3f0] ;  /* 0x0003f00001087983 */ /* 0x001ea80000300800 */
[----:B------:R-:W2:Y:S04]  /*969f0*/  LDL.LU R9, [R1+0x3f4] ;  /* 0x0003f40001097983 */ /* 0x000ea80000300800 */
[----:B------:R-:W5:Y:S04]  /*96a00*/  LDL.LU R10, [R1+0x3f8] ;  /* 0x0003f800010a7983 */ /* 0x000f680000300800 */
[----:B------:R-:W5:Y:S01]  /*96a10*/  LDL.LU R11, [R1+0x3fc] ;  /* 0x0003fc00010b7983 */ /* 0x000f620000300800 */
[----:B---3--:R-:W-:-:S02]  /*96a20*/  IMAD.MOV.U32 R6, RZ, RZ, R28 ;  /* 0x000000ffff067224 */ /* 0x008fc400078e001c */
[----:B------:R-:W-:Y:S01]  /*96a30*/  IMAD.MOV.U32 R7, RZ, RZ, R29 ;  /* 0x000000ffff077224 */ /* 0x000fe200078e001d */
        /* <DEDUP_REMOVED lines=10> */
[----:B----4-:R-:W-:Y:S01]  /*96ae0*/  IMAD.MOV.U32 R5, RZ, RZ, R19 ;  /* 0x000000ffff057224 */ /* 0x010fe200078e0013 */
        /* <DEDUP_REMOVED lines=12> */
[----:B------:R-:W3:Y:S04]  /*96bb0*/  LDL.LU R29, [R1+0x3c50] ;  /* 0x003c5000011d7983 */ /* 0x000ee80000300800 */
[----:B------:R-:W-:Y:S01]  /*96bc0*/  STL.64 [R1+0x3bf0], R6 ;  /* 0x003bf00601007387 */ /* 0x000fe20000100a00 */
[----:B----4-:R-:W-:-:S03]  /*96bd0*/  IMAD.MOV.U32 R4, RZ, RZ, R19 ;  /* 0x000000ffff047224 */ /* 0x010fc600078e0013 */
[----:B-----5:R-:W-:Y:S04]  /*96be0*/  STL.64 [R1+0x3bd0], R10 ;  /* 0x003bd00a01007387 */ /* 0x020fe80000100a00 */
[----:B--2---:R0:W-:Y:S04]  /*96bf0*/  STL.64 [R1+0x3bc8], R8 ;  /* 0x003bc80801007387 */ /* 0x0041e80000100a00 */
[----:B0-----:R-:W2:Y:S04]  /*96c00*/  LDL.LU R8, [R1+0x450] ;  /* 0x0004500001087983 */ /* 0x001ea80000300800 */
[----:B------:R-:W2:Y:S04]  /*96c10*/  LDL.LU R9, [R1+0x454] ;  /* 0x0004540001097983 */ /* 0x000ea80000300800 */
[----:B------:R-:W4:Y:S04]  /*96c20*/  LDL.LU R10, [R1+0x458] ;  /* 0x00045800010a7983 */ /* 0x000f280000300800 */
[----:B------:R-:W4:Y:S04]  /*96c30*/  LDL.LU R11, [R1+0x45c] ;  /* 0x00045c00010b7983 */ /* 0x000f280000300800 */
[----:B------:R-:W5:Y:S04]  /*96c40*/  LDL.LU R19, [R1+0x3c4c] ;  /* 0x003c4c0001137983 */ /* 0x000f680000300800 */
[----:B------:R-:W2:Y:S01]  /*96c50*/  LDL.LU R5, [R1+0xa4] ;  /* 0x0000a40001057983 */ /* 0x000ea20000300800 */
[----:B---3--:R-:W-:-:S02]  /*96c60*/  IMAD.MOV.U32 R6, RZ, RZ, R29 ;  /* 0x000000ffff067224 */ /* 0x008fc400078e001d */
[----:B------:R-:W-:Y:S01]  /*96c70*/  IMAD.MOV.U32 R7, RZ, RZ, R28 ;  /* 0x000000ffff077224 */ /* 0x000fe200078e001c */
[----:B--2---:R-:W-:Y:S04]  /*96c80*/  STL.64 [R1+0x3c08], R4 ;  /* 0x003c080401007387 */ /* 0x004fe80000100a00 */
[----:B------:R-:W-:Y:S04]  /*96c90*/  STL.64 [R1+0x3c20], R6 ;  /* 0x003c200601007387 */ /* 0x000fe80000100a00 */
[----:B----4-:R-:W-:Y:S04]  /*96ca0*/  STL.64 [R1+0x3be8], R10 ;  /* 0x003be80a01007387 */ /* 0x010fe80000100a00 */
[----:B------:R0:W-:Y:S04]  /*96cb0*/  STL.64 [R1+0x3be0], R8 ;  /* 0x003be00801007387 */ /* 0x0001e80000100a00 */
[----:B0-----:R-:W2:Y:S01]  /*96cc0*/  LDL.LU R8, [R1+0x480] ;  /* 0x0004800001087983 */ /* 0x001ea20000300800 */
[----:B-----5:R-:W-:-:S03]  /*96cd0*/  IMAD.MOV.U32 R9, RZ, RZ, R19 ;  /* 0x000000ffff097224 */ /* 0x020fc600078e0013 */
[----:B------:R-:W3:Y:S04]  /*96ce0*/  LDL.LU R19, [R1+0x3c48] ;  /* 0x003c480001137983 */ /* 0x000ee80000300800 */
[----:B------:R-:W4:Y:S04]  /*96cf0*/  LDL.LU R10, [R1+0x488] ;  /* 0x00048800010a7983 */ /* 0x000f280000300800 */
[----:B------:R-:W4:Y:S04]  /*96d00*/  LDL.LU R11, [R1+0x48c] ;  /* 0x00048c00010b7983 */ /* 0x000f280000300800 */
[----:B------:R-:W5:Y:S04]  /*96d10*/  LDL.LU R4, [R1+0x4e0] ;  /* 0x0004e00001047983 */ /* 0x000f680000300800 */
[----:B------:R-:W5:Y:S04]  /*96d20*/  LDL.LU R5, [R1+0x4e4] ;  /* 0x0004e40001057983 */ /* 0x000f680000300800 */
[----:B------:R-:W2:Y:S04]  /*96d30*/  LDL.LU R6, [R1+0x4e8] ;  /* 0x0004e80001067983 */ /* 0x000ea80000300800 */
[----:B------:R-:W4:Y:S01]  /*96d40*/  LDL.LU R29, [R1+0x808] ;  /* 0x00080800011d7983 */ /* 0x000f220000300800 */
[----:B---3--:R-:W-:-:S03]  /*96d50*/  IMAD.MOV.U32 R7, RZ, RZ, R19 ;  /* 0x000000ffff077224 */ /* 0x008fc600078e0013 */
[----:B------:R-:W3:Y:S04]  /*96d60*/  LDL.LU R19, [R1+0x80c] ;  /* 0x00080c0001137983 */ /* 0x000ee80000300800 */
[----:B--2---:R-:W-:Y:S04]  /*96d70*/  STL.64 [R1+0x3c30], R6 ;  /* 0x003c300601007387 */ /* 0x004fe80000100a00 */
[----:B-----5:R0:W-:Y:S04]  /*96d80*/  STL.64 [R1+0x3c28], R4 ;  /* 0x003c280401007387 */ /* 0x0201e80000100a00 */
[----:B0-----:R-:W2:Y:S04]  /*96d90*/  LDL.LU R4, [R1+0x4f0] ;  /* 0x0004f00001047983 */ /* 0x001ea80000300800 */
[----:B------:R-:W2:Y:S04]  /*96da0*/  LDL.LU R5, [R1+0x4f4] ;  /* 0x0004f40001057983 */ /* 0x000ea80000300800 */
[----:B------:R-:W5:Y:S04]  /*96db0*/  LDL.LU R6, [R1+0x4f8] ;  /* 0x0004f80001067983 */ /* 0x000f680000300800 */
[----:B------:R-:W5:Y:S01]  /*96dc0*/  LDL.LU R7, [R1+0x4fc] ;  /* 0x0004fc0001077983 */ /* 0x000f620000300800 */
[----:B------:R-:W-:-:S02]  /*96dd0*/  F2FP.F16.E4M3.UNPACK_B R24, R24.H1 ;  /* 0x00000018ff18723e */ /* 0x000fc400030006ff */
[----:B------:R-:W-:Y:S01]  /*96de0*/  F2FP.F16.E4M3.UNPACK_B R25, R25.H1 ;  /* 0x00000019ff19723e */ /* 0x000fe200030006ff */
[----:B-----5:R-:W-:Y:S04]  /*96df0*/  STL.64 [R1+0x3c40], R6 ;  /* 0x003c400601007387 */ /* 0x020fe80000100a00 */
[----:B--2---:R0:W-:Y:S04]  /*96e00*/  STL.64 [R1+0x3c38], R4 ;  /* 0x003c380401007387 */ /* 0x0041e80000100a00 */
        /* <DEDUP_REMOVED lines=26> */
[----:B------:R-:W5:Y:S01]  /*96fb0*/  LDL.LU.64 R4, [R1+0x3c38] ;  /* 0x003c380001047983 */ /* 0x000f620000300a00 */
[----:B------:R-:W-:-:S02]  /*96fc0*/  F2FP.F16.E4M3.UNPACK_B R26, R26.H1 ;  /* 0x0000001aff1a723e */ /* 0x000fc400030006ff */
[----:B------:R-:W-:-:S07]  /*96fd0*/  F2FP.F16.E4M3.UNPACK_B R27, R27.H1 ;  /* 0x0000001bff1b723e */ /* 0x000fce00030006ff */
[----:B-----5:R-:W-:-:S15]  /*96fe0*/  HMMA.16816.F32 R4, R12, R26, R4 ;  /* 0x0000001a0c04723c */ /* 0x020fde0000001804 */
[----:B------:R-:W-:-:S08]  /*96ff0*/  NOP ;  /* 0x0000000000007918 */ /* 0x000fd00000000000 */
[----:B------:R-:W-:Y:S04]  /*97000*/  STL.64 [R1+0x9f0], R4 ;  /* 0x0009f00401007387 */ /* 0x000fe80000100a00 */
[----:B------:R0:W-:Y:S04]  /*97010*/  STL.64 [R1+0x9f8], R6 ;  /* 0x0009f80601007387 */ /* 0x0001e80000100a00 */
[----:B0-----:R-:W5:Y:S04]  /*97020*/  LDL.LU.64 R6, [R1+0x3c30] ;  /* 0x003c300001067983 */ /* 0x001f680000300a00 */
[----:B------:R-:W5:Y:S01]  /*97030*/  LDL.LU.64 R4, [R1+0x3c28] ;  /* 0x003c280001047983 */ /* 0x000f620000300a00 */
[----:B------:R-:W-:-:S02]  /*97040*/  F2FP.F16.E4M3.UNPACK_B R28, R29.H1 ;  /* 0x0000001dff1c723e */ /* 0x000fc400030006ff */
[----:B---3--:R-:W-:Y:S01]  /*97050*/  F2FP.F16.E4M3.UNPACK_B R29, R19.H1 ;  /* 0x00000013ff1d723e */ /* 0x008fe200030006ff */
[----:B------:R0:W-:Y:S04]  /*97060*/  STL.64 [R1+0x39f0], R26 ;  /* 0x0039f01a01007387 */ /* 0x0001e80000100a00 */
[----:B0-----:R-:W3:Y:S04]  /*97070*/  LDL.LU R26, [R1+0x50] ;  /* 0x00005000011a7983 */ /* 0x001ee80000300800 */
[----:B------:R-:W3:Y:S04]  /*97080*/  LDL.LU R27, [R1+0x54] ;  /* 0x00005400011b7983 */ /* 0x000ee80000300800 */
[----:B------:R-:W-:Y:S01]  /*97090*/  STL.64 [R1+0x39e8], R24 ;  /* 0x0039e81801007387 */ /* 0x000fe20000100a00 */
[----:B-----5:R-:W-:Y:S03]  /*970a0*/  HMMA.16816.F32 R12, R12, R28, R4 ;  /* 0x0000001c0c0c723c */ /* 0x020fe60000001804 */
[----:B------:R-:W2:Y:S01]  /*970b0*/  LDL.LU.64 R6, [R1+0x3c20] ;  /* 0x003c200001067983 */ /* 0x000ea20000300a00 */
[----:B------:R-:W-:-:S02]  /*970c0*/  F2FP.F16.E4M3.UNPACK_B R16, R16 ;  /* 0x00000010ff10723e */ /* 0x000fc400020006ff */
[----:B------:R-:W-:Y:S02]  /*970d0*/  F2FP.F16.E4M3.UNPACK_B R18, R18 ;  /* 0x00000012ff12723e */ /* 0x000fe400020006ff */
[----:B------:R-:W-:Y:S02]  /*970e0*/  F2FP.F16.E4M3.UNPACK_B R17, R17 ;  /* 0x00000011ff11723e */ /* 0x000fe400020006ff */
[----:B------:R-:W-:Y:S02]  /*970f0*/  F2FP.F16.E4M3.UNPACK_B R19, R0 ;  /* 0x00000000ff13723e */ /* 0x000fe400020006ff */
[----:B------:R-:W0:Y:S11]  /*97100*/  LDC R0, c[0x0][0x230] ;  /* 0x00008c00ff007b82 */ /* 0x000e360000000800 */
[----:B------:R1:W-:Y:S04]  /*97110*/  STL.64 [R1+0x980], R12 ;  /* 0x0009800c01007387 */ /* 0x0003e80000100a00 */
[----:B------:R5:W-:Y:S04]  /*97120*/  STL.64 [R1+0x988], R14 ;  /* 0x0009880e01007387 */ /* 0x000be80000100a00 */
[----:B-1----:R-:W3:Y:S04]  /*97130*/  LDL.LU R12, [R1+0x340] ;  /* 0x00034000010c7983 */ /* 0x002ee80000300800 */
[----:B------:R-:W3:Y:S04]  /*97140*/  LDL.LU R13, [R1+0x344] ;  /* 0x00034400010d7983 */ /* 0x000ee80000300800 */
[----:B-----5:R-:W3:Y:S04]  /*97150*/  LDL.LU R14, [R1+0x348] ;  /* 0x00034800010e7983 */ /* 0x020ee80000300800 */
[----:B------:R-:W3:Y:S01]  /*97160*/  LDL.LU R15, [R1+0x34c] ;  /* 0x00034c00010f7983 */ /* 0x000ee20000300800 */
[----:B--2---:R-:W-:Y:S03]  /*97170*/  HMMA.16816.F32 R4, R16, R6, R8 ;  /* 0x000000061004723c */ /* 0x004fe60000001808 */
[----:B------:R-:W2:Y:S04]  /*97180*/  LDL.LU.64 R10, [R1+0x3c18] ;  /* 0x003c1800010a7983 */ /* 0x000ea80000300a00 */
[----:B------:R-:W2:-:S15]  /*97190*/  LDL.LU.64 R8, [R1+0x3c10] ;  /* 0x003c100001087983 */ /* 0x000e9e0000300a00 */
[----:B------:R-:W-:-:S01]  /*971a0*/  NOP ;  /* 0x0000000000007918 */ /* 0x000fc20000000000 */
[----:B------:R1:W-:Y:S04]  /*971b0*/  STL.64 [R1+0x960], R4 ;  /* 0x0009600401007387 */ /* 0x0003e80000100a00 */
[----:B------:R2:W-:Y:S04]  /*971c0*/  STL.64 [R1+0x968], R6 ;  /* 0x0009680601007387 */ /* 0x0005e80000100a00 */
[----:B-1----:R-:W2:Y:S02]  /*971d0*/  LDL.LU.64 R4, [R1+0x3c08] ;  /* 0x003c080001047983 */ /* 0x002ea40000300a00 */
[----:B--2---:R-:W-:Y:S02]  /*971e0*/  HMMA.16816.F32 R4, R16, R4, R8 ;  /* 0x000000041004723c */ /* 0x004fe40000001808 */
[----:B------:R-:W2:Y:S04]  /*971f0*/  LDL.LU.64 R10, [R1+0x3c00] ;  /* 0x003c0000010a7983 */ /* 0x000ea80000300a00 */
[----:B------:R-:W2:-:S15]  /*97200*/  LDL.LU.64 R8, [R1+0x3bf8] ;  /* 0x003bf80001087983 */ /* 0x000e9e0000300a00 */
[----:B------:R-:W-:-:S02]  /*97210*/  NOP ;  /* 0x0000000000007918 */ /* 0x000fc40000000000 */
[----:B------:R-:W-:Y:S04]  /*97220*/  STL.64 [R1+0x950], R4 ;  /* 0x0009500401007387 */ /* 0x000fe80000100a00 */
[----:B------:R1:W-:Y:S04]  /*97230*/  STL.64 [R1+0x958], R6 ;  /* 0x0009580601007387 */ /* 0x0003e80000100a00 */
[----:B-1----:R-:W2:Y:S02]  /*97240*/  LDL.LU.64 R6, [R1+0x3bf0] ;  /* 0x003bf00001067983 */ /* 0x002ea40000300a00 */
[----:B--2---:R-:W-:Y:S02]  /*97250*/  HMMA.16816.F32 R4, R16, R6, R8 ;  /* 0x000000061004723c */ /* 0x004fe40000001808 */
[----:B------:R-:W2:Y:S04]  /*97260*/  LDL.LU.64 R10, [R1+0x3be8] ;  /* 0x003be800010a7983 */ /* 0x000ea80000300a00 */
[----:B------:R-:W2:-:S15]  /*97270*/  LDL.LU.64 R8, [R1+0x3be0] ;  /* 0x003be00001087983 */ /* 0x000e9e0000300a00 */
[----:B------:R-:W-:-:S02]  /*97280*/  NOP ;  /* 0x0000000000007918 */ /* 0x000fc40000000000 */
        /* <DEDUP_REMOVED lines=58> */
[----:B-1----:R-:W2:Y:S04]  /*97630*/  LDL.LU.64 R6, [R1+0x3b18] ;  /* 0x003b180001067983 */ /* 0x002ea80000300a00 */
[----:B------:R-:W4:Y:S01]  /*97640*/  LDL.LU.64 R4, [R1+0x3b10] ;  /* 0x003b100001047983 */ /* 0x000f220000300a00 */
[----:B---3--:R-:W-:-:S15]  /*97650*/  HMMA.16816.F32 R24, R16, R26, R12 ;  /* 0x0000001a1018723c */ /* 0x008fde000000180c */
[----:B------:R-:W-:-:S08]  /*97660*/  NOP ;  /* 0x0000000000007918 */ /* 0x000fd00000000000 */
[----:B------:R1:W-:Y:S04]  /*97670*/  STL.64 [R1+0x8b0], R24 ;  /* 0x0008b01801007387 */ /* 0x0003e80000100a00 */
[----:B------:R3:W-:Y:S04]  /*97680*/  STL.64 [R1+0x8b8], R26 ;  /* 0x0008b81a01007387 */ /* 0x0007e80000100a00 */
[----:B-1----:R-:W5:Y:S01]  /*97690*/  LDL.LU R24, [R1+0xf0] ;  /* 0x0000f00001187983 */ /* 0x002f620000300800 */
[C---:B----4-:R-:W-:Y:S06]  /*976a0*/  HMMA.16816.F32 R12, R16.reuse, R4, R20 ;  /* 0x00000004100c723c */ /* 0x050fec0000001814 */
[----:B--2---:R-:W-:-:S15]  /*976b0*/  HMMA.16816.F32 R4, R16, R6, R8 ;  /* 0x000000061004723c */ /* 0x004fde0000001808 */
[----:B------:R-:W-:-:S02]  /*976c0*/  NOP ;  /* 0x0000000000007918 */ /* 0x000fc40000000000 */
[----:B------:R-:W-:Y:S04]  /*976d0*/  STL.64 [R1+0x690], R12 ;  /* 0x0006900c01007387 */ /* 0x000fe80000100a00 */
[----:B------:R-:W-:Y:S04]  /*976e0*/  STL.64 [R1+0x698], R14 ;  /* 0x0006980e01007387 */ /* 0x000fe80000100a00 */
[----:B------:R-:W-:Y:S04]  /*976f0*/  STL.64 [R1+0x670], R4 ;  /* 0x0006700401007387 */ /* 0x000fe80000100a00 */
[----:B------:R-:W-:Y:S04]  /*97700*/  STL.64 [R1+0x678], R6 ;  /* 0x0006780601007387 */ /* 0x000fe80000100a00 */
[----:B------:R-:W5:Y:S04]  /*97710*/  LDL.LU R25, [R1+0xf4] ;  /* 0x0000f40001197983 */ /* 0x000f680000300800 */
[----:B---3--:R-:W2:Y:S04]  /*97720*/  LDL.LU R26, [R1+0xf8] ;  /* 0x0000f800011a7983 */ /* 0x008ea80000300800 */
        /* <DEDUP_REMOVED lines=9> */
[----:B--2---:R-:W-:Y:S04]  /*977c0*/  STL.64 [R1+0x3a40], R10 ;  /* 0x003a400a01007387 */ /* 0x004fe80000100a00 */
[----:B-----5:R1:W-:Y:S04]  /*977d0*/  STL.64 [R1+0x3a38], R8 ;  /* 0x003a380801007387 */ /* 0x0203e80000100a00 */
[----:B-1----:R-:W2:Y:S04]  /*977e0*/  LDL.LU R8, [R1+0x1a0] ;  /* 0x0001a00001087983 */ /* 0x002ea80000300800 */
[----:B------:R-:W2:Y:S04]  /*977f0*/  LDL.LU R9, [R1+0x1a4] ;  /* 0x0001a40001097983 */ /* 0x000ea80000300800 */
[----:B------:R-:W5:Y:S04]  /*97800*/  LDL.LU R10, [R1+0x1a8] ;  /* 0x0001a800010a7983 */ /* 0x000f680000300800 */
[----:B------:R-:W5:Y:S04]  /*97810*/  LDL.LU R11, [R1+0x1ac] ;  /* 0x0001ac00010b7983 */ /* 0x000f680000300800 */
[----:B-----5:R1:W-:Y:S04]  /*97820*/  STL.64 [R1+0x3a60], R10 ;  /* 0x003a600a01007387 */ /* 0x0203e80000100a00 */
[----:B-1----:R-:W5:Y:S04]  /*97830*/  LDL.LU R10, [R1] ;  /* 0x00000000010a7983 */ /* 0x002f680000300800 */
[----:B------:R-:W5:Y:S04]  /*97840*/  LDL.LU R11, [R1+0x4] ;  /* 0x00000400010b7983 */ /* 0x000f680000300800 */
[----:B--2---:R1:W-:Y:S04]  /*97850*/  STL.64 [R1+0x3a58], R8 ;  /* 0x003a580801007387 */ /* 0x0043e80000100a00 */
[----:B-----5:R-:W-:Y:S04]  /*97860*/  STL.64 [R1+0x3a78], R10 ;  /* 0x003a780a01007387 */ /* 0x020fe80000100a00 */
[----:B------:R-:W2:Y:S04]  /*97870*/  LDL.LU R4, [R1+0x1c0] ;  /* 0x0001c00001047983 */ /* 0x000ea80000300800 */
[----:B------:R-:W2:Y:S04]  /*97880*/  LDL.LU R5, [R1+0x1c4] ;  /* 0x0001c40001057983 */ /* 0x000ea80000300800 */
[----:B------:R-:W5:Y:S04]  /*97890*/  LDL.LU R6, [R1+0x1c8] ;  /* 0x0001c80001067983 */ /* 0x000f680000300800 */
[----:B------:R-:W5:Y:S04]  /*978a0*/  LDL.LU R7, [R1+0x1cc] ;  /* 0x0001cc0001077983 */ /* 0x000f680000300800 */
[----:B-1----:R-:W3:Y:S04]  /*978b0*/  LDL.LU R8, [R1+0x8] ;  /* 0x0000080001087983 */ /* 0x002ee80000300800 */
[----:B------:R-:W3:Y:S04]  /*978c0*/  LDL.LU R9, [R1+0xc] ;  /* 0x00000c0001097983 */ /* 0x000ee80000300800 */
[----:B---3--:R-:W-:Y:S04]  /*978d0*/  STL.64 [R1+0x3a90], R8 ;  /* 0x003a900801007387 */ /* 0x008fe80000100a00 */
[----:B-----5:R-:W-:Y:S04]  /*978e0*/  STL.64 [R1+0x3a70], R6 ;  /* 0x003a700601007387 */ /* 0x020fe80000100a00 */
[----:B--2---:R1:W-:Y:S04]  /*978f0*/  STL.64 [R1+0x3a68], R4 ;  /* 0x003a680401007387 */ /* 0x0043e80000100a00 */
[----:B-1----:R-:W2:Y:S04]  /*97900*/  LDL.LU R4, [R1+0x1e0] ;  /* 0x0001e00001047983 */ /* 0x002ea80000300800 */
[----:B------:R-:W2:Y:S04]  /*97910*/  LDL.LU R5, [R1+0x1e4] ;  /* 0x0001e40001057983 */ /* 0x000ea80000300800 */
[----:B------:R-:W3:Y:S04]  /*97920*/  LDL.LU R6, [R1+0x1e8] ;  /* 0x0001e80001067983 */ /* 0x000ee80000300800 */
[----:B------:R-:W3:Y:S04]  /*97930*/  LDL.LU R7, [R1+0x1ec] ;  /* 0x0001ec0001077983 */ /* 0x000ee80000300800 */
[----:B------:R-:W5:Y:S04]  /*97940*/  LDL.LU R10, [R1+0x10] ;  /* 0x00001000010a7983 */ /* 0x000f680000300800 */
[----:B------:R-:W5:Y:S04]  /*97950*/  LDL.LU R11, [R1+0x14] ;  /* 0x00001400010b7983 */ /* 0x000f680000300800 */
[----:B-----5:R-:W-:Y:S04]  /*97960*/  STL.64 [R1+0x3aa8], R10 ;  /* 0x003aa80a01007387 */ /* 0x020fe80000100a00 */
[----:B---3--:R-:W-:Y:S04]  /*97970*/  STL.64 [R1+0x3a88], R6 ;  /* 0x003a880601007387 */ /* 0x008fe80000100a00 */
[----:B--2---:R1:W-:Y:S04]  /*97980*/  STL.64 [R1+0x3a80], R4 ;  /* 0x003a800401007387 */ /* 0x0043e80000100a00 */
[----:B-1----:R-:W2:Y:S04]  /*97990*/  LDL.LU R4, [R1+0x200] ;  /* 0x0002000001047983 */ /* 0x002ea80000300800 */
[----:B------:R-:W2:Y:S04]  /*979a0*/  LDL.LU R5, [R1+0x204] ;  /* 0x0002040001057983 */ /* 0x000ea80000300800 */
[----:B------:R-:W3:Y:S04]  /*979b0*/  LDL.LU R6, [R1+0x208] ;  /* 0x0002080001067983 */ /* 0x000ee80000300800 */
[----:B------:R-:W3:Y:S04]  /*979c0*/  LDL.LU R7, [R1+0x20c] ;  /* 0x00020c0001077983 */ /* 0x000ee80000300800 */
[----:B------:R-:W5:Y:S04]  /*979d0*/  LDL.LU R8, [R1+0x18] ;  /* 0x0000180001087983 */ /* 0x000f680000300800 */
[----:B------:R-:W5:Y:S04]  /*979e0*/  LDL.LU R9, [R1+0x1c] ;  /* 0x00001c0001097983 */ /* 0x000f680000300800 */
[----:B------:R-:W4:Y:S04]  /*979f0*/  LDL.LU R14, [R1+0x28] ;  /* 0x00002800010e7983 */ /* 0x000f280000300800 */
[----:B------:R-:W4:Y:S04]  /*97a00*/  LDL.LU R15, [R1+0x2c] ;  /* 0x00002c00010f7983 */ /* 0x000f280000300800 */
[----:B----4-:R-:W-:Y:S04]  /*97a10*/  STL.64 [R1+0x3ae0], R14 ;  /* 0x003ae00e01007387 */ /* 0x010fe80000100a00 */
[----:B-----5:R-:W-:Y:S04]  /*97a20*/  STL.64 [R1+0x3ac0], R8 ;  /* 0x003ac00801007387 */ /* 0x020fe80000100a00 */
[----:B---3--:R-:W-:Y:S04]  /*97a30*/  STL.64 [R1+0x3aa0], R6 ;  /* 0x003aa00601007387 */ /* 0x008fe80000100a00 */
[----:B--2---:R1:W-:Y:S04]  /*97a40*/  STL.64 [R1+0x3a98], R4 ;  /* 0x003a980401007387 */ /* 0x0043e80000100a00 */
[----:B-1----:R-:W2:Y:S04]  /*97a50*/  LDL.LU R4, [R1+0x220] ;  /* 0x0002200001047983 */ /* 0x002ea80000300800 */
        /* <DEDUP_REMOVED lines=9> */
[----:B------:R-:W4:Y:S04]  /*97af0*/  LDL.LU R8, [R1+0x290] ;  /* 0x0002900001087983 */ /* 0x000f280000300800 */
[----:B------:R-:W4:Y:S04]  /*97b00*/  LDL.LU R9, [R1+0x294] ;  /* 0x0002940001097983 */ /* 0x000f280000300800 */
[----:B-1----:R-:W5:Y:S04]  /*97b10*/  LDL.LU R10, [R1+0x298] ;  /* 0x00029800010a7983 */ /* 0x002f680000300800 */
[----:B------:R-:W5:Y:S04]  /*97b20*/  LDL.LU R11, [R1+0x29c] ;  /* 0x00029c00010b7983 */ /* 0x000f680000300800 */
[----:B------:R-:W2:Y:S04]  /*97b30*/  LDL.LU R14, [R1+0x38] ;  /* 0x00003800010e7983 */ /* 0x000ea80000300800 */
[----:B------:R-:W2:Y:S04]  /*97b40*/  LDL.LU R15, [R1+0x3c] ;  /* 0x00003c00010f7983 */ /* 0x000ea80000300800 */
[----:B-----5:R-:W-:Y:S04]  /*97b50*/  STL.64 [R1+0x3af0], R10 ;  /* 0x003af00a01007387 */ /* 0x020fe80000100a00 */
[----:B----4-:R1:W-:Y:S04]  /*97b60*/  STL.64 [R1+0x3ae8], R8 ;  /* 0x003ae80801007387 */ /* 0x0103e80000100a00 */
[----:B-1----:R-:W4:Y:S04]  /*97b70*/  LDL.LU R8, [R1+0x2b0] ;  /* 0x0002b00001087983 */ /* 0x002f280000300800 */
[----:B------:R-:W4:Y:S04]  /*97b80*/  LDL.LU R9, [R1+0x2b4] ;  /* 0x0002b40001097983 */ /* 0x000f280000300800 */
[----:B------:R-:W5:Y:S04]  /*97b90*/  LDL.LU R10, [R1+0x2b8] ;  /* 0x0002b800010a7983 */ /* 0x000f680000300800 */
[----:B------:R-:W5:Y:S04]  /*97ba0*/  LDL.LU R11, [R1+0x2bc] ;  /* 0x0002bc00010b7983 */ /* 0x000f680000300800 */
[----:B-----5:R-:W-:Y:S04]  /*97bb0*/  STL.64 [R1+0x3b08], R10 ;  /* 0x003b080a01007387 */ /* 0x020fe80000100a00 */
[----:B----4-:R1:W-:Y:S04]  /*97bc0*/  STL.64 [R1+0x3b00], R8 ;  /* 0x003b000801007387 */ /* 0x0103e80000100a00 */
[----:B-1----:R-:W4:Y:S04]  /*97bd0*/  LDL.LU R8, [R1+0x2d0] ;  /* 0x0002d00001087983 */ /* 0x002f280000300800 */
[----:B------:R-:W4:Y:S04]  /*97be0*/  LDL.LU R9, [R1+0x2d4] ;  /* 0x0002d40001097983 */ /* 0x000f280000300800 */
[----:B------:R-:W4:Y:S04]  /*97bf0*/  LDL.LU R10, [R1+0x2d8] ;  /* 0x0002d800010a7983 */ /* 0x000f280000300800 */
[----:B------:R-:W4:Y:S04]  /*97c00*/  LDL.LU R11, [R1+0x2dc] ;  /* 0x0002dc00010b7983 */ /* 0x000f280000300800 */
[----:B---3--:R-:W-:Y:S04]  /*97c10*/  STL.64 [R1+0x3ab8], R6 ;  /* 0x003ab80601007387 */ /* 0x008fe80000100a00 */
[----:B--2---:R1:W-:Y:S04]  /*97c20*/  STL.64 [R1+0x3ab0], R4 ;  /* 0x003ab00401007387 */ /* 0x0043e80000100a00 */
[----:B-1----:R-:W2:Y:S04]  /*97c30*/  LDL.LU R4, [R1+0x250] ;  /* 0x0002500001047983 */ /* 0x002ea80000300800 */
[----:B------:R-:W2:Y:S04]  /*97c40*/  LDL.LU R5, [R1+0x254] ;  /* 0x0002540001057983 */ /* 0x000ea80000300800 */
[----:B------:R-:W3:Y:S04]  /*97c50*/  LDL.LU R6, [R1+0x258] ;  /* 0x0002580001067983 */ /* 0x000ee80000300800 */
[----:B------:R-:W3:Y:S01]  /*97c60*/  LDL.LU R7, [R1+0x25c] ;  /* 0x00025c0001077983 */ /* 0x000ee20000300800 */
[C---:B----4-:R-:W-:Y:S03]  /*97c70*/  HMMA.16816.F32 R12, R16.reuse, R14, R8 ;  /* 0x0000000e100c723c */ /* 0x050fe60000001808 */
[----:B---3--:R-:W-:Y:S04]  /*97c80*/  STL.64 [R1+0x3ad0], R6 ;  /* 0x003ad00601007387 */ /* 0x008fe80000100a00 */
[----:B--2---:R1:W-:Y:S04]  /*97c90*/  STL.64 [R1+0x3ac8], R4 ;  /* 0x003ac80401007387 */ /* 0x0043e80000100a00 */
[----:B-1----:R-:W2:Y:S04]  /*97ca0*/  LDL.LU R4, [R1+0x270] ;  /* 0x0002700001047983 */ /* 0x002ea80000300800 */
[----:B------:R-:W2:Y:S04]  /*97cb0*/  LDL.LU R5, [R1+0x274] ;  /* 0x0002740001057983 */ /* 0x000ea80000300800 */
[----:B------:R-:W2:Y:S04]  /*97cc0*/  LDL.LU R6, [R1+0x278] ;  /* 0x0002780001067983 */ /* 0x000ea80000300800 */
[----:B------:R-:W2:Y:S04]  /*97cd0*/  LDL.LU R7, [R1+0x27c] ;  /* 0x00027c0001077983 */ /* 0x000ea80000300800 */
[----:B------:R-:W-:Y:S04]  /*97ce0*/  STL.64 [R1+0x3a20], R22 ;  /* 0x003a201601007387 */ /* 0x000fe80000100a00 */
[----:B------:R1:W-:Y:S04]  /*97cf0*/  STL.64 [R1+0x3a18], R20 ;  /* 0x003a181401007387 */ /* 0x0003e80000100a00 */
[----:B-1----:R-:W3:Y:S04]  /*97d00*/  LDL.LU R20, [R1+0x150] ;  /* 0x0001500001147983 */ /* 0x002ee80000300800 */
[----:B------:R-:W3:Y:S04]  /*97d10*/  LDL.LU R21, [R1+0x154] ;  /* 0x0001540001157983 */ /* 0x000ee80000300800 */
[----:B------:R-:W3:Y:S04]  /*97d20*/  LDL.LU R22, [R1+0x158] ;  /* 0x0001580001167983 */ /* 0x000ee80000300800 */
[----:B------:R-:W3:Y:S04]  /*97d30*/  LDL.LU R23, [R1+0x15c] ;  /* 0x00015c0001177983 */ /* 0x000ee80000300800 */
[----:B------:R-:W-:Y:S04]  /*97d40*/  STL.64 [R1+0x3a00], R26 ;  /* 0x003a001a01007387 */ /* 0x000fe80000100a00 */
[----:B------:R1:W-:Y:S04]  /*97d50*/  STL.64 [R1+0x39f8], R24 ;  /* 0x0039f81801007387 */ /* 0x0003e80000100a00 */
[----:B-1----:R-:W4:Y:S04]  /*97d60*/  LDL.LU R24, [R1+0x110] ;  /* 0x0001100001187983 */ /* 0x002f280000300800 */
[----:B------:R-:W4:Y:S04]  /*97d70*/  LDL.LU R25, [R1+0x114] ;  /* 0x0001140001197983 */ /* 0x000f280000300800 */
[----:B------:R-:W4:Y:S04]  /*97d80*/  LDL.LU R26, [R1+0x118] ;  /* 0x00011800011a7983 */ /* 0x000f280000300800 */
[----:B------:R-:W4:Y:S04]  /*97d90*/  LDL.LU R27, [R1+0x11c] ;  /* 0x00011c00011b7983 */ /* 0x000f280000300800 */
[----:B------:R-:W5:Y:S04]  /*97da0*/  LDL.LU.64 R10, [R1+0x3b08] ;  /* 0x003b0800010a7983 */ /* 0x000f680000300a00 */
[----:B------:R-:W5:Y:S04]  /*97db0*/  LDL.LU.64 R8, [R1+0x3b00] ;  /* 0x003b000001087983 */ /* 0x000f680000300a00 */
[----:B------:R1:W-:Y:S04]  /*97dc0*/  STL.64 [R1+0x650], R12 ;  /* 0x0006500c01007387 */ /* 0x0003e80000100a00 */
[----:B------:R5:W-:Y:S04]  /*97dd0*/  STL.64 [R1+0x658], R14 ;  /* 0x0006580e01007387 */ /* 0x000be80000100a00 */
[----:B-1----:R-:W5:Y:S02]  /*97de0*/  LDL.LU.64 R12, [R1+0x3af8] ;  /* 0x003af800010c7983 */ /* 0x002f640000300a00 */
[----:B-----5:R-:W-:Y:S02]  /*97df0*/  HMMA.16816.F32 R12, R16, R12, R8 ;  /* 0x0000000c100c723c */ /* 0x020fe40000001808 */
[----:B------:R-:W5:Y:S04]  /*97e00*/  LDL.LU.64 R10, [R1+0x3af0] ;  /* 0x003af000010a7983 */ /* 0x000f680000300a00 */
[----:B------:R-:W5:-:S15]  /*97e10*/  LDL.LU.64 R8, [R1+0x3ae8] ;  /* 0x003ae80001087983 */ /* 0x000f5e0000300a00 */
[----:B------:R-:W-:-:S02]  /*97e20*/  NOP ;  /* 0x0000000000007918 */ /* 0x000fc40000000000 */
[----:B------:R-:W-:Y:S04]  /*97e30*/  STL.64 [R1+0x630], R12 ;  /* 0x0006300c01007387 */ /* 0x000fe80000100a00 */
[----:B------:R1:W-:Y:S04]  /*97e40*/  STL.64 [R1+0x638], R14 ;  /* 0x0006380e01007387 */ /* 0x0003e80000100a00 */
[----:B-1----:R-:W5:Y:S02]  /*97e50*/  LDL.LU.64 R14, [R1+0x3ae0] ;  /* 0x003ae000010e7983 */ /* 0x002f640000300a00 */
[----:B-----5:R-:W-:Y:S02]  /*97e60*/  HMMA.16816.F32 R12, R16, R14, R8 ;  /* 0x0000000e100c723c */ /* 0x020fe40000001808 */
[----:B------:R-:W2:-:S15]  /*97e70*/  LDL.LU.64 R10, [R1+0x3ad8] ;  /* 0x003ad800010a7983 */ /* 0x000e9e0000300a00 */
[----:B------:R-:W-:-:S06]  /*97e80*/  NOP ;  /* 0x0000000000007918 */ /* 0x000fcc0000000000 */
[----:B------:R1:W-:Y:S04]  /*97e90*/  STL.64 [R1+0x610], R12 ;  /* 0x0006100c01007387 */ /* 0x0003e80000100a00 */
[----:B------:R5:W-:Y:S04]  /*97ea0*/  STL.64 [R1+0x618], R14 ;  /* 0x0006180e01007387 */ /* 0x000be80000100a00 */
[----:B-1----:R-:W3:Y:S04]  /*97eb0*/  LDL.LU R12, [R1+0x36fc] ;  /* 0x0036fc00010c7983 */ /* 0x002ee80000300800 */
[----:B------:R-:W3:Y:S04]  /*97ec0*/  LDL.LU R13, [R1+0x3278] ;  /* 0x00327800010d7983 */ /* 0x000ee80000300800 */
[----:B-----5:R-:W5:Y:S04]  /*97ed0*/  LDL.LU R14, [R1+0x3270] ;  /* 0x00327000010e7983 */ /* 0x020f680000300800 */
[----:B------:R-:W5:Y:S01]  /*97ee0*/  LDL.LU R15, [R1+0x3284] ;  /* 0x00328400010f7983 */ /* 0x000f620000300800 */
[C---:B--2---:R-:W-:Y:S03]  /*97ef0*/  HMMA.16816.F32 R8, R16.reuse, R10, R4 ;  /* 0x0000000a1008723c */ /* 0x044fe60000001804 */
[----:B-----5:R-:W-:Y:S04]  /*97f00*/  STL.64 [R1+0x39e0], R14 ;  /* 0x0039e00e01007387 */ /* 0x020fe80000100a00 */
[----:B---3--:R1:W-:Y:S04]  /*97f10*/  STL.64 [R1+0x39d8], R12 ;  /* 0x0039d80c01007387 */ /* 0x0083e80000100a00 */
[----:B-1----:R-:W2:Y:S04]  /*97f20*/  LDL.LU R12, [R1+0xd0] ;  /* 0x0000d000010c7983 */ /* 0x002ea80000300800 */
[----:B------:R-:W2:Y:S04]  /*97f30*/  LDL.LU R13, [R1+0xd4] ;  /* 0x0000d400010d7983 */ /* 0x000ea80000300800 */
[----:B------:R-:W2:Y:S04]  /*97f40*/  LDL.LU R14, [R1+0xd8] ;  /* 0x0000d800010e7983 */ /* 0x000ea80000300800 */
[----:B------:R-:W2:Y:S04]  /*97f50*/  LDL.LU R15, [R1+0xdc] ;  /* 0x0000dc00010f7983 */ /* 0x000ea80000300800 */
[----:B------:R-:W3:Y:S04]  /*97f60*/  LDL.LU.64 R6, [R1+0x3ad0] ;  /* 0x003ad00001067983 */ /* 0x000ee80000300a00 */
[----:B------:R-:W3:Y:S04]  /*97f70*/  LDL.LU.64 R4, [R1+0x3ac8] ;  /* 0x003ac80001047983 */ /* 0x000ee80000300a00 */
[----:B------:R1:W-:Y:S04]  /*97f80*/  STL.64 [R1+0x5f0], R8 ;  /* 0x0005f00801007387 */ /* 0x0003e80000100a00 */
[----:B------:R3:W-:Y:S04]  /*97f90*/  STL.64 [R1+0x5f8], R10 ;  /* 0x0005f80a01007387 */ /* 0x0007e80000100a00 */
[----:B-1----:R-:W3:Y:S02]  /*97fa0*/  LDL.LU.64 R8, [R1+0x3ac0] ;  /* 0x003ac00001087983 */ /* 0x002ee40000300a00 */
[----:B---3--:R-:W-:Y:S02]  /*97fb0*/  HMMA.16816.F32 R8, R16, R8, R4 ;  /* 0x000000081008723c */ /* 0x008fe40000001804 */
[----:B------:R-:W3:Y:S04]  /*97fc0*/  LDL.LU.64 R6, [R1+0x3ab8] ;  /* 0x003ab80001067983 */ /* 0x000ee80000300a00 */
[----:B------:R-:W3:-:S15]  /*97fd0*/  LDL.LU.64 R4, [R1+0x3ab0] ;  /* 0x003ab00001047983 */ /* 0x000ede0000300a00 */
[----:B------:R-:W-:-:S02]  /*97fe0*/  NOP ;  /* 0x0000000000007918 */ /* 0x000fc40000000000 */
[----:B------:R-:W-:Y:S04]  /*97ff0*/  STL.64 [R1+0x5d0], R8 ;  /* 0x0005d00801007387 */ /* 0x000fe80000100a00 */
[----:B------:R1:W-:Y:S04]  /*98000*/  STL.64 [R1+0x5d8], R10 ;  /* 0x0005d80a01007387 */ /* 0x0003e80000100a00 */
[----:B-1----:R-:W3:Y:S02]  /*98010*/  LDL.LU.64 R10, [R1+0x3aa8] ;  /* 0x003aa800010a7983 */ /* 0x002ee40000300a00 */
[----:B---3--:R-:W-:Y:S02]  /*98020*/  HMMA.16816.F32 R8, R16, R10, R4 ;  /* 0x0000000a1008723c */ /* 0x008fe40000001804 */
[----:B------:R-:W3:Y:S04]  /*98030*/  LDL.LU.64 R6, [R1+0x3aa0] ;  /* 0x003aa00001067983 */ /* 0x000ee80000300a00 */
[----:B------:R-:W3:-:S15]  /*98040*/  LDL.LU.64 R4, [R1+0x3a98] ;  /* 0x003a980001047983 */ /* 0x000ede0000300a00 */
[----:B------:R-:W-:-:S02]  /*98050*/  NOP ;  /* 0x0000000000007918 */ /* 0x000fc40000000000 */
        /* <DEDUP_REMOVED lines=16> */
[----:B-1----:R-:W5:Y:S04]  /*98160*/  LDL.LU.64 R10, [R1+0x3a60] ;  /* 0x003a6000010a7983 */ /* 0x002f680000300a00 */
[----:B------:R-:W5:Y:S01]  /*98170*/  LDL.LU.64 R8, [R1+0x3a58] ;  /* 0x003a580001087983 */ /* 0x000f620000300a00 */
[----:B---3--:R-:W-:-:S15]  /*98180*/  HMMA.16816.F32 R4, R16, R2, R4 ;  /* 0x000000021004723c */ /* 0x008fde0000001804 */
[----:B------:R-:W-:-:S08]  /*98190*/  NOP ;  /* 0x0000000000007918 */ /* 0x000fd00000000000 */
[----:B------:R-:W-:Y:S04]  /*981a0*/  STL.64 [R1+0x560], R4 ;  /* 0x0005600401007387 */ /* 0x000fe80000100a00 */
[----:B------:R1:W-:Y:S04]  /*981b0*/  STL.64 [R1+0x568], R6 ;  /* 0x0005680601007387 */ /* 0x0003e80000100a00 */
[----:B-1----:R-:W3:Y:S04]  /*981c0*/  LDL.LU.64 R6, [R1+0x3a50] ;  /* 0x003a500001067983 */ /* 0x002ee80000300a00 */
[----:B------:R-:W5:Y:S04]  /*981d0*/  LDL.LU.64 R4, [R1+0x3a48] ;  /* 0x003a480001047983 */ /* 0x000f680000300a00 */
[----:B------:R-:W2:Y:S01]  /*981e0*/  LDL.LU R3, [R1+0x3280] ;  /* 0x0032800001037983 */ /* 0x000ea20000300800 */
[----:B-----5:R-:W-:-:S15]  /*981f0*/  HMMA.16816.F32 R8, R16, R4, R8 ;  /* 0x000000041008723c */ /* 0x020fde0000001808 */
[----:B------:R-:W-:-:S08]  /*98200*/  NOP ;  /* 0x0000000000007918 */ /* 0x000fd00000000000 */
[----:B------:R-:W-:Y:S04]  /*98210*/  STL.64 [R1+0x540], R8 ;  /* 0x0005400801007387 */ /* 0x000fe80000100a00 */
[----:B------:R1:W-:Y:S04]  /*98220*/  STL.64 [R1+0x548], R10 ;  /* 0x0005480a01007387 */ /* 0x0003e80000100a00 */
[----:B-1----:R-:W3:Y:S04]  /*98230*/  LDL.LU.64 R10, [R1+0x3a40] ;  /* 0x003a4000010a7983 */ /* 0x002ee80000300a00 */
[----:B------:R-:W3:Y:S04]  /*98240*/  LDL.LU.64 R8, [R1+0x3a38] ;  /* 0x003a380001087983 */ /* 0x000ee80000300a00 */
[----:B------:R-:W5:Y:S01]  /*98250*/  LDL.LU R5, [R1+0x3288] ;  /* 0x0032880001057983 */ /* 0x000f620000300800 */
[----:B---3--:R-:W-:-:S15]  /*98260*/  HMMA.16816.F32 R8, R16, R6, R8 ;  /* 0x000000061008723c */ /* 0x008fde0000001808 */
[----:B------:R-:W-:-:S08]  /*98270*/  NOP ;  /* 0x0000000000007918 */ /* 0x000fd00000000000 */
[----:B------:R-:W-:Y:S04]  /*98280*/  STL.64 [R1+0x530], R8 ;  /* 0x0005300801007387 */ /* 0x000fe80000100a00 */
[----:B------:R1:W-:Y:S04]  /*98290*/  STL.64 [R1+0x538], R10 ;  /* 0x0005380a01007387 */ /* 0x0003e80000100a00 */
[----:B-1----:R-:W3:Y:S04]  /*982a0*/  LDL.LU.64 R10, [R1+0x3a30] ;  /* 0x003a3000010a7983 */ /* 0x002ee80000300a00 */
[----:B------:R-:W4:Y:S02]  /*982b0*/  LDL.LU.64 R8, [R1+0x3a28] ;  /* 0x003a280001087983 */ /* 0x000f240000300a00 */
[----:B----4-:R-:W-:-:S15]  /*982c0*/  HMMA.16816.F32 R20, R16, R8, R20 ;  /* 0x000000081014723c */ /* 0x010fde0000001814 */
[----:B------:R-:W-:-:S08]  /*982d0*/  NOP ;  /* 0x0000000000007918 */ /* 0x000fd00000000000 */
[----:B------:R-:W-:Y:S04]  /*982e0*/  STL.64 [R1+0x550], R20 ;  /* 0x0005501401007387 */ /* 0x000fe80000100a00 */
[----:B------:R1:W-:Y:S04]  /*982f0*/  STL.64 [R1+0x558], R22 ;  /* 0x0005581601007387 */ /* 0x0003e80000100a00 */
[----:B-1----:R-:W3:Y:S04]  /*98300*/  LDL.LU.64 R22, [R1+0x3a20] ;  /* 0x003a200001167983 */ /* 0x002ee80000300a00 */
[----:B------:R-:W3:Y:S02]  /*98310*/  LDL.LU.64 R20, [R1+0x3a18] ;  /* 0x003a180001147983 */ /* 0x000ee40000300a00 */
[----:B---3--:R-:W-:Y:S02]  /*98320*/  HMMA.16816.F32 R8, R16, R10, R20 ;  /* 0x0000000a1008723c */ /* 0x008fe40000001814 */
[----:B------:R-:W3:Y:S04]  /*98330*/  LDL.LU.64 R22, [R1+0x3a10] ;  /* 0x003a100001167983 */ /* 0x000ee80000300a00 */
[----:B------:R-:W4:-:S15]  /*98340*/  LDL.LU.64 R20, [R1+0x3a08] ;  /* 0x003a080001147983 */ /* 0x000f1e0000300a00 */
[----:B------:R-:W-:-:S02]  /*98350*/  NOP ;  /* 0x0000000000007918 */ /* 0x000fc40000000000 */
[----:B------:R1:W-:Y:S04]  /*98360*/  STL.64 [R1+0x520], R8 ;  /* 0x0005200801007387 */ /* 0x0003e80000100a00 */
[----:B------:R0:W-:Y:S04]  /*98370*/  STL.64 [R1+0x528], R10 ;  /* 0x0005280a01007387 */ /* 0x0001e80000100a00 */
[----:B-1----:R-:W5:Y:S04]  /*98380*/  LDL.LU R8, [R1+0xb0] ;  /* 0x0000b00001087983 */ /* 0x002f680000300800 */
[----:B------:R-:W5:Y:S04]  /*98390*/  LDL.LU R9, [R1+0xb4] ;  /* 0x0000b40001097983 */ /* 0x000f680000300800 */
[----:B0-----:R-:W5:Y:S04]  /*983a0*/  LDL.LU R10, [R1+0xb8] ;  /* 0x0000b800010a7983 */ /* 0x001f680000300800 */
[----:B------:R-:W5:Y:S01]  /*983b0*/  LDL.LU R11, [R1+0xbc] ;  /* 0x0000bc00010b7983 */ /* 0x000f620000300800 */
[----:B----4-:R-:W-:-:S15]  /*983c0*/  HMMA.16816.F32 R24, R16, R20, R24 ;  /* 0x000000141018723c */ /* 0x010fde0000001818 */
[----:B------:R-:W-:-:S08]  /*983d0*/  NOP ;  /* 0x0000000000007918 */ /* 0x000fd00000000000 */
        /* <DEDUP_REMOVED lines=14> */
[----:B--2---:R-:W-:-:S15]  /*984c0*/  HMMA.16816.F32 R12, R16, R24, R12 ;  /* 0x00000018100c723c */ /* 0x004fde000000180c */
[----:B------:R-:W-:-:S08]  /*984d0*/  NOP ;  /* 0x0000000000007918 */ /* 0x000fd00000000000 */
[----:B------:R-:W-:Y:S04]  /*984e0*/  STL.64 [R1+0x470], R12 ;  /* 0x0004700c01007387 */ /* 0x000fe80000100a00 */
[----:B------:R0:W-:Y:S04]  /*984f0*/  STL.64 [R1+0x478], R14 ;  /* 0x0004780e01007387 */ /* 0x0001e80000100a00 */
[----:B0-----:R-:W2:Y:S04]  /*98500*/  LDL.LU.64 R14, [R1+0x39e0] ;  /* 0x0039e000010e7983 */ /* 0x001ea80000300a00 */
[----:B------:R-:W4:Y:S01]  /*98510*/  LDL.LU.64 R12, [R1+0x39d8] ;  /* 0x0039d800010c7983 */ /* 0x000f220000300a00 */
[C---:B---3--:R-:W-:Y:S06]  /*98520*/  HMMA.16816.F32 R20, R16.reuse, R26, R20 ;  /* 0x0000001a1014723c */ /* 0x048fec0000001814 */
[----:B-----5:R-:W-:Y:S01]  /*98530*/  HMMA.16816.F32 R8, R16, R28, R8 ;  /* 0x0000001c1008723c */ /* 0x020fe20000001808 */
[----:B------:R-:W-:Y:S01]  /*98540*/  VIADD R0, R0, 0x7f ;  /* 0x0000007f00007836 */ /* 0x000fe20000000000 */
[----:B------:R-:W-:-:S02]  /*98550*/  USHF.L.U32 UR12, UR11, 0x7, URZ ;  /* 0x000000070b0c7899 */ /* 0x000fc4000800063f */
[----:B------:R-:W-:Y:S02]  /*98560*/  USHF.L.U32 UR5, UR10, 0x7, URZ ;  /* 0x000000070a057899 */ /* 0x000fe4000800063f */
[----:B------:R-:W-:Y:S01]  /*98570*/  SHF.R.S32.HI R2, RZ, 0x1f, R0 ;  /* 0x0000001fff027819 */ /* 0x000fe20000011400 */
[----:B------:R-:W-:Y:S01]  /*98580*/  UIADD3 UR4, UR4, 0x1, URZ ;  /* 0x0000000104047890 */ /* 0x000fe2000fffe03f */
[----:B------:R-:W-:Y:S02]  /*98590*/  IADD3 R5, P1, R5, UR12, RZ ;  /* 0x0000000c05057c10 */ /* 0x000fe4000ff3e0ff */
[----:B------:R-:W-:Y:S02]  /*985a0*/  LEA.HI R0, R2, R0, RZ, 0x7 ;  /* 0x0000000002007211 */ /* 0x000fe400078f38ff */
[----:B------:R-:W-:Y:S02]  /*985b0*/  IADD3 R3, P4, R3, UR12, RZ ;  /* 0x0000000c03037c10 */ /* 0x000fe4000ff9e0ff */
[----:B------:R-:W-:-:S03]  /*985c0*/  SHF.R.S32.HI R0, RZ, 0x7, R0 ;  /* 0x00000007ff007819 */ /* 0x000fc60000011400 */
[----:B------:R-:W-:Y:S04]  /*985d0*/  STL.64 [R1+0x3c0], R20 ;  /* 0x0003c01401007387 */ /* 0x000fe80000100a00 */
[----:B------:R-:W-:Y:S04]  /*985e0*/  STL.64 [R1+0x3c8], R22 ;  /* 0x0003c81601007387 */ /* 0x000fe80000100a00 */
[----:B------:R-:W-:Y:S04]  /*985f0*/  STL.64 [R1+0x2f0], R8 ;  /* 0x0002f00801007387 */ /* 0x000fe80000100a00 */
[----:B------:R-:W-:Y:S04]  /*98600*/  STL.64 [R1+0x2f8], R10 ;  /* 0x0002f80a01007387 */ /* 0x000fe80000100a00 */
[----:B------:R-:W-:Y:S04]  /*98610*/  STL [R1+0x3288], R5 ;  /* 0x0032880501007387 */ /* 0x000fe80000100800 */
[----:B------:R-:W-:Y:S01]  /*98620*/  STL [R1+0x3280], R3 ;  /* 0x0032800301007387 */ /* 0x000fe20000100800 */
[----:B------:R-:W-:-:S02]  /*98630*/  ISETP.NE.U32.AND P0, PT, R0, UR4, PT ;  /* 0x0000000400007c0c */ /* 0x000fc4000bf05070 */
[----:B----4-:R-:W-:-:S05]  /*98640*/  IADD3 R12, P2, R12, UR5, RZ ;  /* 0x000000050c0c7c10 */ /* 0x010fca000ff5e0ff */
[----:B------:R-:W-:Y:S04]  /*98650*/  STL [R1+0x36fc], R12 ;  /* 0x0036fc0c01007387 */ /* 0x000fe80000100800 */
[----:B------:R-:W3:Y:S01]  /*98660*/  LDL.LU R0, [R1+0x1518] ;  /* 0x0015180001007983 */ /* 0x000ee20000300800 */
[----:B------:R-:W-:Y:S02]  /*98670*/  IADD3 R13, P6, R13, UR12, RZ ;  /* 0x0000000c0d0d7c10 */ /* 0x000fe4000ffde0ff */
[----:B--2---:R-:W-:-:S03]  /*98680*/  IADD3 R14, P5, R14, UR12, RZ ;  /* 0x0000000c0e0e7c10 */ /* 0x004fc6000ffbe0ff */
[----:B------:R-:W-:Y:S04]  /*98690*/  STL [R1+0x3278], R13 ;  /* 0x0032780d01007387 */ /* 0x000fe80000100800 */
[----:B---3--:R0:W-:Y:S04]  /*986a0*/  STL [R1+0x39d0], R0 ;  /* 0x0039d00001007387 */ /* 0x0081e80000100800 */
[----:B------:R-:W-:Y:S04]  /*986b0*/  STL [R1+0x3270], R14 ;  /* 0x0032700e01007387 */ /* 0x000fe80000100800 */
[----:B0-----:R-:W2:Y:S01]  /*986c0*/  LDL.LU R0, [R1+0x3260] ;  /* 0x0032600001007983 */ /* 0x001ea20000300800 */
[----:B------:R-:W-:-:S05]  /*986d0*/  IADD3 R15, P3, R15, UR12, RZ ;  /* 0x0000000c0f0f7c10 */ /* 0x000fca000ff7e0ff */
[----:B------:R-:W-:Y:S04]  /*986e0*/  STL [R1+0x3284], R15 ;  /* 0x0032840f01007387 */ /* 0x000fe80000100800 */
[----:B--2---:R0:W-:Y:S04]  /*986f0*/  STL [R1+0x39d4], R0 ;  /* 0x0039d40001007387 */ /* 0x0041e80000100800 */
[----:B0-----:R-:W2:Y:S04]  /*98700*/  LDL.LU R0, [R1+0x36f8] ;  /* 0x0036f80001007983 */ /* 0x001ea80000300800 */
[----:B------:R-:W3:Y:S04]  /*98710*/  LDL.LU R16, [R1+0x327c] ;  /* 0x00327c0001107983 */ /* 0x000ee80000300800 */
[----:B------:R-:W4:Y:S04]  /*98720*/  LDL.LU R17, [R1+0x1514] ;  /* 0x0015140001117983 */ /* 0x000f280000300800 */
        /* <DEDUP_REMOVED lines=14> */
[----:B------:R-:W3:Y:S01]  /*98810*/  LDL.LU R11, [R1+0x3248] ;  /* 0x00324800010b7983 */ /* 0x000ee20000300800 */
[----:B------:R-:W-:-:S03]  /*98820*/  USHF.R.S32.HI UR6, URZ, 0x1f, UR5 ;  /* 0x0000001f3f067899 */ /* 0x000fc60008011405 */
        /* <DEDUP_REMOVED lines=11> */
[----:B--2---:R-:W-:-:S05]  /*988e0*/  IADD3.X R0, R0, UR6, RZ, P2, !PT ;  /* 0x0000000600007c10 */ /* 0x004fca00097fe4ff */
[----:B------:R0:W-:Y:S04]  /*988f0*/  STL [R1+0x36f8], R0 ;  /* 0x0036f80001007387 */ /* 0x0001e80000100800 */
[----:B0-----:R-:W2:Y:S02]  /*98900*/  LDL.LU R0, [R1+0x39d4] ;  /* 0x0039d40001007983 */ /* 0x001ea40000300800 */
[----:B--2---:R-:W-:-:S05]  /*98910*/  IADD3 R0, P2, R0, UR12, RZ ;  /* 0x0000000c00007c10 */ /* 0x004fca000ff5e0ff */
[----:B------:R0:W-:Y:S04]  /*98920*/  STL [R1+0x3260], R0 ;  /* 0x0032600001007387 */ /* 0x0001e80000100800 */
[----:B0-----:R-:W2:Y:S01]  /*98930*/  LDL.LU R0, [R1+0x39d0] ;  /* 0x0039d00001007983 */ /* 0x001ea20000300800 */
[----:B------:R-:W-:-:S06]  /*98940*/  USHF.R.S32.HI UR13, URZ, 0x1f, UR12 ;  /* 0x0000001f3f0d7899 */ /* 0x000fcc000801140c */
[----:B----4-:R-:W-:Y:S02]  /*98950*/  IADD3.X R17, R17, UR13, RZ, P3, !PT ;  /* 0x0000000d11117c10 */ /* 0x010fe40009ffe4ff */
[----:B-----5:R-:W-:Y:S02]  /*98960*/  IADD3 R18, P3, R18, UR12, RZ ;  /* 0x0000000c12127c10 */ /* 0x020fe4000ff7e0ff */
[----:B---3--:R-:W-:Y:S02]  /*98970*/  IADD3.X R19, R19, UR13, RZ, P4, !PT ;  /* 0x0000000d13137c10 */ /* 0x008fe4000a7fe4ff */
[----:B------:R-:W-:Y:S02]  /*98980*/  IADD3 R28, P4, R28, UR12, RZ ;  /* 0x0000000c1c1c7c10 */ /* 0x000fe4000ff9e0ff */
[----:B------:R-:W-:Y:S02]  /*98990*/  IADD3.X R26, R26, UR13, RZ, P6, !PT ;  /* 0x0000000d1a1a7c10 */ /* 0x000fe4000b7fe4ff */
[----:B------:R-:W-:-:S02]  /*989a0*/  IADD3 R27, P6, R27, UR12, RZ ;  /* 0x0000000c1b1b7c10 */ /* 0x000fc4000ffde0ff */
[----:B------:R-:W-:Y:S02]  /*989b0*/  IADD3.X R24, R24, UR13, RZ, P4, !PT ;  /* 0x0000000d18187c10 */ /* 0x000fe4000a7fe4ff */
[----:B------:R-:W-:Y:S02]  /*989c0*/  IADD3 R25, P4, R25, UR12, RZ ;  /* 0x0000000c19197c10 */ /* 0x000fe4000ff9e0ff */
[----:B------:R-:W-:Y:S02]  /*989d0*/  IADD3.X R22, R22, UR13, RZ, P5, !PT ;  /* 0x0000000d16167c10 */ /* 0x000fe4000affe4ff */
        /* <DEDUP_REMOVED lines=11> */
[----:B--2---:R-:W-:Y:S02]  /*98a90*/  IADD3.X R0, R0, UR13, RZ, P1, !PT ;  /* 0x0000000d00007c10 */ /* 0x004fe40008ffe4ff */
[----:B------:R-:W-:-:S03]  /*98aa0*/  IADD3 R16, P1, R16, UR12, RZ ;  /* 0x0000000c10107c10 */ /* 0x000fc6000ff3e0ff */
[----:B------:R0:W-:Y:S04]  /*98ab0*/  STL [R1+0x1518], R0 ;  /* 0x0015180001007387 */ /* 0x0001e80000100800 */
[----:B------:R-:W-:Y:S01]  /*98ac0*/  STL [R1+0x327c], R16 ;  /* 0x00327c1001007387 */ /* 0x000fe20000100800 */
[----:B------:R-:W-:-:S03]  /*98ad0*/  IADD3.X R29, R29, UR13, RZ, P1, !PT ;  /* 0x0000000d1d1d7c10 */ /* 0x000fc60008ffe4ff */
[----:B------:R-:W-:Y:S01]  /*98ae0*/  STL [R1+0x1514], R17 ;  /* 0x0015141101007387 */ /* 0x000fe20000100800 */
[----:B------:R-:W-:-:S03]  /*98af0*/  IADD3 R2, P1, R2, UR12, RZ ;  /* 0x0000000c02027c10 */ /* 0x000fc6000ff3e0ff */
        /* <DEDUP_REMOVED lines=25> */
[----:B0-----:R-:W2:Y:S01]  /*98c90*/  LDL.LU R0, [R1+0x3298] ;  /* 0x0032980001007983 */ /* 0x001ea20000300800 */
[----:B------:R-:W-:-:S02]  /*98ca0*/  IADD3.X R13, R13, UR13, RZ, P3, !PT ;  /* 0x0000000d0d0d7c10 */ /* 0x000fc40009ffe4ff */
[----:B------:R-:W-:-:S03]  /*98cb0*/  IADD3 R14, P3, R14, UR12, RZ ;  /* 0x0000000c0e0e7c10 */ /* 0x000fc6000ff7e0ff */
[----:B------:R-:W-:Y:S04]  /*98cc0*/  STL [R1+0x3234], R13 ;  /* 0x0032340d01007387 */ /* 0x000fe80000100800 */
[----:B--2---:R0:W-:Y:S04]  /*98cd0*/  STL [R1+0x39c8], R0 ;  /* 0x0039c80001007387 */ /* 0x0041e80000100800 */
[----:B------:R-:W-:Y:S04]  /*98ce0*/  STL [R1+0x31f0], R14 ;  /* 0x0031f00e01007387 */ /* 0x000fe80000100800 */
[----:B0-----:R-:W2:Y:S01]  /*98cf0*/  LDL.LU R0, [R1+0x3224] ;  /* 0x0032240001007983 */ /* 0x001ea20000300800 */
[----:B------:R-:W-:-:S05]  /*98d00*/  IADD3.X R15, R15, UR13, RZ, P4, !PT ;  /* 0x0000000d0f0f7c10 */ /* 0x000fca000a7fe4ff */
[----:B------:R-:W-:Y:S04]  /*98d10*/  STL [R1+0x322c], R15 ;  /* 0x00322c0f01007387 */ /* 0x000fe80000100800 */
        /* <DEDUP_REMOVED lines=30> */
[----:B--2---:R-:W-:-:S05]  /*98f00*/  IADD3 R0, P4, R0, UR12, RZ ;  /* 0x0000000c00007c10 */ /* 0x004fca000ff9e0ff */
[----:B------:R0:W-:Y:S04]  /*98f10*/  STL [R1+0x3218], R0 ;  /* 0x0032180001007387 */ /* 0x0001e80000100800 */
[----:B0-----:R-:W2:Y:S02]  /*98f20*/  LDL.LU R0, [R1+0x39cc] ;  /* 0x0039cc0001007983 */ /* 0x001ea40000300800 */
[----:B--2---:R-:W-:-:S05]  /*98f30*/  IADD3.X R0, R0, UR13, RZ, P1, !PT ;  /* 0x0000000d00007c10 */ /* 0x004fca0008ffe4ff */
[----:B------:R0:W-:Y:S04]  /*98f40*/  STL [R1+0x3224], R0 ;  /* 0x0032240001007387 */ /* 0x0001e80000100800 */
[----:B0-----:R-:W2:Y:S01]  /*98f50*/  LDL.LU R0, [R1+0x39c8] ;  /* 0x0039c80001007983 */ /* 0x001ea20000300800 */
[----:B---3--:R-:W-:Y:S02]  /*98f60*/  IADD3.X R16, R16, UR13, RZ, P6, !PT ;  /* 0x0000000d10107c10 */ /* 0x008fe4000b7fe4ff */
[----:B----4-:R-:W-:Y:S02]  /*98f70*/  IADD3 R17, P6, R17, UR12, RZ ;  /* 0x0000000c11117c10 */ /* 0x010fe4000ffde0ff */
[----:B-----5:R-:W-:Y:S02]  /*98f80*/  IADD3.X R18, R18, UR13, RZ, P4, !PT ;  /* 0x0000000d12127c10 */ /* 0x020fe4000a7fe4ff */
        /* <DEDUP_REMOVED lines=18> */
[----:B--2---:R-:W-:-:S05]  /*990b0*/  IADD3 R0, P1, R0, UR12, RZ ;  /* 0x0000000c00007c10 */ /* 0x004fca000ff3e0ff */
[----:B------:R0:W-:Y:S04]  /*990c0*/  STL [R1+0x3298], R0 ;  /* 0x0032980001007387 */ /* 0x0001e80000100800 */
        /* <DEDUP_REMOVED lines=29> */
[----:B0-----:R-:W2:Y:S01]  /*992a0*/  LDL.LU R0, [R1+0x31c4] ;  /* 0x0031c40001007983 */ /* 0x001ea20000300800 */
[----:B------:R-:W-:-:S02]  /*992b0*/  IADD3 R13, P6, R13, UR12, RZ ;  /* 0x0000000c0d0d7c10 */ /* 0x000fc4000ffde0ff */
[----:B------:R-:W-:-:S03]  /*992c0*/  IADD3.X R14, R14, UR13, RZ, P4, !PT ;  /* 0x0000000d0e0e7c10 */ /* 0x000fc6000a7fe4ff */
[----:B------:R-:W-:Y:S04]  /*992d0*/  STL [R1+0x31c8], R13 ;  /* 0x0031c80d01007387 */ /* 0x000fe80000100800 */
[----:B--2---:R0:W-:Y:S04]  /*992e0*/  STL [R1+0x39c0], R0 ;  /* 0x0039c00001007387 */ /* 0x0041e80000100800 */
        /* <DEDUP_REMOVED lines=40> */
[----:B----4-:R-:W-:Y:S02]  /*99570*/  IADD3.X R17, R17, UR13, RZ, P2, !PT ;  /* 0x0000000d11117c10 */ /* 0x010fe400097fe4ff */
[----:B-----5:R-:W-:Y:S02]  /*99580*/  IADD3 R18, P2, R18, UR12, RZ ;  /* 0x0000000c12127c10 */ /* 0x020fe4000ff5e0ff */
[----:B---3--:R-:W-:Y:S02]  /*99590*/  IADD3.X R19, R19, UR13, RZ, P5, !PT ;  /* 0x0000000d13137c10 */ /* 0x008fe4000affe4ff */
        /* <DEDUP_REMOVED lines=17> */
[----:B--2---:R-:W-:Y:S02]  /*996b0*/  IADD3.X R0, R0, UR13, RZ, P6, !PT ;  /* 0x0000000d00007c10 */ /* 0x004fe4000b7fe4ff */
[----:B------:R-:W-:-:S03]  /*996c0*/  IADD3 R16, P6, R16, UR12, RZ ;  /* 0x0000000c10107c10 */ /* 0x000fc6000ffde0ff */
        /* <DEDUP_REMOVED lines=96> */
[----:B--2---:R-:W-:-:S04]  /*99cd0*/  IADD3 R0, P3, R0, UR12, RZ ;  /* 0x0000000c00007c10 */ /* 0x004fc8000ff7e0ff */
[----:B------:R-:W-:Y:S01]  /*99ce0*/  IADD3.X R28, R28, UR13, RZ, P3, !PT ;  /* 0x0000000d1c1c7c10 */ /* 0x000fe20009ffe4ff */
[----:B------:R0:W-:Y:S04]  /*99cf0*/  STL [R1+0x3138], R0 ;  /* 0x0031380001007387 */ /* 0x0001e80000100800 */
        /* <DEDUP_REMOVED lines=6007> */
[----:B------:R-:W-:Y:S02]  /*b1470*/  IADD3.X R6, R6, UR13, RZ, P6, !PT ;  /* 0x0000000d06067c10 */ /* 0x000fe4000b7fe4ff */
[----:B------:R-:W-:Y:S02]  /*b1480*/  IADD3 R7, P1, R7, UR12, RZ ;  /* 0x0000000c07077c10 */ /* 0x000fe4000ff3e0ff */
[----:B------:R-:W-:Y:S02]  /*b1490*/  IADD3.X R4, R4, UR13, RZ, P5, !PT ;  /* 0x0000000d04047c10 */ /* 0x000fe4000affe4ff */
[----:B------:R-:W-:Y:S02]  /*b14a0*/  IADD3 R5, P5, R5, UR5, RZ ;  /* 0x0000000505057c10 */ /* 0x000fe4000ffbe0ff */
        /* <DEDUP_REMOVED lines=95> */
[----:B--2---:R-:W-:-:S05]  /*b1aa0*/  IADD3 R0, P5, R0, UR5, RZ ;  /* 0x0000000500007c10 */ /* 0x004fca000ffbe0ff */
[----:B------:R0:W-:Y:S04]  /*b1ab0*/  STL [R1+0x3538], R0 ;  /* 0x0035380001007387 */ /* 0x0001e80000100800 */
        /* <DEDUP_REMOVED lines=286> */
[----:B------:R-:W-:Y:S02]  /*b2ca0*/  IADD3 R4, P6, R4, UR5, RZ ;  /* 0x0000000504047c10 */ /* 0x000fe4000ffde0ff */
[----:B------:R-:W-:Y:S02]  /*b2cb0*/  IADD3.X R5, R5, UR13, RZ, P1, !PT ;  /* 0x0000000d05057c10 */ /* 0x000fe40008ffe4ff */
[----:B------:R-:W-:Y:S02]  /*b2cc0*/  IADD3.X R3, R3, UR6, RZ, P3, !PT ;  /* 0x0000000603037c10 */ /* 0x000fe40009ffe4ff */
[----:B------:R-:W-:Y:S02]  /*b2cd0*/  IADD3.X R13, R13, UR6, RZ, P5, !PT ;  /* 0x000000060d0d7c10 */ /* 0x000fe4000affe4ff */
[----:B------:R-:W-:Y:S02]  /*b2ce0*/  IADD3.X R15, R15, UR6, RZ, P6, !PT ;  /* 0x000000060f0f7c10 */ /* 0x000fe4000b7fe4ff */
[----:B------:R-:W-:-:S02]  /*b2cf0*/  IADD3.X R14, R14, UR6, RZ, P2, !PT ;  /* 0x000000060e0e7c10 */ /* 0x000fc400097fe4ff */
[----:B--2---:R-:W-:Y:S02]  /*b2d00*/  IADD3.X R0, R0, UR6, RZ, P4, !PT ;  /* 0x0000000600007c10 */ /* 0x004fe4000a7fe4ff */
[----:B------:R-:W-:-:S03]  /*b2d10*/  IADD3 R16, P4, R16, UR5, RZ ;  /* 0x0000000510107c10 */ /* 0x000fc6000ff9e0ff */
[----:B------:R1:W-:Y:S04]  /*b2d20*/  STL [R1+0x3668], R0 ;  /* 0x0036680001007387 */ /* 0x0003e80000100800 */
[----:B------:R1:W-:Y:S04]  /*b2d30*/  STL [R1+0x36ac], R16 ;  /* 0x0036ac1001007387 */ /* 0x0003e80000100800 */
[----:B------:R1:W-:Y:S04]  /*b2d40*/  STL [R1+0x3670], R17 ;  /* 0x0036701101007387 */ /* 0x0003e80000100800 */
[----:B------:R1:W-:Y:S01]  /*b2d50*/  STL [R1+0x36b4], R18 ;  /* 0x0036b41201007387 */ /* 0x0003e20000100800 */
[----:B------:R-:W-:-:S03]  /*b2d60*/  IADD3.X R26, R26, UR6, RZ, P4, !PT ;  /* 0x000000061a1a7c10 */ /* 0x000fc6000a7fe4ff */
[----:B------:R1:W-:Y:S01]  /*b2d70*/  STL [R1+0x3678], R19 ;  /* 0x0036781301007387 */ /* 0x0003e20000100800 */
[----:B------:R-:W-:-:S03]  /*b2d80*/  IADD3 R27, P4, R27, UR5, RZ ;  /* 0x000000051b1b7c10 */ /* 0x000fc6000ff9e0ff */
[----:B------:R1:W-:Y:S04]  /*b2d90*/  STL [R1+0x36bc], R28 ;  /* 0x0036bc1c01007387 */ /* 0x0003e80000100800 */
[----:B------:R1:W-:Y:S04]  /*b2da0*/  STL [R1+0x3680], R29 ;  /* 0x0036801d01007387 */ /* 0x0003e80000100800 */
[----:B------:R1:W-:Y:S04]  /*b2db0*/  STL [R1+0x36c4], R2 ;  /* 0x0036c40201007387 */ /* 0x0003e80000100800 */
        /* <DEDUP_REMOVED lines=24> */
[----:B------:R-:W-:Y:S05]  /*b2f40*/  @P0 BRA `(.L_x_2) ;  /* 0xfffff91000700947 */ /* 0x000fea000383ffff */
.L_x_1:
[----:B-1----:R-:W3:Y:S01]  /*b2f50*/  LDL.LU R16, [R1+0x580] ;  /* 0x0005800001107983 */ /* 0x002ee20000300800 */
[----:B------:R-:W1:Y:S01]  /*b2f60*/  S2UR UR5, SR_CgaCtaId ;  /* 0x00000000000579c3 */ /* 0x000e620000008800 */
[----:B------:R-:W-:Y:S01]  /*b2f70*/  UMOV UR4, 0x400 ;  /* 0x0000040000047882 */ /* 0x000fe20000000000 */
[----:B------:R-:W-:Y:S01]  /*b2f80*/  ULDC.64 UR14, c[0x0][0x228] ;  /* 0x00008a00000e7ab9 */ /* 0x000fe20000000a00 */
[----:B------:R-:W3:Y:S01]  /*b2f90*/  LDL.LU R15, [R1+0x584] ;  /* 0x00058400010f7983 */ /* 0x000ee20000300800 */
[----:B------:R-:W-:Y:S01]  /*b2fa0*/  ULDC.64 UR12, c[0x0][0x220] ;  /* 0x00008800000c7ab9 */ /* 0x000fe20000000a00 */
[----:B------:R-:W-:Y:S01]  /*b2fb0*/  ULDC UR6, c[0x0][0x22c] ;  /* 0x00008b0000067ab9 */ /* 0x000fe20000000800 */
[----:B------:R-:W-:Y:S01]  /*b2fc0*/  ULDC UR16, c[0x0][0x22c] ;  /* 0x00008b0000107ab9 */ /* 0x000fe20000000800 */
[----:B------:R-:W4:Y:S04]  /*b2fd0*/  LDL.LU R14, [R1+0x588] ;  /* 0x00058800010e7983 */ /* 0x000f280000300800 */
        /* <DEDUP_REMOVED lines=10> */
[----:B--2---:R-:W2:Y:S04]  /*b3080*/  LDL.LU R0, [R1+0x5e4] ;  /* 0x0005e40001007983 */ /* 0x004ea80000300800 */
[----:B------:R3:W-:Y:S04]  /*b3090*/  STL [R1+0x38f4], R10 ;  /* 0x0038f40a01007387 */ /* 0x0007e80000100800 */
[----:B------:R4:W-:Y:S04]  /*b30a0*/  STL [R1+0x38f0], R12 ;  /* 0x0038f00c01007387 */ /* 0x0009e80000100800 */
[----:B------:R-:W-:Y:S04]  /*b30b0*/  STL [R1+0x38e8], R22 ;  /* 0x0038e81601007387 */ /* 0x000fe80000100800 */
[----:B------:R-:W-:Y:S01]  /*b30c0*/  STL [R1+0x38e4], R23 ;  /* 0x0038e41701007387 */ /* 0x000fe20000100800 */
[----:B------:R-:W-:Y:S01]  /*b30d0*/  BAR.SYNC.DEFER_BLOCKING 0x0 ;  /* 0x0000000000007b1d */ /* 0x000fe20000010000 */
[----:B---3--:R-:W-:-:S02]  /*b30e0*/  F2FP.SATFINITE.E4M3.F32.PACK_AB_MERGE_C R10, R15, R16, RZ ;  /* 0x000000100f0a723e */ /* 0x008fc400048070ff */
[----:B----4-:R-:W-:-:S05]  /*b30f0*/  F2FP.SATFINITE.E4M3.F32.PACK_AB_MERGE_C R12, R13, R14, RZ ;  /* 0x0000000e0d0c723e */ /* 0x010fca00048070ff */
[----:B------:R-:W-:Y:S01]  /*b3100*/  STL [R1+0x38f8], R12 ;  /* 0x0038f80c01007387 */ /* 0x000fe20000100800 */
[----:B-----5:R-:W-:-:S03]  /*b3110*/  F2FP.SATFINITE.E4M3.F32.PACK_AB_MERGE_C R9, R9, R11, RZ ;  /* 0x0000000b0909723e */ /* 0x020fc600048070ff */
[----:B------:R-:W-:Y:S04]  /*b3120*/  STL [R1+0x7c], R10 ;  /* 0x00007c0a01007387 */ /* 0x000fe80000100800 */
[----:B------:R-:W-:Y:S01]  /*b3130*/  STL [R1+0x78], R9 ;  /* 0x0000780901007387 */ /* 0x000fe20000100800 */
[----:B------:R-:W-:Y:S02]  /*b3140*/  F2FP.SATFINITE.E4M3.F32.PACK_AB_MERGE_C R7, R7, R8, RZ ;  /* 0x000000080707723e */ /* 0x000fe400048070ff */
[----:B------:R-:W-:-:S05]  /*b3150*/  F2FP.SATFINITE.E4M3.F32.PACK_AB_MERGE_C R16, R5, R6, RZ ;  /* 0x000000060510723e */ /* 0x000fca00048070ff */
[----:B------:R-:W-:Y:S01]  /*b3160*/  STL [R1+0x38fc], R16 ;  /* 0x0038fc1001007387 */ /* 0x000fe20000100800 */
[----:B------:R-:W-:-:S03]  /*b3170*/  F2FP.SATFINITE.E4M3.F32.PACK_AB_MERGE_C R14, R3, R4, RZ ;  /* 0x00000004030e723e */ /* 0x000fc600048070ff */
[----:B------:R-:W-:Y:S04]  /*b3180*/  STL [R1+0x70], R7 ;  /* 0x0000700701007387 */ /* 0x000fe80000100800 */
[----:B------:R3:W-:Y:S01]  /*b3190*/  STL [R1+0x3900], R14 ;  /* 0x0039000e01007387 */ /* 0x0007e20000100800 */
[----:B--2---:R-:W-:-:S03]  /*b31a0*/  F2FP.SATFINITE.E4M3.F32.PACK_AB_MERGE_C R0, R0, R2, RZ ;  /* 0x000000020000723e */ /* 0x004fc600048070ff */
[----:B---3--:R-:W2:Y:S04]  /*b31b0*/  LDL.LU R14, [R1+0x82c] ;  /* 0x00082c00010e7983 */ /* 0x008ea80000300800 */
[----:B--2---:R2:W-:Y:S04]  /*b31c0*/  STL [R1+0x39f8], R14 ;  /* 0x0039f80e01007387 */ /* 0x0045e80000100800 */
[----:B------:R-:W-:Y:S04]  /*b31d0*/  STL [R1+0x244], R0 ;  /* 0x0002440001007387 */ /* 0x000fe80000100800 */
[----:B--2---:R-:W2:Y:S04]  /*b31e0*/  LDL.LU R14, [R1+0x824] ;  /* 0x00082400010e7983 */ /* 0x004ea80000300800 */
[----:B--2---:R2:W-:Y:S04]  /*b31f0*/  STL [R1+0x3a00], R14 ;  /* 0x003a000e01007387 */ /* 0x0045e80000100800 */
        /* <DEDUP_REMOVED lines=29> */
[----:B------:R-:W3:Y:S04]  /*b33d0*/  LDL.LU R16, [R1+0x830] ;  /* 0x0008300001107983 */ /* 0x000ee80000300800 */
[----:B---3--:R3:W-:Y:S04]  /*b33e0*/  STL [R1+0x39f4], R16 ;  /* 0x0039f41001007387 */ /* 0x0087e80000100800 */
[----:B---3--:R-:W3:Y:S04]  /*b33f0*/  LDL.LU R16, [R1+0x828] ;  /* 0x0008280001107983 */ /* 0x008ee80000300800 */
        /* <DEDUP_REMOVED lines=31> */
[----:B---3--:R-:W2:Y:S04]  /*b35f0*/  LDL.LU R16, [R1+0x5e8] ;  /* 0x0005e80001107983 */ /* 0x008ea80000300800 */
[----:B------:R-:W3:Y:S04]  /*b3600*/  LDL.LU R12, [R1+0x834] ;  /* 0x00083400010c7983 */ /* 0x000ee80000300800 */
[----:B------:R-:W4:Y:S04]  /*b3610*/  LDL.LU R23, [R1+0x838] ;  /* 0x0008380001177983 */ /* 0x000f280000300800 */
[----:B------:R-:W4:Y:S04]  /*b3620*/  LDL.LU R22, [R1+0x83c] ;  /* 0x00083c0001167983 */ /* 0x000f280000300800 */
[----:B------:R-:W5:Y:S04]  /*b3630*/  LDL.LU R10, [R1+0x840] ;  /* 0x00084000010a7983 */ /* 0x000f680000300800 */
[----:B------:R-:W5:Y:S04]  /*b3640*/  LDL.LU R29, [R1+0x844] ;  /* 0x00084400011d7983 */ /* 0x000f680000300800 */
        /* <DEDUP_REMOVED lines=22> */
[----:B--2---:R-:W-:-:S03]  /*b37b0*/  F2FP.SATFINITE.E4M3.F32.PACK_AB_MERGE_C R14, R14, R16, RZ ;  /* 0x000000100e0e723e */ /* 0x004fc600048070ff */
[----:B------:R-:W2:Y:S04]  /*b37c0*/  LDL.LU R16, [R1+0x3a74] ;  /* 0x003a740001107983 */ /* 0x000ea80000300800 */
[----:B------:R0:W-:Y:S04]  /*b37d0*/  STL [R1+0x248], R14 ;  /* 0x0002480e01007387 */ /* 0x0001e80000100800 */
[----:B0-----:R-:W2:Y:S02]  /*b37e0*/  LDL.LU R14, [R1+0x3a70] ;  /* 0x003a7000010e7983 */ /* 0x001ea40000300800 */
[----:B--2---:R-:W-:-:S02]  /*b37f0*/  F2FP.SATFINITE.E4M3.F32.PACK_AB_MERGE_C R14, R14, R16, RZ ;  /* 0x000000100e0e723e */ /* 0x004fc400048070ff */
        /* <DEDUP_REMOVED lines=60> */
[----:B------:R-:W2:Y:S01]  /*b3bc0*/  LDL.LU R16, [R1+0x39f4] ;  /* 0x0039f40001107983 */ /* 0x000ea20000300800 */
[----:B-----5:R-:W-:Y:S02]  /*b3bd0*/  F2FP.SATFINITE.E4M3.F32.PACK_AB_MERGE_C R10, R29, R10, RZ ;  /* 0x0000000a1d0a723e */ /* 0x020fe400048070ff */
[----:B---3--:R-:W-:Y:S01]  /*b3be0*/  F2FP.SATFINITE.E4M3.F32.PACK_AB_MERGE_C R9, R9, R11, RZ ;  /* 0x0000000b0909723e */ /* 0x008fe200048070ff */
[----:B------:R2:W-:Y:S01]  /*b3bf0*/  STL [R1+0x24c], R14 ;  /* 0x00024c0e01007387 */ /* 0x0005e20000100800 */
[----:B----4-:R-:W-:Y:S02]  /*b3c00*/  F2FP.SATFINITE.E4M3.F32.PACK_AB_MERGE_C R7, R7, R8, RZ ;  /* 0x000000080707723e */ /* 0x010fe400048070ff */
[----:B------:R-:W-:Y:S02]  /*b3c10*/  F2FP.SATFINITE.E4M3.F32.PACK_AB_MERGE_C R5, R5, R6, RZ ;  /* 0x000000060505723e */ /* 0x000fe400048070ff */
[----:B------:R-:W-:Y:S02]  /*b3c20*/  F2FP.SATFINITE.E4M3.F32.PACK_AB_MERGE_C R3, R3, R4, RZ ;  /* 0x000000040303723e */ /* 0x000fe400048070ff */
[----:B------:R-:W-:-:S02]  /*b3c30*/  F2FP.SATFINITE.E4M3.F32.PACK_AB_MERGE_C R0, R0, R2, RZ ;  /* 0x000000020000723e */ /* 0x000fc400048070ff */
[----:B--2---:R-:W-:Y:S02]  /*b3c40*/  F2FP.SATFINITE.E4M3.F32.PACK_AB_MERGE_C R14, R12, R16, RZ ;  /* 0x000000100c0e723e */ /* 0x004fe400048070ff */
[----:B------:R-:W-:-:S03]  /*b3c50*/  F2FP.SATFINITE.E4M3.F32.PACK_AB_MERGE_C R12, R22, R23, RZ ;  /* 0x00000017160c723e */ /* 0x000fc600048070ff */
[----:B------:R0:W-:Y:S04]  /*b3c60*/  STL [R1+0x108], R14 ;  /* 0x0001080e01007387 */ /* 0x0001e80000100800 */
[----:B------:R2:W-:Y:S04]  /*b3c70*/  STL [R1+0x138], R12 ;  /* 0x0001380c01007387 */ /* 0x0005e80000100800 */
[----:B------:R3:W-:Y:S01]  /*b3c80*/  STL [R1+0xfc], R10 ;  /* 0x0000fc0a01007387 */ /* 0x0007e20000100800 */
[----:B0-----:R-:W-:Y:S02]  /*b3c90*/  F2FP.SATFINITE.E4M3.F32.PACK_AB_MERGE_C R14, R27, R28, RZ ;  /* 0x0000001c1b0e723e */ /* 0x001fe400048070ff */
[----:B--2---:R-:W-:-:S03]  /*b3ca0*/  F2FP.SATFINITE.E4M3.F32.PACK_AB_MERGE_C R12, R25, R26, RZ ;  /* 0x0000001a190c723e */ /* 0x004fc600048070ff */
[----:B------:R0:W-:Y:S01]  /*b3cb0*/  STL [R1+0x124], R14 ;  /* 0x0001240e01007387 */ /* 0x0001e20000100800 */
[----:B---3--:R-:W-:-:S03]  /*b3cc0*/  F2FP.SATFINITE.E4M3.F32.PACK_AB_MERGE_C R10, R21, R24, RZ ;  /* 0x00000018150a723e */ /* 0x008fc600048070ff */
[----:B------:R2:W-:Y:S04]  /*b3cd0*/  STL [R1+0xe4], R12 ;  /* 0x0000e40c01007387 */ /* 0x0005e80000100800 */
[----:B------:R3:W-:Y:S01]  /*b3ce0*/  STL [R1+0x110], R10 ;  /* 0x0001100a01007387 */ /* 0x0007e20000100800 */
[----:B0-----:R-:W-:Y:S02]  /*b3cf0*/  F2FP.SATFINITE.E4M3.F32.PACK_AB_MERGE_C R14, R19, R20, RZ ;  /* 0x00000014130e723e */ /* 0x001fe400048070ff */
[----:B--2---:R-:W-:-:S03]  /*b3d00*/  F2FP.SATFINITE.E4M3.F32.PACK_AB_MERGE_C R12, R17, R18, RZ ;  /* 0x00000012110c723e */ /* 0x004fc600048070ff */
[----:B------:R0:W-:Y:S01]  /*b3d10*/  STL [R1+0x240], R14 ;  /* 0x0002400e01007387 */ /* 0x0001e20000100800 */
[----:B---3--:R-:W-:-:S03]  /*b3d20*/  F2FP.SATFINITE.E4M3.F32.PACK_AB_MERGE_C R10, R13, R15, RZ ;  /* 0x0000000f0d0a723e */ /* 0x008fc600048070ff */
[----:B------:R-:W-:Y:S04]  /*b3d30*/  STL [R1+0x254], R12 ;  /* 0x0002540c01007387 */ /* 0x000fe80000100800 */
[----:B------:R-:W-:Y:S04]  /*b3d40*/  STL [R1+0xf4], R10 ;  /* 0x0000f40a01007387 */ /* 0x000fe80000100800 */
[----:B------:R-:W-:Y:S04]  /*b3d50*/  STL [R1+0x10c], R9 ;  /* 0x00010c0901007387 */ /* 0x000fe80000100800 */
[----:B------:R-:W-:Y:S04]  /*b3d60*/  STL [R1+0xe0], R7 ;  /* 0x0000e00701007387 */ /* 0x000fe80000100800 */
[----:B------:R-:W-:Y:S04]  /*b3d70*/  STL [R1+0x100], R5 ;  /* 0x0001000501007387 */ /* 0x000fe80000100800 */
[----:B0-----:R-:W2:Y:S04]  /*b3d80*/  LDL.LU R14, [R1+0x99c] ;  /* 0x00099c00010e7983 */ /* 0x001ea80000300800 */
        /* <DEDUP_REMOVED lines=32> */
[----:B------:R-:W3:Y:S04]  /*b3f90*/  LDL.LU R16, [R1+0xa00] ;  /* 0x000a000001107983 */ /* 0x000ee80000300800 */
[----:B---3--:R0:W-:Y:S04]  /*b3fa0*/  STL [R1+0x3978], R16 ;  /* 0x0039781001007387 */ /* 0x0081e80000100800 */
[----:B0-----:R-:W3:Y:S04]  /*b3fb0*/  LDL.LU R16, [R1+0x998] ;  /* 0x0009980001107983 */ /* 0x001ee80000300800 */
        /* <DEDUP_REMOVED lines=29> */
[----:B0-----:R-:W2:Y:S04]  /*b4190*/  LDL.LU R16, [R1+0x8a0] ;  /* 0x0008a00001107983 */ /* 0x001ea80000300800 */
[----:B------:R-:W3:Y:S04]  /*b41a0*/  LDL.LU R12, [R1+0xa04] ;  /* 0x000a0400010c7983 */ /* 0x000ee80000300800 */
[----:B------:R-:W4:Y:S04]  /*b41b0*/  LDL.LU R23, [R1+0xa08] ;  /* 0x000a080001177983 */ /* 0x000f280000300800 */
[----:B------:R-:W4:Y:S04]  /*b41c0*/  LDL.LU R22, [R1+0xa0c] ;  /* 0x000a0c0001167983 */ /* 0x000f280000300800 */
[----:B------:R-:W5:Y:S04]  /*b41d0*/  LDL.LU R10, [R1+0xa10] ;  /* 0x000a1000010a7983 */ /* 0x000f680000300800 */
        /* <DEDUP_REMOVED lines=91> */
[----:B--2---:R-:W-:-:S02]  /*b4790*/  F2FP.SATFINITE.E4M3.F32.PACK_AB_MERGE_C R14, R12, R16, RZ ;  /* 0x000000100c0e723e */ /* 0x004fc400048070ff */
        /* <DEDUP_REMOVED lines=11> */
[----:B------:R-:W-:Y:S02]  /*b4850*/  F2FP.SATFINITE.E4M3.F32.PACK_AB_MERGE_C R19, R0, R2, RZ ;  /* 0x000000020013723e */ /* 0x000fe400048070ff */
[----:B--2---:R-:W-:Y:S01]  /*b4860*/  F2FP.SATFINITE.E4M3.F32.PACK_AB_MERGE_C R12, R17, R18, RZ ;  /* 0x00000012110c723e */ /* 0x004fe200048070ff */
[----:B------:R-:W-:Y:S01]  /*b4870*/  STL [R1+0x98], R14 ;  /* 0x0000980e01007387 */ /* 0x000fe20000100800 */
[----:B---3--:R-:W-:-:S03]  /*b4880*/  F2FP.SATFINITE.E4M3.F32.PACK_AB_MERGE_C R10, R13, R15, RZ ;  /* 0x0000000f0d0a723e */ /* 0x008fc600048070ff */
[----:B------:R-:W-:Y:S04]  /*b4890*/  STL [R1+0xa0], R12 ;  /* 0x0000a00c01007387 */ /* 0x000fe80000100800 */
[----:B------:R-:W-:Y:S04]  /*b48a0*/  STL [R1+0x270], R10 ;  /* 0x0002700a01007387 */ /* 0x000fe80000100800 */
[----:B------:R-:W-:Y:S04]  /*b48b0*/  STL [R1+0x26c], R9 ;  /* 0x00026c0901007387 */ /* 0x000fe80000100800 */
[----:B------:R-:W-:Y:S04]  /*b48c0*/  STL [R1+0x5c], R7 ;  /* 0x00005c0701007387 */ /* 0x000fe80000100800 */
[----:B------:R-:W-:Y:S04]  /*b48d0*/  STL [R1+0x3904], R29 ;  /* 0x0039041d01007387 */ /* 0x000fe80000100800 */
[----:B------:R-:W-:Y:S04]  /*b48e0*/  STL [R1+0x34], R5 ;  /* 0x0000340501007387 */ /* 0x000fe80000100800 */
[----:B------:R-:W2:Y:S04]  /*b48f0*/  LDL.LU R18, [R1+0x944] ;  /* 0x0009440001127983 */ /* 0x000ea80000300800 */
[----:B------:R-:W3:Y:S04]  /*b4900*/  LDL.LU R17, [R1+0x94c] ;  /* 0x00094c0001117983 */ /* 0x000ee80000300800 */
[----:B---3--:R0:W-:Y:S04]  /*b4910*/  STL [R1+0x3974], R17 ;  /* 0x0039741101007387 */ /* 0x0081e80000100800 */
        /* <DEDUP_REMOVED lines=16> */
[----:B------:R-:W4:Y:S04]  /*b4a20*/  LDL.LU R20, [R1+0x90c] ;  /* 0x00090c0001147983 */ /* 0x000f280000300800 */
[----:B----4-:R0:W-:Y:S04]  /*b4a30*/  STL [R1+0x393c], R20 ;  /* 0x00393c1401007387 */ /* 0x0101e80000100800 */
[----:B0-----:R-:W4:Y:S04]  /*b4a40*/  LDL.LU R20, [R1+0x900] ;  /* 0x0009000001147983 */ /* 0x001f280000300800 */
        /* <DEDUP_REMOVED lines=9> */
[----:B0-----:R-:W4:Y:S01]  /*b4ae0*/  LDL.LU R20, [R1+0x938] ;  /* 0x0009380001147983 */ /* 0x001f220000300800 */
[----:B--2---:R-:W-:-:S03]  /*b4af0*/  F2FP.SATFINITE.E4M3.F32.PACK_AB_MERGE_C R18, R18, R17, RZ ;  /* 0x000000111212723e */ /* 0x004fc600048070ff */
[----:B----4-:R0:W-:Y:S04]  /*b4b00*/  STL [R1+0x396c], R20 ;  /* 0x00396c1401007387 */ /* 0x0101e80000100800 */
[----:B0-----:R-:W2:Y:S04]  /*b4b10*/  LDL.LU R20, [R1+0x930] ;  /* 0x0009300001147983 */ /* 0x001ea80000300800 */
        /* <DEDUP_REMOVED lines=25> */
[----:B0-----:R-:W4:Y:S04]  /*b4cb0*/  LDL.LU R19, [R1+0x8f4] ;  /* 0x0008f40001137983 */ /* 0x001f280000300800 */
[----:B------:R-:W3:Y:S04]  /*b4cc0*/  LDL.LU R17, [R1+0x3974] ;  /* 0x0039740001117983 */ /* 0x000ee80000300800 */
[----:B------:R0:W-:Y:S04]  /*b4cd0*/  STL [R1+0x390c], R18 ;  /* 0x00390c1201007387 */ /* 0x0001e80000100800 */
[----:B0-----:R-:W4:Y:S01]  /*b4ce0*/  LDL.LU R18, [R1+0x8f0] ;  /* 0x0008f00001127983 */ /* 0x001f220000300800 */
[----:B---3--:R-:W-:-:S03]  /*b4cf0*/  F2FP.SATFINITE.E4M3.F32.PACK_AB_MERGE_C R17, R17, R21, RZ ;  /* 0x000000151111723e */ /* 0x008fc600048070ff */
[----:B------:R-:W2:Y:S04]  /*b4d00*/  LDL.LU R21, [R1+0x3970] ;  /* 0x0039700001157983 */ /* 0x000ea80000300800 */
[----:B------:R0:W-:Y:S04]  /*b4d10*/  STL [R1+0x3910], R17 ;  /* 0x0039101101007387 */ /* 0x0001e80000100800 */
[----:B0-----:R-:W3:Y:S01]  /*b4d20*/  LDL.LU R17, [R1+0x908] ;  /* 0x0009080001117983 */ /* 0x001ee20000300800 */
        /* <DEDUP_REMOVED lines=25> */
[----:B------:R-:W3:Y:S01]  /*b4ec0*/  LDL.LU R20, [R1+0x393c] ;  /* 0x00393c0001147983 */ /* 0x000ee20000300800 */
[----:B-----5:R-:W-:Y:S02]  /*b4ed0*/  F2FP.SATFINITE.E4M3.F32.PACK_AB_MERGE_C R22, R22, R16, RZ ;  /* 0x000000101616723e */ /* 0x020fe400048070ff */
[----:B----4-:R-:W-:Y:S01]  /*b4ee0*/  F2FP.SATFINITE.E4M3.F32.PACK_AB_MERGE_C R14, R14, R29, RZ ;  /* 0x0000001d0e0e723e */ /* 0x010fe200048070ff */
[----:B------:R-:W-:Y:S01]  /*b4ef0*/  STL [R1+0x3914], R21 ;  /* 0x0039141501007387 */ /* 0x000fe20000100800 */
[----:B------:R-:W-:Y:S02]  /*b4f00*/  F2FP.SATFINITE.E4M3.F32.PACK_AB_MERGE_C R23, R23, R12, RZ ;  /* 0x0000000c1717723e */ /* 0x000fe400048070ff */
[----:B------:R-:W-:Y:S02]  /*b4f10*/  F2FP.SATFINITE.E4M3.F32.PACK_AB_MERGE_C R27, R27, R10, RZ ;  /* 0x0000000a1b1b723e */ /* 0x000fe400048070ff */
[----:B------:R-:W-:Y:S02]  /*b4f20*/  F2FP.SATFINITE.E4M3.F32.PACK_AB_MERGE_C R26, R26, R28, RZ ;  /* 0x0000001c1a1a723e */ /* 0x000fe400048070ff */
[----:B------:R-:W-:-:S02]  /*b4f30*/  F2FP.SATFINITE.E4M3.F32.PACK_AB_MERGE_C R25, R24, R25, RZ ;  /* 0x000000191819723e */ /* 0x000fc400048070ff */
[----:B------:R-:W-:Y:S02]  /*b4f40*/  F2FP.SATFINITE.E4M3.F32.PACK_AB_MERGE_C R24, R13, R15, RZ ;  /* 0x0000000f0d18723e */ /* 0x000fe400048070ff */
[----:B------:R-:W-:Y:S02]  /*b4f50*/  F2FP.SATFINITE.E4M3.F32.PACK_AB_MERGE_C R9, R9, R11, RZ ;  /* 0x0000000b0909723e */ /* 0x000fe400048070ff */
[----:B------:R-:W-:Y:S02]  /*b4f60*/  F2FP.SATFINITE.E4M3.F32.PACK_AB_MERGE_C R7, R7, R8, RZ ;  /* 0x000000080707723e */ /* 0x000fe400048070ff */
[----:B------:R-:W-:Y:S02]  /*b4f70*/  F2FP.SATFINITE.E4M3.F32.PACK_AB_MERGE_C R5, R5, R6, RZ ;  /* 0x000000060505723e */ /* 0x000fe400048070ff */
[----:B------:R-:W-:Y:S02]  /*b4f80*/  F2FP.SATFINITE.E4M3.F32.PACK_AB_MERGE_C R3, R3, R4, RZ ;  /* 0x000000040303723e */ /* 0x000fe400048070ff */
[----:B------:R-:W-:-:S02]  /*b4f90*/  F2FP.SATFINITE.E4M3.F32.PACK_AB_MERGE_C R0, R0, R2, RZ ;  /* 0x000000020000723e */ /* 0x000fc400048070ff */
[----:B---3--:R-:W-:Y:S02]  /*b4fa0*/  F2FP.SATFINITE.E4M3.F32.PACK_AB_MERGE_C R20, R20, R17, RZ ;  /* 0x000000111414723e */ /* 0x008fe400048070ff */
[----:B------:R-:W-:-:S03]  /*b4fb0*/  F2FP.SATFINITE.E4M3.F32.PACK_AB_MERGE_C R17, R19, R18, RZ ;  /* 0x000000121311723e */ /* 0x000fc600048070ff */
        /* <DEDUP_REMOVED lines=11> */
[----:B------:R0:W-:Y:S04]  /*b5070*/  STL [R1+0x50], R5 ;  /* 0x0000500501007387 */ /* 0x0001e80000100800 */
[----:B------:R-:W2:Y:S04]  /*b5080*/  LDL.LU R12, [R1+0x678] ;  /* 0x00067800010c7983 */ /* 0x000ea80000300800 */
[----:B------:R-:W-:Y:S04]  /*b5090*/  STL [R1+0x40], R3 ;  /* 0x0000400301007387 */ /* 0x000fe80000100800 */
[----:B------:R-:W2:Y:S04]  /*b50a0*/  LDL.LU R4, [R1+0x67c] ;  /* 0x00067c0001047983 */ /* 0x000ea80000300800 */
[----:B------:R-:W-:Y:S04]  /*b50b0*/  STL [R1+0x3c], R0 ;  /* 0x00003c0001007387 */ /* 0x000fe80000100800 */
[----:B------:R-:W3:Y:S04]  /*b50c0*/  LDL.LU R6, [R1+0x650] ;  /* 0x0006500001067983 */ /* 0x000ee80000300800 */
[----:B0-----:R-:W3:Y:S04]  /*b50d0*/  LDL.LU R5, [R1+0x654] ;  /* 0x0006540001057983 */ /* 0x001ee80000300800 */
[----:B------:R-:W4:Y:S04]  /*b50e0*/  LDL.LU R10, [R1+0x658] ;  /* 0x00065800010a7983 */ /* 0x000f280000300800 */
[----:B------:R-:W4:Y:S04]  /*b50f0*/  LDL.LU R28, [R1+0x65c] ;  /* 0x00065c00011c7983 */ /* 0x000f280000300800 */
[----:B------:R-:W5:Y:S04]  /*b5100*/  LDL.LU R15, [R1+0x630] ;  /* 0x00063000010f7983 */ /* 0x000f680000300800 */
[----:B------:R-:W5:Y:S04]  /*b5110*/  LDL.LU R7, [R1+0x634] ;  /* 0x0006340001077983 */ /* 0x000f680000300800 */
[----:B------:R-:W3:Y:S04]  /*b5120*/  LDL.LU R9, [R1+0x638] ;  /* 0x0006380001097983 */ /* 0x000ee80000300800 */
[----:B------:R-:W3:Y:S04]  /*b5130*/  LDL.LU R8, [R1+0x63c] ;  /* 0x00063c0001087983 */ /* 0x000ee80000300800 */
[----:B------:R-:W2:Y:S04]  /*b5140*/  LDL.LU R24, [R1+0x61c] ;  /* 0x00061c0001187983 */ /* 0x000ea80000300800 */
[----:B--2---:R0:W-:Y:S04]  /*b5150*/  STL [R1+0x3934], R24 ;  /* 0x0039341801007387 */ /* 0x0041e80000100800 */
[----:B0-----:R-:W2:Y:S04]  /*b5160*/  LDL.LU R24, [R1+0x614] ;  /* 0x0006140001187983 */ /* 0x001ea80000300800 */
[----:B------:R-:W4:Y:S04]  /*b5170*/  LDL.LU R13, [R1+0x5f0] ;  /* 0x0005f000010d7983 */ /* 0x000f280000300800 */
[----:B----4-:R0:W-:Y:S04]  /*b5180*/  STL [R1+0x3930], R13 ;  /* 0x0039300d01007387 */ /* 0x0101e80000100800 */
[----:B0-----:R-:W4:Y:S01]  /*b5190*/  LDL.LU R13, [R1+0x618] ;  /* 0x00061800010d7983 */ /* 0x001f220000300800 */
[----:B------:R-:W-:-:S02]  /*b51a0*/  F2FP.SATFINITE.E4M3.F32.PACK_AB_MERGE_C R12, R4, R12, RZ ;  /* 0x0000000c040c723e */ /* 0x000fc400048070ff */
[----:B------:R-:W-:Y:S02]  /*b51b0*/  F2FP.SATFINITE.E4M3.F32.PACK_AB_MERGE_C R10, R28, R10, RZ ;  /* 0x0000000a1c0a723e */ /* 0x000fe400048070ff */
[----:B-----5:R-:W-:Y:S01]  /*b51c0*/  F2FP.SATFINITE.E4M3.F32.PACK_AB_MERGE_C R7, R7, R15, RZ ;  /* 0x0000000f0707723e */ /* 0x020fe200048070ff */
[----:B----4-:R0:W-:Y:S04]  /*b51d0*/  STL [R1+0x3938], R13 ;  /* 0x0039380d01007387 */ /* 0x0101e80000100800 */
[----:B0-----:R-:W2:Y:S04]  /*b51e0*/  LDL.LU R13, [R1+0x610] ;  /* 0x00061000010d7983 */ /* 0x001ea80000300800 */
        /* <DEDUP_REMOVED lines=17> */
[----:B------:R3:W-:Y:S02]  /*b5300*/  STL [R1+0x38], R12 ;  /* 0x0000380c01007387 */ /* 0x0007e40000100800 */
[----:B---3--:R-:W-:-:S02]  /*b5310*/  F2FP.SATFINITE.E4M3.F32.PACK_AB_MERGE_C R12, R5, R6, RZ ;  /* 0x00000006050c723e */ /* 0x008fc400048070ff */
[----:B------:R-:W3:Y:S04]  /*b5320*/  LDL.LU R6, [R1+0x578] ;  /* 0x0005780001067983 */ /* 0x000ee80000300800 */
[----:B------:R-:W3:Y:S04]  /*b5330*/  LDL.LU R5, [R1+0x57c] ;  /* 0x00057c0001057983 */ /* 0x000ee80000300800 */
[----:B------:R0:W-:Y:S04]  /*b5340*/  STL [R1+0x30], R12 ;  /* 0x0000300c01007387 */ /* 0x0001e80000100800 */
[----:B------:R-:W3:Y:S01]  /*b5350*/  LDL.LU R16, [R1+0x560] ;  /* 0x0005600001107983 */ /* 0x000ee20000300800 */
[----:B------:R-:W-:-:S03]  /*b5360*/  F2FP.SATFINITE.E4M3.F32.PACK_AB_MERGE_C R8, R8, R9, RZ ;  /* 0x000000090808723e */ /* 0x000fc600048070ff */
[----:B0-----:R-:W3:Y:S04]  /*b5370*/  LDL.LU R12, [R1+0x564] ;  /* 0x00056400010c7983 */ /* 0x001ee80000300800 */
[----:B------:R0:W-:Y:S04]  /*b5380*/  STL [R1+0x28], R10 ;  /* 0x0000280a01007387 */ /* 0x0001e80000100800 */
[----:B0-----:R-:W3:Y:S04]  /*b5390*/  LDL.LU R10, [R1+0x568] ;  /* 0x00056800010a7983 */ /* 0x001ee80000300800 */
[----:B------:R-:W3:Y:S04]  /*b53a0*/  LDL.LU R28, [R1+0x56c] ;  /* 0x00056c00011c7983 */ /* 0x000ee80000300800 */
[----:B------:R-:W3:Y:S04]  /*b53b0*/  LDL.LU R15, [R1+0x540] ;  /* 0x00054000010f7983 */ /* 0x000ee80000300800 */
[----:B------:R0:W-:Y:S04]  /*b53c0*/  STL [R1+0x1f4], R7 ;  /* 0x0001f40701007387 */ /* 0x0001e80000100800 */
[----:B0-----:R-:W3:Y:S04]  /*b53d0*/  LDL.LU R7, [R1+0x544] ;  /* 0x0005440001077983 */ /* 0x001ee80000300800 */
[----:B------:R-:W3:Y:S04]  /*b53e0*/  LDL.LU R9, [R1+0x548] ;  /* 0x0005480001097983 */ /* 0x000ee80000300800 */
[----:B------:R0:W-:Y:S04]  /*b53f0*/  STL [R1+0x1f0], R8 ;  /* 0x0001f00801007387 */ /* 0x0001e80000100800 */
[----:B0-----:R-:W3:Y:S01]  /*b5400*/  LDL.LU R8, [R1+0x54c] ;  /* 0x00054c0001087983 */ /* 0x001ee20000300800 */
[----:B--2---:R-:W-:-:S03]  /*b5410*/  F2FP.SATFINITE.E4M3.F32.PACK_AB_MERGE_C R24, R24, R13, RZ ;  /* 0x0000000d1818723e */ /* 0x004fc600048070ff */
[----:B------:R-:W2:Y:S04]  /*b5420*/  LDL.LU R13, [R1+0x3938] ;  /* 0x00393800010d7983 */ /* 0x000ea80000300800 */
[----:B------:R0:W-:Y:S04]  /*b5430*/  STL [R1+0x2c], R24 ;  /* 0x00002c1801007387 */ /* 0x0001e80000100800 */
[----:B0-----:R-:W2:Y:S02]  /*b5440*/  LDL.LU R24, [R1+0x3934] ;  /* 0x0039340001187983 */ /* 0x001ea40000300800 */
[----:B--2---:R-:W-:-:S02]  /*b5450*/  F2FP.SATFINITE.E4M3.F32.PACK_AB_MERGE_C R24, R24, R13, RZ ;  /* 0x0000000d1818723e */ /* 0x004fc400048070ff */
[----:B------:R-:W2:Y:S01]  /*b5460*/  LDL.LU R13, [R1+0x3930] ;  /* 0x00393000010d7983 */ /* 0x000ea20000300800 */
[----:B-----5:R-:W-:-:S03]  /*b5470*/  F2FP.SATFINITE.E4M3.F32.PACK_AB_MERGE_C R2, R2, R11, RZ ;  /* 0x0000000b0202723e */ /* 0x020fc600048070ff */
[----:B------:R0:W-:Y:S01]  /*b5480*/  STL [R1+0x24], R24 ;  /* 0x0000241801007387 */ /* 0x0001e20000100800 */
[----:B----4-:R-:W-:Y:S02]  /*b5490*/  F2FP.SATFINITE.E4M3.F32.PACK_AB_MERGE_C R26, R26, R25, RZ ;  /* 0x000000191a1a723e */ /* 0x010fe400048070ff */
[----:B------:R-:W-:Y:S01]  /*b54a0*/  F2FP.SATFINITE.E4M3.F32.PACK_AB_MERGE_C R23, R23, R27, RZ ;  /* 0x0000001b1717723e */ /* 0x000fe200048070ff */
[----:B0-----:R-:W4:Y:S01]  /*b54b0*/  LDL.LU R24, [R1+0x392c] ;  /* 0x00392c0001187983 */ /* 0x001f220000300800 */
[----:B------:R-:W-:Y:S02]  /*b54c0*/  F2FP.SATFINITE.E4M3.F32.PACK_AB_MERGE_C R21, R21, R20, RZ ;  /* 0x000000141515723e */ /* 0x000fe400048070ff */
[----:B------:R-:W-:Y:S02]  /*b54d0*/  F2FP.SATFINITE.E4M3.F32.PACK_AB_MERGE_C R22, R22, R17, RZ ;  /* 0x000000111616723e */ /* 0x000fe400048070ff */
[----:B------:R-:W-:Y:S02]  /*b54e0*/  F2FP.SATFINITE.E4M3.F32.PACK_AB_MERGE_C R14, R4, R14, RZ ;  /* 0x0000000e040e723e */ /* 0x000fe400048070ff */
[----:B--2---:R-:W-:-:S02]  /*b54f0*/  F2FP.SATFINITE.E4M3.F32.PACK_AB_MERGE_C R0, R0, R13, RZ ;  /* 0x0000000d0000723e */ /* 0x004fc400048070ff */
[----:B------:R-:W2:Y:S04]  /*b5500*/  LDL.LU R13, [R1+0x530] ;  /* 0x00053000010d7983 */ /* 0x000ea80000300800 */
[----:B------:R0:W-:Y:S04]  /*b5510*/  STL [R1+0x20], R0 ;  /* 0x0000200001007387 */ /* 0x0001e80000100800 */
[----:B0-----:R-:W2:Y:S04]  /*b5520*/  LDL.LU R0, [R1+0x534] ;  /* 0x0005340001007983 */ /* 0x001ea80000300800 */
[----:B------:R-:W5:Y:S04]  /*b5530*/  LDL.LU R11, [R1+0x538] ;  /* 0x00053800010b7983 */ /* 0x000f680000300800 */
[----:B------:R0:W-:Y:S04]  /*b5540*/  STL [R1+0x1c], R2 ;  /* 0x00001c0201007387 */ /* 0x0001e80000100800 */
[----:B0-----:R-:W5:Y:S04]  /*b5550*/  LDL.LU R2, [R1+0x53c] ;  /* 0x00053c0001027983 */ /* 0x001f680000300800 */
[----:B------:R-:W4:Y:S04]  /*b5560*/  LDL.LU R25, [R1+0x3928] ;  /* 0x0039280001197983 */ /* 0x000f280000300800 */
[----:B------:R0:W-:Y:S04]  /*b5570*/  STL [R1+0x18], R26 ;  /* 0x0000181a01007387 */ /* 0x0001e80000100800 */
[----:B0-----:R-:W4:Y:S04]  /*b5580*/  LDL.LU R26, [R1+0x3924] ;  /* 0x00392400011a7983 */ /* 0x001f280000300800 */
[----:B------:R-:W4:Y:S04]  /*b5590*/  LDL.LU R27, [R1+0x3920] ;  /* 0x00392000011b7983 */ /* 0x000f280000300800 */
[----:B------:R0:W-:Y:S04]  /*b55a0*/  STL [R1+0x10], R23 ;  /* 0x0000101701007387 */ /* 0x0001e80000100800 */
[----:B0-----:R-:W4:Y:S04]  /*b55b0*/  LDL.LU R23, [R1+0x391c] ;  /* 0x00391c0001177983 */ /* 0x001f280000300800 */
[----:B------:R-:W4:Y:S04]  /*b55c0*/  LDL.LU R20, [R1+0x3918] ;  /* 0x0039180001147983 */ /* 0x000f280000300800 */
[----:B------:R0:W-:Y:S04]  /*b55d0*/  STL [R1+0x1fc], R21 ;  /* 0x0001fc1501007387 */ /* 0x0001e80000100800 */
[----:B0-----:R-:W4:Y:S04]  /*b55e0*/  LDL.LU R21, [R1+0x3914] ;  /* 0x0039140001157983 */ /* 0x001f280000300800 */
[----:B------:R-:W4:Y:S04]  /*b55f0*/  LDL.LU R17, [R1+0x3910] ;  /* 0x0039100001117983 */ /* 0x000f280000300800 */
[----:B------:R0:W-:Y:S02]  /*b5600*/  STL [R1+0x1f8], R22 ;  /* 0x0001f81601007387 */ /* 0x0001e40000100800 */
[----:B0-----:R-:W-:-:S02]  /*b5610*/  F2FP.SATFINITE.E4M3.F32.PACK_AB_MERGE_C R22, R19, R18, RZ ;  /* 0x000000121316723e */ /* 0x001fc400048070ff */
[----:B------:R-:W-:Y:S01]  /*b5620*/  F2FP.SATFINITE.E4M3.F32.PACK_AB_MERGE_C R19, R3, R29, RZ ;  /* 0x0000001d0313723e */ /* 0x000fe200048070ff */
[----:B------:R-:W4:Y:S04]  /*b5630*/  LDL.LU R18, [R1+0x550] ;  /* 0x0005500001127983 */ /* 0x000f280000300800 */
[----:B------:R-:W-:Y:S04]  /*b5640*/  STL [R1+0x14], R22 ;  /* 0x0000141601007387 */ /* 0x000fe80000100800 */
[----:B------:R-:W4:Y:S04]  /*b5650*/  LDL.LU R3, [R1+0x554] ;  /* 0x0005540001037983 */ /* 0x000f280000300800 */
[----:B------:R0:W-:Y:S04]  /*b5660*/  STL [R1+0xc], R19 ;  /* 0x00000c1301007387 */ /* 0x0001e80000100800 */
[----:B0-----:R-:W4:Y:S04]  /*b5670*/  LDL.LU R19, [R1+0x558] ;  /* 0x0005580001137983 */ /* 0x001f280000300800 */
[----:B------:R-:W4:Y:S01]  /*b5680*/  LDL.LU R4, [R1+0x55c] ;  /* 0x00055c0001047983 */ /* 0x000f220000300800 */
[----:B---3--:R-:W-:-:S02]  /*b5690*/  F2FP.SATFINITE.E4M3.F32.PACK_AB_MERGE_C R6, R5, R6, RZ ;  /* 0x000000060506723e */ /* 0x008fc400048070ff */
[----:B------:R-:W-:Y:S01]  /*b56a0*/  F2FP.SATFINITE.E4M3.F32.PACK_AB_MERGE_C R28, R28, R10, RZ ;  /* 0x0000000a1c1c723e */ /* 0x000fe200048070ff */
[----:B------:R-:W-:Y:S01]  /*b56b0*/  STL [R1+0x8], R14 ;  /* 0x0000080e01007387 */ /* 0x000fe20000100800 */
[----:B------:R-:W-:-:S03]  /*b56c0*/  F2FP.SATFINITE.E4M3.F32.PACK_AB_MERGE_C R12, R12, R16, RZ ;  /* 0x000000100c0c723e */ /* 0x000fc600048070ff */
[----:B------:R-:W3:Y:S01]  /*b56d0*/  LDL.LU R29, [R1+0x520] ;  /* 0x00052000011d7983 */ /* 0x000ee20000300800 */
[----:B------:R-:W-:-:S03]  /*b56e0*/  F2FP.SATFINITE.E4M3.F32.PACK_AB_MERGE_C R10, R7, R15, RZ ;  /* 0x0000000f070a723e */ /* 0x000fc600048070ff */
[----:B------:R-:W3:Y:S04]  /*b56f0*/  LDL.LU R5, [R1+0x524] ;  /* 0x0005240001057983 */ /* 0x000ee80000300800 */
[----:B------:R0:W-:Y:S01]  /*b5700*/  STL [R1+0x4], R6 ;  /* 0x0000040601007387 */ /* 0x0001e20000100800 */
[----:B------:R-:W-:-:S03]  /*b5710*/  F2FP.SATFINITE.E4M3.F32.PACK_AB_MERGE_C R9, R8, R9, RZ ;  /* 0x000000090809723e */ /* 0x000fc600048070ff */
[----:B0-----:R-:W3:Y:S04]  /*b5720*/  LDL.LU R6, [R1+0x52c] ;  /* 0x00052c0001067983 */ /* 0x001ee80000300800 */
[----:B------:R0:W-:Y:S04]  /*b5730*/  STL [R1+0x38d8], R28 ;  /* 0x0038d81c01007387 */ /* 0x0001e80000100800 */
[----:B------:R-:W-:Y:S04]  /*b5740*/  STL [R1], R12 ;  /* 0x0000000c01007387 */ /* 0x000fe80000100800 */
[----:B0-----:R-:W3:Y:S04]  /*b5750*/  LDL.LU R28, [R1+0x51c] ;  /* 0x00051c00011c7983 */ /* 0x001ee80000300800 */
[----:B------:R-:W3:Y:S04]  /*b5760*/  LDL.LU R14, [R1+0x4d0] ;  /* 0x0004d000010e7983 */ /* 0x000ee80000300800 */
[----:B------:R-:W3:Y:S04]  /*b5770*/  LDL.LU R7, [R1+0x4d4] ;  /* 0x0004d40001077983 */ /* 0x000ee80000300800 */
[----:B------:R-:W-:Y:S04]  /*b5780*/  STL [R1+0x208], R10 ;  /* 0x0002080a01007387 */ /* 0x000fe80000100800 */
[----:B------:R-:W3:Y:S04]  /*b5790*/  LDL.LU R22, [R1+0x4d8] ;  /* 0x0004d80001167983 */ /* 0x000ee80000300800 */
[----:B------:R-:W3:Y:S04]  /*b57a0*/  LDL.LU R8, [R1+0x4dc] ;  /* 0x0004dc0001087983 */ /* 0x000ee80000300800 */
[----:B------:R0:W-:Y:S04]  /*b57b0*/  STL [R1+0x204], R9 ;  /* 0x0002040901007387 */ /* 0x0001e80000100800 */
[----:B------:R-:W3:Y:S04]  /*b57c0*/  LDL.LU R16, [R1+0x470] ;  /* 0x0004700001107983 */ /* 0x000ee80000300800 */
[----:B0-----:R-:W3:Y:S01]  /*b57d0*/  LDL.LU R9, [R1+0x474] ;  /* 0x0004740001097983 */ /* 0x001ee20000300800 */
[----:B--2---:R-:W-:-:S05]  /*b57e0*/  F2FP.SATFINITE.E4M3.F32.PACK_AB_MERGE_C R0, R0, R13, RZ ;  /* 0x0000000d0000723e */ /* 0x004fca00048070ff */
[----:B------:R0:W-:Y:S04]  /*b57f0*/  STL [R1+0x38cc], R0 ;  /* 0x0038cc0001007387 */ /* 0x0001e80000100800 */
[----:B0-----:R-:W2:Y:S01]  /*b5800*/  LDL.LU R0, [R1+0x518] ;  /* 0x0005180001007983 */ /* 0x001ea20000300800 */
[----:B-----5:R-:W-:-:S03]  /*b5810*/  F2FP.SATFINITE.E4M3.F32.PACK_AB_MERGE_C R2, R2, R11, RZ ;  /* 0x0000000b0202723e */ /* 0x020fc600048070ff */
[----:B------:R-:W5:Y:S04]  /*b5820*/  LDL.LU R12, [R1+0x478] ;  /* 0x00047800010c7983 */ /* 0x000f680000300800 */
[----:B------:R-:W5:Y:S04]  /*b5830*/  LDL.LU R11, [R1+0x47c] ;  /* 0x00047c00010b7983 */ /* 0x000f680000300800 */
[----:B------:R-:W2:Y:S04]  /*b5840*/  LDL.LU R10, [R1+0x3c0] ;  /* 0x0003c000010a7983 */ /* 0x000ea80000300800 */
[----:B------:R-:W2:Y:S04]  /*b5850*/  LDL.LU R13, [R1+0x3c4] ;  /* 0x0003c400010d7983 */ /* 0x000ea80000300800 */
[----:B------:R-:W2:Y:S04]  /*b5860*/  LDL.LU R15, [R1+0x3cc] ;  /* 0x0003cc00010f7983 */ /* 0x000ea80000300800 */
[----:B------:R0:W-:Y:S04]  /*b5870*/  STL [R1+0x38d0], R2 ;  /* 0x0038d00201007387 */ /* 0x0001e80000100800 */
[----:B0-----:R-:W2:Y:S01]  /*b5880*/  LDL.LU R2, [R1+0x514] ;  /* 0x0005140001027983 */ /* 0x001ea20000300800 */
[----:B----4-:R-:W-:-:S03]  /*b5890*/  F2FP.SATFINITE.E4M3.F32.PACK_AB_MERGE_C R3, R3, R18, RZ ;  /* 0x000000120303723e */ /* 0x010fc600048070ff */
[----:B------:R-:W4:Y:S04]  /*b58a0*/  LDL.LU R18, [R1+0x390c] ;  /* 0x00390c0001127983 */ /* 0x000f280000300800 */
[----:B------:R0:W-:Y:S04]  /*b58b0*/  STL [R1+0x38d4], R3 ;  /* 0x0038d40301007387 */ /* 0x0001e80000100800 */
[----:B0-----:R-:W4:Y:S01]  /*b58c0*/  LDL.LU R3, [R1+0x510] ;  /* 0x0005100001037983 */ /* 0x001f220000300800 */
[----:B------:R-:W-:-:S03]  /*b58d0*/  F2FP.SATFINITE.E4M3.F32.PACK_AB_MERGE_C R4, R4, R19, RZ ;  /* 0x000000130404723e */ /* 0x000fc600048070ff */
[----:B------:R-:W4:Y:S04]  /*b58e0*/  LDL.LU R19, [R1+0x3908] ;  /* 0x0039080001137983 */ /* 0x000f280000300800 */
[----:B------:R0:W-:Y:S04]  /*b58f0*/  STL [R1+0x38dc], R4 ;  /* 0x0038dc0401007387 */ /* 0x0001e80000100800 */
[----:B0-----:R-:W4:Y:S01]  /*b5900*/  LDL.LU R4, [R1+0x528] ;  /* 0x0005280001047983 */ /* 0x001f220000300800 */
[----:B---3--:R-:W-:-:S03]  /*b5910*/  F2FP.SATFINITE.E4M3.F32.PACK_AB_MERGE_C R5, R5, R29, RZ ;  /* 0x0000001d0505723e */ /* 0x008fc600048070ff */
[----:B------:R-:W3:Y:S04]  /*b5920*/  LDL.LU R29, [R1+0x3904] ;  /* 0x00390400011d7983 */ /* 0x000ee80000300800 */
[----:B------:R0:W-:Y:S04]  /*b5930*/  STL [R1+0x38e0], R5 ;  /* 0x0038e00501007387 */ /* 0x0001e80000100800 */
[----:B0-----:R-:W3:Y:S01]  /*b5940*/  LDL.LU R5, [R1+0x2f8] ;  /* 0x0002f80001057983 */ /* 0x001ee20000300800 */
[----:B------:R-:W-:Y:S02]  /*b5950*/  F2FP.SATFINITE.E4M3.F32.PACK_AB_MERGE_C R7, R7, R14, RZ ;  /* 0x0000000e0707723e */ /* 0x000fe400048070ff */
[----:B------:R-:W-:-:S02]  /*b5960*/  F2FP.SATFINITE.E4M3.F32.PACK_AB_MERGE_C R8, R8, R22, RZ ;  /* 0x000000160808723e */ /* 0x000fc400048070ff */
[----:B------:R-:W-:Y:S02]  /*b5970*/  F2FP.SATFINITE.E4M3.F32.PACK_AB_MERGE_C R9, R9, R16, RZ ;  /* 0x000000100909723e */ /* 0x000fe400048070ff */
[----:B-----5:R-:W-:Y:S02]  /*b5980*/  F2FP.SATFINITE.E4M3.F32.PACK_AB_MERGE_C R11, R11, R12, RZ ;  /* 0x0000000c0b0b723e */ /* 0x020fe400048070ff */
[----:B--2---:R-:W-:Y:S02]  /*b5990*/  F2FP.SATFINITE.E4M3.F32.PACK_AB_MERGE_C R13, R13, R10, RZ ;  /* 0x0000000a0d0d723e */ /* 0x004fe400048070ff */
[----:B----4-:R-:W-:Y:S02]  /*b59a0*/  F2FP.SATFINITE.E4M3.F32.PACK_AB_MERGE_C R2, R2, R3, RZ ;  /* 0x000000030202723e */ /* 0x010fe400048070ff */
[----:B------:R-:W-:Y:S02]  /*b59b0*/  F2FP.SATFINITE.E4M3.F32.PACK_AB_MERGE_C R3, R28, R0, RZ ;  /* 0x000000001c03723e */ /* 0x000fe400048070ff */
[----:B------:R-:W-:-:S02]  /*b59c0*/  F2FP.SATFINITE.E4M3.F32.PACK_AB_MERGE_C R6, R6, R4, RZ ;  /* 0x000000040606723e */ /* 0x000fc400048070ff */
[----:B------:R-:W3:Y:S04]  /*b59d0*/  LDL.LU R4, [R1+0x2fc] ;  /* 0x0002fc0001047983 */ /* 0x000ee80000300800 */
[----:B------:R0:W-:Y:S04]  /*b59e0*/  STL [R1+0x21c], R2 ;  /* 0x00021c0201007387 */ /* 0x0001e80000100800 */
[----:B------:R-:W2:Y:S04]  /*b59f0*/  LDL.LU R0, [R1+0x6c] ;  /* 0x00006c0001007983 */ /* 0x000ea80000300800 */
[----:B0-----:R-:W4:Y:S04]  /*b5a00*/  LDL.LU R2, [R1+0x68] ;  /* 0x0000680001027983 */ /* 0x001f280000300800 */
[----:B------:R0:W-:Y:S04]  /*b5a10*/  STL [R1+0x214], R3 ;  /* 0x0002140301007387 */ /* 0x0001e80000100800 */
[----:B0-----:R-:W5:Y:S04]  /*b5a20*/  LDL.LU R3, [R1+0x64] ;  /* 0x0000640001037983 */ /* 0x001f680000300800 */
[----:B------:R-:W5:Y:S04]  /*b5a30*/  LDL.LU R28, [R1+0x5c] ;  /* 0x00005c00011c7983 */ /* 0x000f680000300800 */
[----:B------:R-:W3:Y:S04]  /*b5a40*/  LDL.LU R14, [R1+0x3900] ;  /* 0x00390000010e7983 */ /* 0x000ee80000300800 */
[----:B------:R0:W-:Y:S04]  /*b5a50*/  STL [R1+0x38b8], R7 ;  /* 0x0038b80701007387 */ /* 0x0001e80000100800 */
[----:B0-----:R-:W2:Y:S04]  /*b5a60*/  LDL.LU R7, [R1+0x2f4] ;  /* 0x0002f40001077983 */ /* 0x001ea80000300800 */
[----:B------:R-:W5:Y:S04]  /*b5a70*/  LDL.LU R22, [R1+0x34] ;  /* 0x0000340001167983 */ /* 0x000f680000300800 */
[----:B------:R0:W-:Y:S04]  /*b5a80*/  STL [R1+0x38bc], R8 ;  /* 0x0038bc0801007387 */ /* 0x0001e80000100800 */
[----:B0-----:R-:W2:Y:S04]  /*b5a90*/  LDL.LU R8, [R1+0x2f0] ;  /* 0x0002f00001087983 */ /* 0x001ea80000300800 */
[----:B------:R-:W4:Y:S04]  /*b5aa0*/  LDL.LU R16, [R1+0x38fc] ;  /* 0x0038fc0001107983 */ /* 0x000f280000300800 */
[----:B------:R0:W-:Y:S04]  /*b5ab0*/  STL [R1+0x38c0], R9 ;  /* 0x0038c00901007387 */ /* 0x0001e80000100800 */
[----:B0-----:R-:W5:Y:S04]  /*b5ac0*/  LDL.LU R9, [R1+0x7c] ;  /* 0x00007c0001097983 */ /* 0x001f680000300800 */
[----:B------:R-:W2:Y:S04]  /*b5ad0*/  LDL.LU R12, [R1+0x38f8] ;  /* 0x0038f800010c7983 */ /* 0x000ea80000300800 */
[----:B------:R0:W-:Y:S04]  /*b5ae0*/  STL [R1+0x38c4], R11 ;  /* 0x0038c40b01007387 */ /* 0x0001e80000100800 */
[----:B0-----:R-:W4:Y:S04]  /*b5af0*/  LDL.LU R11, [R1+0x70] ;  /* 0x00007000010b7983 */ /* 0x001f280000300800 */
[----:B------:R-:W4:Y:S04]  /*b5b00*/  LDL.LU R10, [R1+0x38f4] ;  /* 0x0038f400010a7983 */ /* 0x000f280000300800 */
[----:B------:R0:W-:Y:S04]  /*b5b10*/  STL [R1+0x38c8], R13 ;  /* 0x0038c80d01007387 */ /* 0x0001e80000100800 */
[----:B0-----:R-:W5:Y:S01]  /*b5b20*/  LDL.LU R13, [R1+0x3c8] ;  /* 0x0003c800010d7983 */ /* 0x001f620000300800 */
[----:B---3--:R-:W-:-:S02]  /*b5b30*/  LOP3.LUT R14, R14, 0xffff, RZ, 0xc0, !PT ;  /* 0x0000ffff0e0e7812 */ /* 0x008fc400078ec0ff */
[----:B-----5:R-:W-:Y:S02]  /*b5b40*/  F2FP.SATFINITE.E4M3.F32.PACK_AB_MERGE_C R15, R15, R13, RZ ;  /* 0x0000000d0f0f723e */ /* 0x020fe400048070ff */
[----:B------:R-:W-:Y:S02]  /*b5b50*/  LOP3.LUT R13, R9, 0xffff, RZ, 0xc0, !PT ;  /* 0x0000ffff090d7812 */ /* 0x000fe400078ec0ff */
[----:B--2---:R-:W-:Y:S02]  /*b5b60*/  LOP3.LUT R9, R12, 0xffff, RZ, 0xc0, !PT ;  /* 0x0000ffff0c097812 */ /* 0x004fe400078ec0ff */
[----:B----4-:R-:W-:Y:S02]  /*b5b70*/  LOP3.LUT R12, R16, 0xffff, RZ, 0xc0, !PT ;  /* 0x0000ffff100c7812 */ /* 0x010fe400078ec0ff */
[----:B------:R-:W2:Y:S04]  /*b5b80*/  LDL.LU R16, [R1+0x78] ;  /* 0x0000780001107983 */ /* 0x000ea80000300800 */
[----:B------:R-:W-:Y:S01]  /*b5b90*/  STL [R1+0x88], R13 ;  /* 0x0000880d01007387 */ /* 0x000fe20000100800 */
[----:B------:R-:W-:-:S03]  /*b5ba0*/  PRMT R10, R12, 0x3340, R10 ;  /* 0x000033400c0a7816 */ /* 0x000fc6000000000a */
[----:B------:R0:W-:Y:S04]  /*b5bb0*/  STL [R1+0x7c], R12 ;  /* 0x00007c0c01007387 */ /* 0x0001e80000100800 */
[----:B------:R-:W-:Y:S04]  /*b5bc0*/  STL [R1+0x84], R9 ;  /* 0x0000840901007387 */ /* 0x000fe80000100800 */
[----:B------:R-:W-:Y:S04]  /*b5bd0*/  STL [R1+0x94], R14 ;  /* 0x0000940e01007387 */ /* 0x000fe80000100800 */
[----:B0-----:R-:W3:Y:S01]  /*b5be0*/  LDL.LU R12, [R1+0x38f0] ;  /* 0x0038f000010c7983 */ /* 0x001ee20000300800 */
[----:B------:R-:W-:-:S02]  /*b5bf0*/  LOP3.LUT R11, R11, 0xffff, RZ, 0xc0, !PT ;  /* 0x0000ffff0b0b7812 */ /* 0x000fc400078ec0ff */
[----:B------:R-:W-:Y:S02]  /*b5c00*/  F2FP.SATFINITE.E4M3.F32.PACK_AB_MERGE_C R8, R7, R8, RZ ;  /* 0x000000080708723e */ /* 0x000fe400048070ff */
[----:B------:R-:W-:Y:S02]  /*b5c10*/  F2FP.SATFINITE.E4M3.F32.PACK_AB_MERGE_C R7, R4, R5, RZ ;  /* 0x000000050407723e */ /* 0x000fe400048070ff */
[----:B------:R-:W-:Y:S02]  /*b5c20*/  LOP3.LUT R0, R0, 0xffff, RZ, 0xc0, !PT ;  /* 0x0000ffff00007812 */ /* 0x000fe400078ec0ff */
[----:B------:R-:W-:Y:S01]  /*b5c30*/  LOP3.LUT R2, R2, 0xffff, RZ, 0xc0, !PT ;  /* 0x0000ffff02027812 */ /* 0x000fe200078ec0ff */
[----:B-1----:R-:W-:Y:S01]  /*b5c40*/  ULEA UR4, UR5, UR4, 0x18 ;  /* 0x0000000405047291 */ /* 0x002fe2000f8ec03f */
[----:B------:R-:W-:Y:S02]  /*b5c50*/  LOP3.LUT R6, R6, 0xffff, RZ, 0xc0, !PT ;  /* 0x0000ffff06067812 */ /* 0x000fe400078ec0ff */
[----:B------:R-:W-:Y:S01]  /*b5c60*/  ULDC UR5, c[0x0][0x248] ;  /* 0x0000920000057ab9 */ /* 0x000fe20000000800 */
[----:B--2---:R-:W-:-:S05]  /*b5c70*/  LOP3.LUT R16, R16, 0xffff, RZ, 0xc0, !PT ;  /* 0x0000ffff10107812 */ /* 0x004fca00078ec0ff */
[----:B------:R-:W-:Y:S04]  /*b5c80*/  STL [R1+0x80], R16 ;  /* 0x0000801001007387 */ /* 0x000fe80000100800 */
[----:B------:R-:W-:Y:S04]  /*b5c90*/  STL [R1+0x90], R11 ;  /* 0x0000900b01007387 */ /* 0x000fe80000100800 */
[----:B------:R0:W-:Y:S02]  /*b5ca0*/  STL [R1+0x228], R8 ;  /* 0x0002280801007387 */ /* 0x0001e40000100800 */
[----:B0-----:R-:W0:Y:S01]  /*b5cb0*/  S2R R8, SR_TID.X ;  /* 0x0000000000087919 */ /* 0x001e220000002100 */
[----:B---3--:R-:W-:-:S02]  /*b5cc0*/  PRMT R12, R14, 0x3340, R12 ;  /* 0x000033400e0c7816 */ /* 0x008fc4000000000c */
[----:B------:R-:W-:Y:S02]  /*b5cd0*/  PRMT R14, R13, 0x3340, R16 ;  /* 0x000033400d0e7816 */ /* 0x000fe40000000010 */
[----:B------:R-:W-:Y:S02]  /*b5ce0*/  PRMT R16, R9, 0x3340, R11 ;  /* 0x0000334009107816 */ /* 0x000fe4000000000b */
[----:B------:R-:W-:Y:S02]  /*b5cf0*/  PRMT R5, R14, 0x5410, R10 ;  /* 0x000054100e057816 */ /* 0x000fe4000000000a */
[----:B------:R-:W-:Y:S01]  /*b5d00*/  PRMT R4, R16, 0x5410, R12 ;  /* 0x0000541010047816 */ /* 0x000fe2000000000c */
[----:B------:R-:W-:Y:S01]  /*b5d10*/  STL [R1+0x220], R7 ;  /* 0x0002200701007387 */ /* 0x000fe20000100800 */
[----:B------:R-:W-:-:S03]  /*b5d20*/  LOP3.LUT R14, R3, 0xffff, RZ, 0xc0, !PT ;  /* 0x0000ffff030e7812 */ /* 0x000fc600078ec0ff */
[----:B------:R1:W-:Y:S01]  /*b5d30*/  STL [R1+0x22c], R5 ;  /* 0x00022c0501007387 */ /* 0x0003e20000100800 */
[----:B------:R-:W-:-:S03]  /*b5d40*/  LOP3.LUT R3, R22, 0xffff, RZ, 0xc0, !PT ;  /* 0x0000ffff16037812 */ /* 0x000fc600078ec0ff */
[----:B------:R2:W-:Y:S01]  /*b5d50*/  STL [R1+0x230], R4 ;  /* 0x0002300401007387 */ /* 0x0005e20000100800 */
[----:B------:R-:W-:-:S03]  /*b5d60*/  LOP3.LUT R11, R29, 0xffff, RZ, 0xc0, !PT ;  /* 0x0000ffff1d0b7812 */ /* 0x000fc600078ec0ff */
[----:B------:R-:W-:Y:S01]  /*b5d70*/  STL [R1+0x11c], R0 ;  /* 0x00011c0001007387 */ /* 0x000fe20000100800 */
[----:B-1----:R-:W-:-:S03]  /*b5d80*/  LOP3.LUT R5, R28, 0xffff, RZ, 0xc0, !PT ;  /* 0x0000ffff1c057812 */ /* 0x002fc600078ec0ff */
[----:B------:R-:W-:Y:S01]  /*b5d90*/  STL [R1+0x118], R2 ;  /* 0x0001180201007387 */ /* 0x000fe20000100800 */
[----:B------:R-:W-:-:S03]  /*b5da0*/  LOP3.LUT R16, R18, 0xffff, RZ, 0xc0, !PT ;  /* 0x0000ffff12107812 */ /* 0x000fc600078ec0ff */
[----:B------:R-:W-:Y:S01]  /*b5db0*/  STL [R1+0x114], R14 ;  /* 0x0001140e01007387 */ /* 0x000fe20000100800 */
[----:B--2---:R-:W-:Y:S01]  /*b5dc0*/  LOP3.LUT R4, R19, 0xffff, RZ, 0xc0, !PT ;  /* 0x0000ffff13047812 */ /* 0x004fe200078ec0ff */
[C---:B0-----:R-:W-:Y:S02]  /*b5dd0*/  IMAD.SHL.U32 R29, R8.reuse, 0x40, RZ ;  /* 0x00000040081d7824 */ /* 0x041fe400078e00ff */
[----:B------:R-:W-:Y:S01]  /*b5de0*/  STL [R1+0x8c], R5 ;  /* 0x00008c0501007387 */ /* 0x000fe20000100800 */
[----:B------:R-:W-:-:S03]  /*b5df0*/  IMAD.SHL.U32 R10, R8, 0x8, RZ ;  /* 0x00000008080a7824 */ /* 0x000fc600078e00ff */
[----:B------:R-:W2:Y:S04]  /*b5e00*/  LDL.LU R22, [R1+0x12c] ;  /* 0x00012c0001167983 */ /* 0x000ea80000300800 */
[----:B------:R-:W3:Y:S01]  /*b5e10*/  LDL.LU R7, [R1+0x120] ;  /* 0x0001200001077983 */ /* 0x000ee20000300800 */
[----:B------:R-:W-:-:S03]  /*b5e20*/  LOP3.LUT R12, R17, 0xffff, RZ, 0xc0, !PT ;  /* 0x0000ffff110c7812 */ /* 0x000fc600078ec0ff */
[----:B------:R-:W4:Y:S01]  /*b5e30*/  LDL.LU R28, [R1+0x104] ;  /* 0x00010400011c7983 */ /* 0x000f220000300800 */
[----:B------:R-:W-:-:S03]  /*b5e40*/  LOP3.LUT R29, R29, 0x200, RZ, 0xc0, !PT ;  /* 0x000002001d1d7812 */ /* 0x000fc600078ec0ff */
[----:B------:R-:W-:Y:S01]  /*b5e50*/  STL [R1+0x78], R3 ;  /* 0x0000780301007387 */ /* 0x000fe20000100800 */
[----:B------:R-:W-:-:S03]  /*b5e60*/  LOP3.LUT R17, R10, 0x80, RZ, 0xc0, !PT ;  /* 0x000000800a117812 */ /* 0x000fc600078ec0ff */
[----:B------:R-:W-:Y:S04]  /*b5e70*/  STL [R1+0x74], R11 ;  /* 0x0000740b01007387 */ /* 0x000fe80000100800 */
[----:B------:R0:W-:Y:S01]  /*b5e80*/  STL [R1+0x6c], R16 ;  /* 0x00006c1001007387 */ /* 0x0001e20000100800 */
[----:B------:R-:W-:-:S03]  /*b5e90*/  PRMT R10, R16, 0x3340, R1 ;  /* 0x00003340100a7816 */ /* 0x000fc60000000001 */
[----:B------:R-:W-:Y:S04]  /*b5ea0*/  STL [R1+0x70], R4 ;  /* 0x0000700401007387 */ /* 0x000fe80000100800 */
[----:B------:R-:W5:Y:S01]  /*b5eb0*/  LDL.LU R8, [R1+0xf8] ;  /* 0x0000f80001087983 */ /* 0x000f620000300800 */
[----:B------:R-:W-:-:S03]  /*b5ec0*/  IADD3 R17, R17, UR4, R29 ;  /* 0x0000000411117c10 */ /* 0x000fc6000fffe01d */
[----:B------:R-:W3:Y:S01]  /*b5ed0*/  LDL.LU R13, [R1+0x54] ;  /* 0x00005400010d7983 */ /* 0x000ee20000300800 */
[----:B0-----:R-:W-:-:S03]  /*b5ee0*/  PRMT R16, R5, 0x3340, R11 ;  /* 0x0000334005107816 */ /* 0x001fc6000000000b */
[----:B------:R-:W4:Y:S04]  /*b5ef0*/  LDL.LU R9, [R1+0x4c] ;  /* 0x00004c0001097983 */ /* 0x000f280000300800 */
[----:B------:R0:W-:Y:S04]  /*b5f00*/  STL [R1+0x68], R12 ;  /* 0x0000680c01007387 */ /* 0x0001e80000100800 */
[----:B------:R-:W4:Y:S01]  /*b5f10*/  LDL.LU R11, [R1+0x48] ;  /* 0x00004800010b7983 */ /* 0x000f220000300800 */
[----:B------:R-:W-:-:S03]  /*b5f20*/  PRMT R19, R0, 0x3340, R2 ;  /* 0x0000334000137816 */ /* 0x000fc60000000002 */
[----:B------:R-:W4:Y:S01]  /*b5f30*/  LDL.LU R29, [R1+0x134] ;  /* 0x00013400011d7983 */ /* 0x000f220000300800 */
[----:B------:R-:W-:-:S03]  /*b5f40*/  PRMT R0, R16, 0x5410, R10 ;  /* 0x0000541010007816 */ /* 0x000fc6000000000a */
[----:B------:R-:W4:Y:S04]  /*b5f50*/  LDL.LU R16, [R1+0xe8] ;  /* 0x0000e80001107983 */ /* 0x000f280000300800 */
[----:B------:R-:W4:Y:S01]  /*b5f60*/  LDL.LU R10, [R1+0x44] ;  /* 0x00004400010a7983 */ /* 0x000f220000300800 */
[--C-:B0-----:R-:W-:Y:S02]  /*b5f70*/  PRMT R12, R12, 0x3340, R1.reuse ;  /* 0x000033400c0c7816 */ /* 0x101fe40000000001 */
[----:B------:R-:W-:Y:S01]  /*b5f80*/  PRMT R18, R3, 0x3340, R4 ;  /* 0x0000334003127816 */ /* 0x000fe20000000004 */
[----:B------:R0:W-:Y:S01]  /*b5f90*/  STL [R1+0x218], R0 ;  /* 0x0002180001007387 */ /* 0x0001e20000100800 */
[----:B------:R-:W-:-:S03]  /*b5fa0*/  PRMT R14, R14, 0x3340, R1 ;  /* 0x000033400e0e7816 */ /* 0x000fc60000000001 */
[----:B------:R-:W4:Y:S04]  /*b5fb0*/  LDL.LU R5, [R1+0x13c] ;  /* 0x00013c0001057983 */ /* 0x000f280000300800 */
[----:B------:R-:W4:Y:S01]  /*b5fc0*/  LDL.LU R4, [R1+0x130] ;  /* 0x0001300001047983 */ /* 0x000f220000300800 */
[----:B0-----:R-:W-:Y:S02]  /*b5fd0*/  PRMT R0, R18, 0x5410, R12 ;  /* 0x0000541012007816 */ /* 0x001fe4000000000c */
[----:B------:R-:W-:-:S03]  /*b5fe0*/  PRMT R12, R19, 0x5410, R14 ;  /* 0x00005410130c7816 */ /* 0x000fc6000000000e */
[----:B------:R0:W-:Y:S04]  /*b5ff0*/  STL [R1+0x210], R0 ;  /* 0x0002100001007387 */ /* 0x0001e80000100800 */
[----:B------:R-:W4:Y:S04]  /*b6000*/  LDL.LU R3, [R1+0x128] ;  /* 0x0001280001037983 */ /* 0x000f280000300800 */
[----:B------:R-:W4:Y:S04]  /*b6010*/  LDL.LU R2, [R1+0x108] ;  /* 0x0001080001027983 */ /* 0x000f280000300800 */
[----:B0-----:R-:W4:Y:S04]  /*b6020*/  LDL.LU R0, [R1+0xfc] ;  /* 0x0000fc0001007983 */ /* 0x001f280000300800 */
[----:B------:R0:W-:Y:S01]  /*b6030*/  STL [R1+0x224], R12 ;  /* 0x0002240c01007387 */ /* 0x0001e20000100800 */
[----:B------:R-:W-:-:S02]  /*b6040*/  LOP3.LUT R14, R20, 0xffff, RZ, 0xc0, !PT ;  /* 0x0000ffff140e7812 */ /* 0x000fc400078ec0ff */
[----:B0-----:R-:W-:Y:S02]  /*b6050*/  LOP3.LUT R12, R21, 0xffff, RZ, 0xc0, !PT ;  /* 0x0000ffff150c7812 */ /* 0x001fe400078ec0ff */
[----:B--2---:R-:W-:Y:S02]  /*b6060*/  LOP3.LUT R22, R22, 0xffff, RZ, 0xc0, !PT ;  /* 0x0000ffff16167812 */ /* 0x004fe400078ec0ff */
[----:B-----5:R-:W-:Y:S02]  /*b6070*/  LOP3.LUT R8, R8, 0xffff, RZ, 0xc0, !PT ;  /* 0x0000ffff08087812 */ /* 0x020fe400078ec0ff */
[----:B---3--:R-:W-:Y:S02]  /*b6080*/  LOP3.LUT R13, R13, 0xffff, RZ, 0xc0, !PT ;  /* 0x0000ffff0d0d7812 */ /* 0x008fe400078ec0ff */
[----:B----4-:R-:W-:Y:S02]  /*b6090*/  LOP3.LUT R9, R9, 0xffff, RZ, 0xc0, !PT ;  /* 0x0000ffff09097812 */ /* 0x010fe400078ec0ff */
[----:B------:R-:W-:-:S02]  /*b60a0*/  LOP3.LUT R18, R29, 0xffff, RZ, 0xc0, !PT ;  /* 0x0000ffff1d127812 */ /* 0x000fc400078ec0ff */
[----:B------:R-:W-:Y:S02]  /*b60b0*/  LOP3.LUT R29, R7, 0xffff, RZ, 0xc0, !PT ;  /* 0x0000ffff071d7812 */ /* 0x000fe400078ec0ff */
[----:B------:R-:W-:Y:S01]  /*b60c0*/  LOP3.LUT R7, R28, 0xffff, RZ, 0xc0, !PT ;  /* 0x0000ffff1c077812 */ /* 0x000fe200078ec0ff */
[----:B------:R0:W-:Y:S01]  /*b60d0*/  STL [R1+0x64], R18 ;  /* 0x0000641201007387 */ /* 0x0001e20000100800 */
[----:B------:R-:W-:Y:S02]  /*b60e0*/  LOP3.LUT R16, R16, 0xffff, RZ, 0xc0, !PT ;  /* 0x0000ffff10107812 */ /* 0x000fe400078ec0ff */
[----:B------:R-:W-:Y:S01]  /*b60f0*/  LOP3.LUT R19, R10, 0xffff, RZ, 0xc0, !PT ;  /* 0x0000ffff0a137812 */ /* 0x000fe200078ec0ff */
[----:B------:R1:W-:Y:S04]  /*b6100*/  STL [R1+0x34], R22 ;  /* 0x0000341601007387 */ /* 0x0003e80000100800 */
[----:B------:R-:W2:Y:S01]  /*b6110*/  LDL.LU R28, [R1+0xe4] ;  /* 0x0000e400011c7983 */ /* 0x000ea20000300800 */
[----:B------:R-:W-:-:S03]  /*b6120*/  LOP3.LUT R11, R11, 0xffff, RZ, 0xc0, !PT ;  /* 0x0000ffff0b0b7812 */ /* 0x000fc600078ec0ff */
[----:B------:R-:W-:Y:S04]  /*b6130*/  STL [R1+0x134], R7 ;  /* 0x0001340701007387 */ /* 0x000fe80000100800 */
[----:B------:R-:W-:Y:S04]  /*b6140*/  STL [R1+0x12c], R8 ;  /* 0x00012c0801007387 */ /* 0x000fe80000100800 */
[----:B------:R-:W-:Y:S04]  /*b6150*/  STL [R1+0x120], R16 ;  /* 0x0001201001007387 */ /* 0x000fe80000100800 */
[----:B------:R-:W-:Y:S04]  /*b6160*/  STL [R1+0xe8], R13 ;  /* 0x0000e80d01007387 */ /* 0x000fe80000100800 */
[----:B------:R-:W-:Y:S01]  /*b6170*/  STL [R1+0x54], R19 ;  /* 0x0000541301007387 */ /* 0x000fe20000100800 */
[----:B0-----:R-:W-:-:S03]  /*b6180*/  PRMT R18, R18, 0x3340, R22 ;  /* 0x0000334012127816 */ /* 0x001fc60000000016 */
[----:B------:R-:W-:Y:S04]  /*b6190*/  STL [R1+0x5c], R9 ;  /* 0x00005c0901007387 */ /* 0x000fe80000100800 */
[----:B------:R0:W-:Y:S04]  /*b61a0*/  STL [R1+0x4c], R12 ;  /* 0x00004c0c01007387 */ /* 0x0001e80000100800 */
[----:B------:R3:W-:Y:S04]  /*b61b0*/  STL [R1+0x44], R14 ;  /* 0x0000440e01007387 */ /* 0x0007e80000100800 */
[----:B------:R-:W-:Y:S04]  /*b61c0*/  STL [R1+0x48], R11 ;  /* 0x0000480b01007387 */ /* 0x000fe80000100800 */
[----:B-1----:R-:W4:Y:S01]  /*b61d0*/  LDL.LU R22, [R1+0x38ec] ;  /* 0x0038ec0001167983 */ /* 0x002f220000300800 */
[----:B------:R-:W-:-:S02]  /*b61e0*/  PRMT R10, R29, 0x3340, R1 ;  /* 0x000033401d0a7816 */ /* 0x000fc40000000001 */
[----:B------:R-:W-:Y:S02]  /*b61f0*/  PRMT R21, R7, 0x3340, R8 ;  /* 0x0000334007157816 */ /* 0x000fe40000000008 */
[----:B0-----:R-:W-:Y:S02]  /*b6200*/  PRMT R12, R12, 0x3340, R1 ;  /* 0x000033400c0c7816 */ /* 0x001fe40000000001 */
[----:B------:R-:W-:Y:S02]  /*b6210*/  PRMT R19, R13, 0x3340, R19 ;  /* 0x000033400d137816 */ /* 0x000fe40000000013 */
[----:B------:R-:W-:Y:S02]  /*b6220*/  PRMT R7, R18, 0x5410, R10 ;  /* 0x0000541012077816 */ /* 0x000fe4000000000a */
[----:B---3--:R-:W-:Y:S02]  /*b6230*/  PRMT R14, R14, 0x3340, R1 ;  /* 0x000033400e0e7816 */ /* 0x008fe40000000001 */
[----:B------:R-:W-:-:S02]  /*b6240*/  PRMT R20, R9, 0x3340, R11 ;  /* 0x0000334009147816 */ /* 0x000fc4000000000b */
[----:B------:R-:W-:Y:S01]  /*b6250*/  PRMT R16, R16, 0x3340, R1 ;  /* 0x0000334010107816 */ /* 0x000fe20000000001 */
[----:B------:R0:W-:Y:S01]  /*b6260*/  STL [R1+0x1c8], R7 ;  /* 0x0001c80701007387 */ /* 0x0001e20000100800 */
[----:B------:R-:W-:Y:S02]  /*b6270*/  PRMT R9, R19, 0x5410, R12 ;  /* 0x0000541013097816 */ /* 0x000fe4000000000c */
[----:B------:R-:W-:Y:S02]  /*b6280*/  PRMT R8, R20, 0x5410, R14 ;  /* 0x0000541014087816 */ /* 0x000fe4000000000e */
[----:B------:R-:W-:Y:S01]  /*b6290*/  LOP3.LUT R12, R2, 0xffff, RZ, 0xc0, !PT ;  /* 0x0000ffff020c7812 */ /* 0x000fe200078ec0ff */
[----:B------:R-:W-:Y:S01]  /*b62a0*/  STL [R1+0x1d8], R9 ;  /* 0x0001d80901007387 */ /* 0x000fe20000100800 */
[----:B0-----:R-:W-:-:S03]  /*b62b0*/  PRMT R7, R21, 0x5410, R16 ;  /* 0x0000541015077816 */ /* 0x001fc60000000010 */
[----:B------:R-:W-:Y:S01]  /*b62c0*/  STL [R1+0x1e0], R8 ;  /* 0x0001e00801007387 */ /* 0x000fe20000100800 */
[----:B------:R-:W-:Y:S02]  /*b62d0*/  LOP3.LUT R20, R5, 0xffff, RZ, 0xc0, !PT ;  /* 0x0000ffff05147812 */ /* 0x000fe400078ec0ff */
[----:B------:R-:W-:Y:S01]  /*b62e0*/  LOP3.LUT R5, R0, 0xffff, RZ, 0xc0, !PT ;  /* 0x0000ffff00057812 */ /* 0x000fe200078ec0ff */
[----:B------:R0:W-:Y:S01]  /*b62f0*/  STL [R1+0x20c], R7 ;  /* 0x00020c0701007387 */ /* 0x0001e20000100800 */
[----:B------:R-:W-:-:S03]  /*b6300*/  LOP3.LUT R18, R3, 0xffff, RZ, 0xc0, !PT ;  /* 0x0000ffff03127812 */ /* 0x000fc600078ec0ff */
[----:B------:R-:W3:Y:S01]  /*b6310*/  LDL.LU R11, [R1+0x124] ;  /* 0x00012400010b7983 */ /* 0x000ee20000300800 */
[----:B------:R-:W-:-:S03]  /*b6320*/  LOP3.LUT R16, R4, 0xffff, RZ, 0xc0, !PT ;  /* 0x0000ffff04107812 */ /* 0x000fc600078ec0ff */
[----:B0-----:R-:W5:Y:S01]  /*b6330*/  LDL.LU R7, [R1+0x110] ;  /* 0x0001100001077983 */ /* 0x001f620000300800 */
[----:B------:R-:W-:-:S03]  /*b6340*/  LOP3.LUT R4, R23, 0xffff, RZ, 0xc0, !PT ;  /* 0x0000ffff17047812 */ /* 0x000fc600078ec0ff */
[----:B------:R0:W-:Y:S04]  /*b6350*/  STL [R1+0x13c], R12 ;  /* 0x00013c0c01007387 */ /* 0x0001e80000100800 */
[----:B------:R-:W3:Y:S04]  /*b6360*/  LDL.LU R3, [R1+0xf4] ;  /* 0x0000f40001037983 */ /* 0x000ee80000300800 */
[----:B------:R-:W-:Y:S01]  /*b6370*/  STL [R1+0x130], R5 ;  /* 0x0001300501007387 */ /* 0x000fe20000100800 */
[----:B----4-:R-:W-:-:S03]  /*b6380*/  LOP3.LUT R19, R22, 0xffff, RZ, 0xc0, !PT ;  /* 0x0000ffff16137812 */ /* 0x010fc600078ec0ff */
[----:B------:R-:W4:Y:S04]  /*b6390*/  LDL.LU R22, [R1+0x38e8] ;  /* 0x0038e80001167983 */ /* 0x000f280000300800 */
[----:B------:R-:W5:Y:S01]  /*b63a0*/  LDL.LU R23, [R1+0x38e4] ;  /* 0x0038e40001177983 */ /* 0x000f620000300800 */
[----:B--2---:R-:W-:Y:S02]  /*b63b0*/  LOP3.LUT R14, R28, 0xffff, RZ, 0xc0, !PT ;  /* 0x0000ffff1c0e7812 */ /* 0x004fe400078ec0ff */
[----:B------:R-:W-:Y:S01]  /*b63c0*/  LOP3.LUT R10, R27, 0xffff, RZ, 0xc0, !PT ;  /* 0x0000ffff1b0a7812 */ /* 0x000fe200078ec0ff */
[----:B------:R-:W2:Y:S01]  /*b63d0*/  LDL.LU R28, [R1+0xe0] ;  /* 0x0000e000011c7983 */ /* 0x000ea20000300800 */
[----:B------:R-:W-:Y:S01]  /*b63e0*/  IMAD.MOV.U32 R27, RZ, RZ, R12 ;  /* 0x000000ffff1b7224 */ /* 0x000fe200078e000c */
[----:B0-----:R-:W-:Y:S01]  /*b63f0*/  LOP3.LUT R12, R25, 0xffff, RZ, 0xc0, !PT ;  /* 0x0000ffff190c7812 */ /* 0x001fe200078ec0ff */
[----:B------:R-:W-:Y:S01]  /*b6400*/  IMAD.MOV.U32 R25, RZ, RZ, R19 ;  /* 0x000000ffff197224 */ /* 0x000fe200078e0013 */
[----:B------:R-:W-:Y:S04]  /*b6410*/  STL [R1+0x128], R14 ;  /* 0x0001280e01007387 */ /* 0x000fe80000100800 */
[----:B------:R0:W-:Y:S04]  /*b6420*/  STL [R1+0x60], R19 ;  /* 0x0000601301007387 */ /* 0x0001e80000100800 */
[----:B------:R-:W2:Y:S04]  /*b6430*/  LDL.LU R13, [R1+0xd8] ;  /* 0x0000d800010d7983 */ /* 0x000ea80000300800 */
[----:B------:R-:W2:Y:S01]  /*b6440*/  LDL.LU R2, [R1+0x50] ;  /* 0x0000500001027983 */ /* 0x000ea20000300800 */
[----:B0-----:R-:W-:Y:S01]  /*b6450*/  LOP3.LUT R19, R24, 0xffff, RZ, 0xc0, !PT ;  /* 0x0000ffff18137812 */ /* 0x001fe200078ec0ff */
[----:B------:R-:W-:-:S02]  /*b6460*/  IMAD.MOV.U32 R24, RZ, RZ, R14 ;  /* 0x000000ffff187224 */ /* 0x000fc400078e000e */
[----:B------:R-:W-:Y:S01]  /*b6470*/  STL [R1+0x104], R4 ;  /* 0x0001040401007387 */ /* 0x000fe20000100800 */
[----:B------:R-:W-:Y:S01]  /*b6480*/  LOP3.LUT R14, R26, 0xffff, RZ, 0xc0, !PT ;  /* 0x0000ffff1a0e7812 */ /* 0x000fe200078ec0ff */
[----:B------:R-:W-:Y:S02]  /*b6490*/  IMAD.MOV.U32 R26, RZ, RZ, R19 ;  /* 0x000000ffff1a7224 */ /* 0x000fe400078e0013 */
[----:B------:R-:W2:Y:S04]  /*b64a0*/  LDL.LU R9, [R1+0x40] ;  /* 0x0000400001097983 */ /* 0x000ea80000300800 */
[----:B------:R-:W2:Y:S04]  /*b64b0*/  LDL.LU R8, [R1+0x3c] ;  /* 0x00003c0001087983 */ /* 0x000ea80000300800 */
[----:B------:R-:W2:Y:S04]  /*b64c0*/  LDL.LU R0, [R1+0x30] ;  /* 0x0000300001007983 */ /* 0x000ea80000300800 */
[----:B------:R0:W-:Y:S01]  /*b64d0*/  STL [R1+0x58], R19 ;  /* 0x0000581301007387 */ /* 0x0001e20000100800 */
[----:B------:R-:W-:-:S02]  /*b64e0*/  PRMT R27, R27, 0x3340, R5 ;  /* 0x000033401b1b7816 */ /* 0x000fc40000000005 */
[----:B0-----:R-:W-:Y:S02]  /*b64f0*/  PRMT R19, R18, 0x3340, R1 ;  /* 0x0000334012137816 */ /* 0x001fe40000000001 */
[----:B----4-:R-:W-:Y:S02]  /*b6500*/  PRMT R22, R26, 0x3340, R22 ;  /* 0x000033401a167816 */ /* 0x010fe40000000016 */
[----:B-----5:R-:W-:Y:S02]  /*b6510*/  PRMT R23, R24, 0x3340, R23 ;  /* 0x0000334018177816 */ /* 0x020fe40000000017 */
[----:B------:R-:W-:Y:S02]  /*b6520*/  PRMT R24, R20, 0x3340, R16 ;  /* 0x0000334014187816 */ /* 0x000fe40000000010 */
[----:B------:R-:W-:Y:S02]  /*b6530*/  PRMT R26, R4, 0x3340, R14 ;  /* 0x00003340041a7816 */ /* 0x000fe4000000000e */
[----:B------:R-:W4:Y:S01]  /*b6540*/  LDL.LU R4, [R1+0x38] ;  /* 0x0000380001047983 */ /* 0x000f220000300800 */
[----:B------:R-:W-:-:S03]  /*b6550*/  PRMT R19, R24, 0x5410, R19 ;  /* 0x0000541018137816 */ /* 0x000fc60000000013 */
[----:B------:R-:W5:Y:S04]  /*b6560*/  LDL.LU R5, [R1+0x38e0] ;  /* 0x0038e00001057983 */ /* 0x000f680000300800 */
[----:B------:R-:W4:Y:S04]  /*b6570*/  LDL.LU R24, [R1+0x138] ;  /* 0x0001380001187983 */ /* 0x000f280000300800 */
[----:B------:R0:W-:Y:S04]  /*b6580*/  STL [R1+0x1c0], R19 ;  /* 0x0001c01301007387 */ /* 0x0001e80000100800 */
[----:B0-----:R-:W5:Y:S01]  /*b6590*/  LDL.LU R19, [R1+0x28] ;  /* 0x0000280001137983 */ /* 0x001f620000300800 */
[----:B------:R-:W-:-:S02]  /*b65a0*/  PRMT R21, R12, 0x3340, R1 ;  /* 0x000033400c157816 */ /* 0x000fc40000000001 */
[----:B------:R-:W-:-:S04]  /*b65b0*/  PRMT R25, R25, 0x3340, R10 ;  /* 0x0000334019197816 */ /* 0x000fc8000000000a */
[----:B------:R-:W-:Y:S02]  /*b65c0*/  PRMT R25, R25, 0x5410, R21 ;  /* 0x0000541019197816 */ /* 0x000fe40000000015 */
[----:B------:R-:W-:Y:S02]  /*b65d0*/  PRMT R22, R26, 0x5410, R22 ;  /* 0x000054101a167816 */ /* 0x000fe40000000016 */
[----:B------:R-:W-:Y:S01]  /*b65e0*/  PRMT R21, R27, 0x5410, R23 ;  /* 0x000054101b157816 */ /* 0x000fe20000000017 */
[----:B------:R0:W-:Y:S01]  /*b65f0*/  STL [R1+0x1bc], R25 ;  /* 0x0001bc1901007387 */ /* 0x0001e20000100800 */
[----:B---3--:R-:W-:-:S03]  /*b6600*/  LOP3.LUT R27, R3, 0xffff, RZ, 0xc0, !PT ;  /* 0x0000ffff031b7812 */ /* 0x008fc600078ec0ff */
[----:B------:R-:W-:Y:S01]  /*b6610*/  STL [R1+0x1b8], R22 ;  /* 0x0001b81601007387 */ /* 0x000fe20000100800 */
[----:B--2---:R-:W-:Y:S02]  /*b6620*/  LOP3.LUT R28, R28, 0xffff, RZ, 0xc0, !PT ;  /* 0x0000ffff1c1c7812 */ /* 0x004fe400078ec0ff */
[----:B0-----:R-:W-:Y:S02]  /*b6630*/  LOP3.LUT R25, R11, 0xffff, RZ, 0xc0, !PT ;  /* 0x0000ffff0b197812 */ /* 0x001fe400078ec0ff */
[----:B------:R-:W-:Y:S01]  /*b6640*/  LOP3.LUT R11, R7, 0xffff, RZ, 0xc0, !PT ;  /* 0x0000ffff070b7812 */ /* 0x000fe200078ec0ff */
[----:B------:R0:W-:Y:S01]  /*b6650*/  STL [R1+0x200], R21 ;  /* 0x0002001501007387 */ /* 0x0001e20000100800 */
[----:B------:R-:W-:Y:S02]  /*b6660*/  LOP3.LUT R23, R13, 0xffff, RZ, 0xc0, !PT ;  /* 0x0000ffff0d177812 */ /* 0x000fe400078ec0ff */
[----:B------:R-:W-:Y:S02]  /*b6670*/  LOP3.LUT R2, R2, 0xffff, RZ, 0xc0, !PT ;  /* 0x0000ffff02027812 */ /* 0x000fe400078ec0ff */
[----:B------:R-:W-:-:S02]  /*b6680*/  LOP3.LUT R13, R8, 0xffff, RZ, 0xc0, !PT ;  /* 0x0000ffff080d7812 */ /* 0x000fc400078ec0ff */
[----:B------:R-:W-:Y:S02]  /*b6690*/  LOP3.LUT R0, R0, 0xffff, RZ, 0xc0, !PT ;  /* 0x0000ffff00007812 */ /* 0x000fe400078ec0ff */
[----:B------:R-:W-:Y:S02]  /*b66a0*/  LOP3.LUT R26, R9, 0xffff, RZ, 0xc0, !PT ;  /* 0x0000ffff091a7812 */ /* 0x000fe400078ec0ff */
[----:B0-----:R-:W-:Y:S02]  /*b66b0*/  PRMT R21, R0, 0x3340, R1 ;  /* 0x0000334000157816 */ /* 0x001fe40000000001 */
[----:B----4-:R-:W-:-:S05]  /*b66c0*/  LOP3.LUT R24, R24, 0xffff, RZ, 0xc0, !PT ;  /* 0x0000ffff18187812 */ /* 0x010fca00078ec0ff */
[----:B------:R0:W-:Y:S04]  /*b66d0*/  STL [R1+0xfc], R24 ;  /* 0x0000fc1801007387 */ /* 0x0001e80000100800 */
[----:B------:R1:W-:Y:S04]  /*b66e0*/  STL [R1+0xf8], R25 ;  /* 0x0000f81901007387 */ /* 0x0003e80000100800 */
[----:B------:R2:W-:Y:S04]  /*b66f0*/  STL [R1+0xe4], R11 ;  /* 0x0000e40b01007387 */ /* 0x0005e80000100800 */
[----:B------:R-:W3:Y:S04]  /*b6700*/  LDL.LU R7, [R1+0x100] ;  /* 0x0001000001077983 */ /* 0x000ee80000300800 */
[----:B------:R-:W4:Y:S04]  /*b6710*/  LDL.LU R3, [R1+0xf0] ;  /* 0x0000f00001037983 */ /* 0x000f280000300800 */
[----:B------:R-:W-:Y:S04]  /*b6720*/  STL [R1+0x138], R27 ;  /* 0x0001381b01007387 */ /* 0x000fe80000100800 */
[----:B------:R-:W-:Y:S01]  /*b6730*/  STL [R1+0x124], R28 ;  /* 0x0001241c01007387 */ /* 0x000fe20000100800 */
[----:B-----5:R-:W-:-:S03]  /*b6740*/  LOP3.LUT R22, R19, 0xffff, RZ, 0xc0, !PT ;  /* 0x0000ffff13167812 */ /* 0x020fc600078ec0ff */
[----:B------:R-:W-:Y:S01]  /*b6750*/  STL [R1+0x110], R23 ;  /* 0x0001101701007387 */ /* 0x000fe20000100800 */
[----:B------:R-:W-:-:S03]  /*b6760*/  LOP3.LUT R4, R4, 0xffff, RZ, 0xc0, !PT ;  /* 0x0000ffff04047812 */ /* 0x000fc600078ec0ff */
[----:B------:R-:W-:Y:S04]  /*b6770*/  STL [R1+0xd8], R2 ;  /* 0x0000d80201007387 */ /* 0x000fe80000100800 */
[----:B------:R-:W5:Y:S01]  /*b6780*/  LDL.LU R8, [R1+0xd4] ;  /* 0x0000d40001087983 */ /* 0x000f620000300800 */
[----:B------:R-:W-:-:S03]  /*b6790*/  PRMT R19, R11, 0x3340, R1 ;  /* 0x000033400b137816 */ /* 0x000fc60000000001 */
[----:B------:R-:W-:Y:S01]  /*b67a0*/  STL [R1+0x3c], R13 ;  /* 0x00003c0d01007387 */ /* 0x000fe20000100800 */
[----:B0-----:R-:W-:-:S03]  /*b67b0*/  PRMT R24, R24, 0x3340, R25 ;  /* 0x0000334018187816 */ /* 0x001fc60000000019 */
[----:B------:R-:W-:Y:S04]  /*b67c0*/  STL [R1+0x30], R0 ;  /* 0x0000300001007387 */ /* 0x000fe80000100800 */
[----:B------:R0:W-:Y:S04]  /*b67d0*/  STL [R1+0x108], R26 ;  /* 0x0001081a01007387 */ /* 0x0001e80000100800 */
[----:B------:R-:W4:Y:S01]  /*b67e0*/  LDL.LU R9, [R1+0xc8] ;  /* 0x0000c80001097983 */ /* 0x000f220000300800 */
[----:B-1----:R-:W-:-:S03]  /*b67f0*/  PRMT R25, R2, 0x3340, R13 ;  /* 0x0000334002197816 */ /* 0x002fc6000000000d */
[----:B--2---:R-:W2:Y:S01]  /*b6800*/  LDL.LU R11, [R1+0x24] ;  /* 0x00002400010b7983 */ /* 0x004ea20000300800 */
[----:B------:R-:W-:-:S03]  /*b6810*/  PRMT R24, R24, 0x5410, R19 ;  /* 0x0000541018187816 */ /* 0x000fc60000000013 */
[----:B------:R-:W-:Y:S01]  /*b6820*/  STL [R1+0x40], R22 ;  /* 0x0000401601007387 */ /* 0x000fe20000100800 */
[----:B0-----:R-:W-:-:S03]  /*b6830*/  PRMT R26, R26, 0x3340, R4 ;  /* 0x000033401a1a7816 */ /* 0x001fc60000000004 */
[----:B------:R0:W-:Y:S01]  /*b6840*/  STL [R1+0x28], R4 ;  /* 0x0000280401007387 */ /* 0x0001e20000100800 */
[----:B------:R-:W-:-:S03]  /*b6850*/  PRMT R27, R27, 0x3340, R28 ;  /* 0x000033401b1b7816 */ /* 0x000fc6000000001c */
[----:B------:R-:W2:Y:S04]  /*b6860*/  LDL.LU R0, [R1+0x18] ;  /* 0x0000180001007983 */ /* 0x000ea80000300800 */
[----:B------:R-:W2:Y:S04]  /*b6870*/  LDL.LU R2, [R1+0x10] ;  /* 0x0000100001027983 */ /* 0x000ea80000300800 */
[----:B------:R-:W2:Y:S04]  /*b6880*/  LDL.LU R13, [R1+0x1c] ;  /* 0x00001c00010d7983 */ /* 0x000ea80000300800 */
[----:B0-----:R-:W2:Y:S04]  /*b6890*/  LDL.LU R4, [R1+0x38dc] ;  /* 0x0038dc0001047983 */ /* 0x001ea80000300800 */
[----:B------:R-:W2:Y:S01]  /*b68a0*/  LDL.LU R28, [R1+0x38d8] ;  /* 0x0038d800011c7983 */ /* 0x000ea20000300800 */
[----:B------:R-:W-:-:S03]  /*b68b0*/  PRMT R22, R22, 0x3340, R1 ;  /* 0x0000334016167816 */ /* 0x000fc60000000001 */
[----:B------:R-:W2:Y:S04]  /*b68c0*/  LDL.LU R19, [R1+0x10c] ;  /* 0x00010c0001137983 */ /* 0x000ea80000300800 */
[----:B------:R0:W-:Y:S02]  /*b68d0*/  STL [R1+0x1ac], R24 ;  /* 0x0001ac1801007387 */ /* 0x0001e40000100800 */
[----:B0-----:R-:W-:Y:S02]  /*b68e0*/  PRMT R24, R25, 0x5410, R21 ;  /* 0x0000541019187816 */ /* 0x001fe40000000015 */
[----:B------:R-:W2:Y:S04]  /*b68f0*/  LDL.LU R25, [R1+0x2c] ;  /* 0x00002c0001197983 */ /* 0x000ea80000300800 */
[----:B------:R-:W2:Y:S04]  /*b6900*/  LDL.LU R21, [R1+0x20] ;  /* 0x0000200001157983 */ /* 0x000ea80000300800 */
[----:B------:R0:W-:Y:S02]  /*b6910*/  STL [R1+0x1a8], R24 ;  /* 0x0001a81801007387 */ /* 0x0001e40000100800 */
[----:B0-----:R-:W-:-:S02]  /*b6920*/  PRMT R24, R26, 0x5410, R22 ;  /* 0x000054101a187816 */ /* 0x001fc40000000016 */
[----:B------:R-:W2:Y:S01]  /*b6930*/  LDL.LU R22, [R1+0xc0] ;  /* 0x0000c00001167983 */ /* 0x000ea20000300800 */
[----:B------:R-:W-:-:S03]  /*b6940*/  PRMT R23, R23, 0x3340, R1 ;  /* 0x0000334017177816 */ /* 0x000fc60000000001 */
[----:B------:R0:W-:Y:S01]  /*b6950*/  STL [R1+0x1a4], R24 ;  /* 0x0001a41801007387 */ /* 0x0001e20000100800 */
[----:B------:R-:W-:-:S05]  /*b6960*/  PRMT R23, R27, 0x5410, R23 ;  /* 0x000054101b177816 */ /* 0x000fca0000000017 */
[----:B------:R-:W-:Y:S01]  /*b6970*/  STL [R1+0x1ec], R23 ;  /* 0x0001ec1701007387 */ /* 0x000fe20000100800 */
[----:B---3--:R-:W-:-:S03]  /*b6980*/  LOP3.LUT R27, R7, 0xffff, RZ, 0xc0, !PT ;  /* 0x0000ffff071b7812 */ /* 0x008fc600078ec0ff */
[----:B------:R-:W3:Y:S01]  /*b6990*/  LDL.LU R7, [R1+0xec] ;  /* 0x0000ec0001077983 */ /* 0x000ee20000300800 */
[----:B-----5:R-:W-:Y:S02]  /*b69a0*/  LOP3.LUT R8, R8, 0xffff, RZ, 0xc0, !PT ;  /* 0x0000ffff08087812 */ /* 0x020fe400078ec0ff */
[----:B----4-:R-:W-:Y:S02]  /*b69b0*/  LOP3.LUT R9, R9, 0xffff, RZ, 0xc0, !PT ;  /* 0x0000ffff09097812 */ /* 0x010fe400078ec0ff */
[----:B--2---:R-:W-:Y:S02]  /*b69c0*/  LOP3.LUT R11, R11, 0xffff, RZ, 0xc0, !PT ;  /* 0x0000ffff0b0b7812 */ /* 0x004fe400078ec0ff */
[----:B------:R-:W-:Y:S02]  /*b69d0*/  LOP3.LUT R2, R2, 0xffff, RZ, 0xc0, !PT ;  /* 0x0000ffff02027812 */ /* 0x000fe400078ec0ff */
[----:B0-----:R-:W-:Y:S02]  /*b69e0*/  LOP3.LUT R24, R19, 0xffff, RZ, 0xc0, !PT ;  /* 0x0000ffff13187812 */ /* 0x001fe400078ec0ff */
[----:B------:R-:W-:-:S03]  /*b69f0*/  LOP3.LUT R19, R3, 0xffff, RZ, 0xc0, !PT ;  /* 0x0000ffff03137812 */ /* 0x000fc600078ec0ff */
[----:B------:R-:W-:Y:S04]  /*b6a00*/  STL [R1+0xf4], R24 ;  /* 0x0000f41801007387 */ /* 0x000fe80000100800 */
[----:B------:R-:W-:Y:S04]  /*b6a10*/  STL [R1+0xe0], R27 ;  /* 0x0000e01b01007387 */ /* 0x000fe80000100800 */
[----:B------:R0:W-:Y:S01]  /*b6a20*/  STL [R1+0x38], R19 ;  /* 0x0000381301007387 */ /* 0x0001e20000100800 */
[----:B------:R-:W-:-:S03]  /*b6a30*/  LOP3.LUT R25, R25, 0xffff, RZ, 0xc0, !PT ;  /* 0x0000ffff19197812 */ /* 0x000fc600078ec0ff */
[----:B------:R-:W2:Y:S01]  /*b6a40*/  LDL.LU R3, [R1+0xdc] ;  /* 0x0000dc0001037983 */ /* 0x000ea20000300800 */
[----:B------:R-:W-:-:S03]  /*b6a50*/  LOP3.LUT R26, R21, 0xffff, RZ, 0xc0, !PT ;  /* 0x0000ffff151a7812 */ /* 0x000fc600078ec0ff */
[----:B------:R-:W-:Y:S01]  /*b6a60*/  STL [R1+0x140], R8 ;  /* 0x0001400801007387 */ /* 0x000fe20000100800 */
[----:B------:R-:W-:-:S03]  /*b6a70*/  LOP3.LUT R21, R0, 0xffff, RZ, 0xc0, !PT ;  /* 0x0000ffff00157812 */ /* 0x000fc600078ec0ff */
[----:B------:R1:W-:Y:S01]  /*b6a80*/  STL [R1+0x10c], R9 ;  /* 0x00010c0901007387 */ /* 0x0003e20000100800 */
[----:B0-----:R-:W-:Y:S02]  /*b6a90*/  PRMT R19, R19, 0x3340, R1 ;  /* 0x0000334013137816 */ /* 0x001fe40000000001 */
[----:B------:R-:W-:Y:S02]  /*b6aa0*/  PRMT R24, R24, 0x3340, R27 ;  /* 0x0000334018187816 */ /* 0x000fe4000000001b */
[----:B------:R-:W-:-:S05]  /*b6ab0*/  LOP3.LUT R23, R22, 0xffff, RZ, 0xc0, !PT ;  /* 0x0000ffff16177812 */ /* 0x000fca00078ec0ff */
[----:B------:R-:W-:Y:S01]  /*b6ac0*/  STL [R1+0x100], R23 ;  /* 0x0001001701007387 */ /* 0x000fe20000100800 */
[----:B------:R-:W-:-:S03]  /*b6ad0*/  LOP3.LUT R13, R13, 0xffff, RZ, 0xc0, !PT ;  /* 0x0000ffff0d0d7812 */ /* 0x000fc600078ec0ff */
[----:B------:R0:W-:Y:S04]  /*b6ae0*/  STL [R1+0xc8], R25 ;  /* 0x0000c81901007387 */ /* 0x0001e80000100800 */
[----:B------:R-:W4:Y:S01]  /*b6af0*/  LDL.LU R0, [R1+0xb0] ;  /* 0x0000b00001007983 */ /* 0x000f220000300800 */
[----:B------:R-:W-:-:S03]  /*b6b00*/  PRMT R27, R8, 0x3340, R9 ;  /* 0x00003340081b7816 */ /* 0x000fc60000000009 */
[----:B------:R-:W-:Y:S01]  /*b6b10*/  STL [R1+0xf0], R11 ;  /* 0x0000f00b01007387 */ /* 0x000fe20000100800 */
[----:B-1----:R-:W-:-:S03]  /*b6b20*/  PRMT R9, R24, 0x5410, R19 ;  /* 0x0000541018097816 */ /* 0x002fc60000000013 */
[----:B------:R-:W-:Y:S01]  /*b6b30*/  STL [R1+0xc0], R26 ;  /* 0x0000c01a01007387 */ /* 0x000fe20000100800 */
[----:B0-----:R-:W-:-:S03]  /*b6b40*/  PRMT R25, R25, 0x3340, R26 ;  /* 0x0000334019197816 */ /* 0x001fc6000000001a */
[----:B------:R0:W-:Y:S01]  /*b6b50*/  STL [R1+0x24], R21 ;  /* 0x0000241501007387 */ /* 0x0001e20000100800 */
[----:B------:R-:W-:-:S03]  /*b6b60*/  PRMT R22, R2, 0x3340, R1 ;  /* 0x0000334002167816 */ /* 0x000fc60000000001 */
[----:B------:R1:W-:Y:S01]  /*b6b70*/  STL [R1+0xd4], R2 ;  /* 0x0000d40201007387 */ /* 0x0003e20000100800 */
[----:B0-----:R-:W-:-:S03]  /*b6b80*/  PRMT R21, R21, 0x3340, R1 ;  /* 0x0000334015157816 */ /* 0x001fc60000000001 */
[----:B------:R-:W-:Y:S01]  /*b6b90*/  STL [R1+0x10], R13 ;  /* 0x0000100d01007387 */ /* 0x000fe20000100800 */
[----:B------:R-:W-:Y:S02]  /*b6ba0*/  PRMT R26, R11, 0x3340, R13 ;  /* 0x000033400b1a7816 */ /* 0x000fe4000000000d */
[----:B------:R-:W-:Y:S01]  /*b6bb0*/  PRMT R8, R25, 0x5410, R21 ;  /* 0x0000541019087816 */ /* 0x000fe20000000015 */
[----:B-1----:R-:W5:Y:S04]  /*b6bc0*/  LDL.LU R2, [R1+0x8] ;  /* 0x0000080001027983 */ /* 0x002f680000300800 */
[----:B------:R-:W5:Y:S04]  /*b6bd0*/  LDL.LU R19, [R1+0xd0] ;  /* 0x0000d00001137983 */ /* 0x000f680000300800 */
[----:B------:R-:W-:Y:S04]  /*b6be0*/  STL [R1+0x19c], R9 ;  /* 0x00019c0901007387 */ /* 0x000fe80000100800 */
[----:B------:R-:W5:Y:S01]  /*b6bf0*/  LDL.LU R25, [R1+0x14] ;  /* 0x0000140001197983 */ /* 0x000f620000300800 */
[----:B------:R-:W-:-:S03]  /*b6c00*/  PRMT R23, R23, 0x3340, R1 ;  /* 0x0000334017177816 */ /* 0x000fc60000000001 */
[----:B------:R-:W5:Y:S04]  /*b6c10*/  LDL.LU R21, [R1] ;  /* 0x0000000001157983 */ /* 0x000f680000300800 */
[----:B------:R0:W-:Y:S02]  /*b6c20*/  STL [R1+0x198], R8 ;  /* 0x0001980801007387 */ /* 0x0001e40000100800 */
[----:B0-----:R-:W-:Y:S02]  /*b6c30*/  PRMT R8, R26, 0x5410, R22 ;  /* 0x000054101a087816 */ /* 0x001fe40000000016 */
[----:B------:R-:W5:Y:S04]  /*b6c40*/  LDL.LU R26, [R1+0xa8] ;  /* 0x0000a800011a7983 */ /* 0x000f680000300800 */
[----:B------:R-:W5:Y:S04]  /*b6c50*/  LDL.LU R22, [R1+0xc] ;  /* 0x00000c0001167983 */ /* 0x000f680000300800 */
[----:B------:R0:W-:Y:S02]  /*b6c60*/  STL [R1+0x194], R8 ;  /* 0x0001940801007387 */ /* 0x0001e40000100800 */
[----:B0-----:R-:W-:-:S02]  /*b6c70*/  PRMT R8, R27, 0x5410, R23 ;  /* 0x000054101b087816 */ /* 0x001fc40000000017 */
[----:B------:R-:W5:Y:S04]  /*b6c80*/  LDL.LU R23, [R1+0xbc] ;  /* 0x0000bc0001177983 */ /* 0x000f680000300800 */
[----:B------:R0:W-:Y:S04]  /*b6c90*/  STL [R1+0x1c4], R8 ;  /* 0x0001c40801007387 */ /* 0x0001e80000100800 */
[----:B------:R-:W5:Y:S04]  /*b6ca0*/  LDL.LU R13, [R1+0xc4] ;  /* 0x0000c400010d7983 */ /* 0x000f680000300800 */
[----:B------:R-:W5:Y:S01]  /*b6cb0*/  LDL.LU R11, [R1+0xb8] ;  /* 0x0000b800010b7983 */ /* 0x000f620000300800 */
[----:B---3--:R-:W-:-:S05]  /*b6cc0*/  LOP3.LUT R24, R7, 0xffff, RZ, 0xc0, !PT ;  /* 0x0000ffff07187812 */ /* 0x008fca00078ec0ff */
[----:B------:R1:W-:Y:S01]  /*b6cd0*/  STL [R1+0xec], R24 ;  /* 0x0000ec1801007387 */ /* 0x0003e20000100800 */
[----:B--2---:R-:W-:-:S05]  /*b6ce0*/  LOP3.LUT R3, R3, 0xffff, RZ, 0xc0, !PT ;  /* 0x0000ffff03037812 */ /* 0x004fca00078ec0ff */
[----:B------:R-:W-:Y:S04]  /*b6cf0*/  STL [R1+0xdc], R3 ;  /* 0x0000dc0301007387 */ /* 0x000fe80000100800 */
[----:B------:R-:W2:Y:S04]  /*b6d00*/  LDL.LU R9, [R1+0xa4] ;  /* 0x0000a40001097983 */ /* 0x000ea80000300800 */
[----:B------:R-:W3:Y:S04]  /*b6d10*/  LDL.LU R7, [R1+0x9c] ;  /* 0x00009c0001077983 */ /* 0x000ee80000300800 */
[----:B0-----:R-:W2:Y:S01]  /*b6d20*/  LDL.LU R8, [R1+0x98] ;  /* 0x0000980001087983 */ /* 0x001ea20000300800 */
[----:B----4-:R-:W-:-:S02]  /*b6d30*/  LOP3.LUT R0, R0, 0xffff, RZ, 0xc0, !PT ;  /* 0x0000ffff00007812 */ /* 0x010fc400078ec0ff */
[----:B-1----:R-:W-:Y:S02]  /*b6d40*/  PRMT R24, R24, 0x3340, R3 ;  /* 0x0000334018187816 */ /* 0x002fe40000000003 */
[----:B-----5:R-:W-:-:S05]  /*b6d50*/  LOP3.LUT R19, R19, 0xffff, RZ, 0xc0, !PT ;  /* 0x0000ffff13137812 */ /* 0x020fca00078ec0ff */
[----:B------:R0:W-:Y:S01]  /*b6d60*/  STL [R1+0xd0], R19 ;  /* 0x0000d01301007387 */ /* 0x0001e20000100800 */
[----:B------:R-:W-:Y:S02]  /*b6d70*/  LOP3.LUT R25, R25, 0xffff, RZ, 0xc0, !PT ;  /* 0x0000ffff19197812 */ /* 0x000fe400078ec0ff */
[----:B------:R-:W-:Y:S02]  /*b6d80*/  LOP3.LUT R2, R2, 0xffff, RZ, 0xc0, !PT ;  /* 0x0000ffff02027812 */ /* 0x000fe400078ec0ff */
[----:B------:R-:W-:Y:S02]  /*b6d90*/  LOP3.LUT R21, R21, 0xffff, RZ, 0xc0, !PT ;  /* 0x0000ffff15157812 */ /* 0x000fe400078ec0ff */
[----:B0-----:R-:W-:-:S04]  /*b6da0*/  PRMT R19, R19, 0x3340, R1 ;  /* 0x0000334013137816 */ /* 0x001fc80000000001 */
[----:B------:R-:W-:Y:S02]  /*b6db0*/  PRMT R24, R24, 0x5410, R19 ;  /* 0x0000541018187816 */ /* 0x000fe40000000013 */
[----:B------:R-:W-:Y:S02]  /*b6dc0*/  LOP3.LUT R27, R23, 0xffff, RZ, 0xc0, !PT ;  /* 0x0000ffff171b7812 */ /* 0x000fe400078ec0ff */
[----:B------:R-:W-:-:S03]  /*b6dd0*/  LOP3.LUT R23, R26, 0xffff, RZ, 0xc0, !PT ;  /* 0x0000ffff1a177812 */ /* 0x000fc600078ec0ff */
[----:B------:R-:W-:Y:S01]  /*b6de0*/  STL [R1+0x15c], R27 ;  /* 0x00015c1b01007387 */ /* 0x000fe20000100800 */
[----:B------:R-:W-:-:S03]  /*b6df0*/  LOP3.LUT R26, R22, 0xffff, RZ, 0xc0, !PT ;  /* 0x0000ffff161a7812 */ /* 0x000fc600078ec0ff */
[----:B------:R-:W-:Y:S01]  /*b6e00*/  STL [R1+0x158], R0 ;  /* 0x0001580001007387 */ /* 0x000fe20000100800 */
[----:B------:R-:W-:-:S03]  /*b6e10*/  LOP3.LUT R22, R28, 0xffff, RZ, 0xc0, !PT ;  /* 0x0000ffff1c167812 */ /* 0x000fc600078ec0ff */
[----:B------:R-:W-:Y:S04]  /*b6e20*/  STL [R1+0x154], R23 ;  /* 0x0001541701007387 */ /* 0x000fe80000100800 */
[----:B------:R0:W-:Y:S04]  /*b6e30*/  STL [R1+0xa8], R25 ;  /* 0x0000a81901007387 */ /* 0x0001e80000100800 */
[----:B------:R-:W4:Y:S04]  /*b6e40*/  LDL.LU R28, [R1+0x4] ;  /* 0x00000400011c7983 */ /* 0x000f280000300800 */
[----:B------:R-:W-:Y:S04]  /*b6e50*/  STL [R1+0xbc], R26 ;  /* 0x0000bc1a01007387 */ /* 0x000fe80000100800 */
[----:B------:R1:W-:Y:S01]  /*b6e60*/  STL [R1+0x14], R2 ;  /* 0x0000140201007387 */ /* 0x0003e20000100800 */
[----:B0-----:R-:W-:-:S03]  /*b6e70*/  PRMT R25, R25, 0x3340, R2 ;  /* 0x0000334019197816 */ /* 0x001fc60000000002 */
[----:B------:R0:W-:Y:S01]  /*b6e80*/  STL [R1], R21 ;  /* 0x0000001501007387 */ /* 0x0001e20000100800 */
[----:B------:R-:W-:-:S03]  /*b6e90*/  PRMT R27, R27, 0x3340, R0 ;  /* 0x000033401b1b7816 */ /* 0x000fc60000000000 */
[----:B------:R5:W-:Y:S04]  /*b6ea0*/  STL [R1+0xb0], R22 ;  /* 0x0000b01601007387 */ /* 0x000be80000100800 */
[----:B------:R-:W2:Y:S04]  /*b6eb0*/  LDL.LU R3, [R1+0x38d4] ;  /* 0x0038d40001037983 */ /* 0x000ea80000300800 */
[----:B-1----:R-:W2:Y:S04]  /*b6ec0*/  LDL.LU R2, [R1+0x38d0] ;  /* 0x0038d00001027983 */ /* 0x002ea80000300800 */
[----:B------:R-:W2:Y:S04]  /*b6ed0*/  LDL.LU R0, [R1+0x38cc] ;  /* 0x0038cc0001007983 */ /* 0x000ea80000300800 */
[----:B------:R-:W2:Y:S01]  /*b6ee0*/  LDL.LU R19, [R1+0xcc] ;  /* 0x0000cc0001137983 */ /* 0x000ea20000300800 */
[----:B0-----:R-:W-:-:S02]  /*b6ef0*/  PRMT R21, R21, 0x3340, R1 ;  /* 0x0000334015157816 */ /* 0x001fc40000000001 */
[----:B-----5:R-:W-:Y:S02]  /*b6f00*/  PRMT R22, R22, 0x3340, R1 ;  /* 0x0000334016167816 */ /* 0x020fe40000000001 */
[----:B------:R-:W-:Y:S01]  /*b6f10*/  PRMT R21, R25, 0x5410, R21 ;  /* 0x0000541019157816 */ /* 0x000fe20000000015 */
[----:B------:R0:W-:Y:S01]  /*b6f20*/  STL [R1+0x18c], R24 ;  /* 0x00018c1801007387 */ /* 0x0001e20000100800 */
[----:B------:R-:W-:-:S03]  /*b6f30*/  PRMT R23, R23, 0x3340, R1 ;  /* 0x0000334017177816 */ /* 0x000fc60000000001 */
[----:B0-----:R-:W5:Y:S01]  /*b6f40*/  LDL.LU R24, [R1+0xa0] ;  /* 0x0000a00001187983 */ /* 0x001f620000300800 */
[----:B------:R-:W-:Y:S02]  /*b6f50*/  LOP3.LUT R5, R5, 0xffff, RZ, 0xc0, !PT ;  /* 0x0000ffff05057812 */ /* 0x000fe400078ec0ff */
[----:B---3--:R-:W-:Y:S02]  /*b6f60*/  LOP3.LUT R7, R7, 0xffff, RZ, 0xc0, !PT ;  /* 0x0000ffff07077812 */ /* 0x008fe400078ec0ff */
[----:B----4-:R-:W-:-:S04]  /*b6f70*/  LOP3.LUT R28, R28, 0xffff, RZ, 0xc0, !PT ;  /* 0x0000ffff1c1c7812 */ /* 0x010fc800078ec0ff */
[----:B------:R-:W-:-:S04]  /*b6f80*/  PRMT R26, R26, 0x3340, R28 ;  /* 0x000033401a1a7816 */ /* 0x000fc8000000001c */
[----:B------:R-:W-:Y:S02]  /*b6f90*/  PRMT R25, R26, 0x5410, R22 ;  /* 0x000054101a197816 */ /* 0x000fe40000000016 */
[----:B------:R-:W3:Y:S04]  /*b6fa0*/  LDL.LU R22, [R1+0xac] ;  /* 0x0000ac0001167983 */ /* 0x000ee80000300800 */
[----:B------:R0:W-:Y:S04]  /*b6fb0*/  STL [R1+0x188], R21 ;  /* 0x0001881501007387 */ /* 0x0001e80000100800 */
[----:B------:R1:W-:Y:S01]  /*b6fc0*/  STL [R1+0x184], R25 ;  /* 0x0001841901007387 */ /* 0x0003e20000100800 */
[----:B0-----:R-:W-:-:S03]  /*b6fd0*/  PRMT R21, R27, 0x5410, R23 ;  /* 0x000054101b157816 */ /* 0x001fc60000000017 */
[----:B------:R-:W4:Y:S01]  /*b6fe0*/  LDL.LU R23, [R1+0xb4] ;  /* 0x0000b40001177983 */ /* 0x000f220000300800 */
[----:B------:R-:W-:-:S03]  /*b6ff0*/  LOP3.LUT R26, R13, 0xffff, RZ, 0xc0, !PT ;  /* 0x0000ffff0d1a7812 */ /* 0x000fc600078ec0ff */
[----:B------:R0:W-:Y:S01]  /*b7000*/  STL [R1+0x1b0], R21 ;  /* 0x0001b01501007387 */ /* 0x0001e20000100800 */
[----:B--2---:R-:W-:Y:S02]  /*b7010*/  LOP3.LUT R13, R8, 0xffff, RZ, 0xc0, !PT ;  /* 0x0000ffff080d7812 */ /* 0x004fe400078ec0ff */
[----:B------:R-:W-:Y:S02]  /*b7020*/  LOP3.LUT R27, R19, 0xffff, RZ, 0xc0, !PT ;  /* 0x0000ffff131b7812 */ /* 0x000fe400078ec0ff */
[----:B-1----:R-:W-:Y:S02]  /*b7030*/  LOP3.LUT R25, R11, 0xffff, RZ, 0xc0, !PT ;  /* 0x0000ffff0b197812 */ /* 0x002fe400078ec0ff */
[----:B0-----:R-:W-:Y:S02]  /*b7040*/  LOP3.LUT R21, R9, 0xffff, RZ, 0xc0, !PT ;  /* 0x0000ffff09157812 */ /* 0x001fe400078ec0ff */
[----:B------:R-:W-:Y:S02]  /*b7050*/  LOP3.LUT R9, R0, 0xffff, RZ, 0xc0, !PT ;  /* 0x0000ffff00097812 */ /* 0x000fe400078ec0ff */
[----:B------:R-:W-:Y:S01]  /*b7060*/  LOP3.LUT R19, R2, 0xffff, RZ, 0xc0, !PT ;  /* 0x0000ffff02137812 */ /* 0x000fe200078ec0ff */
[----:B------:R-:W-:Y:S01]  /*b7070*/  STL [R1+0x170], R21 ;  /* 0x0001701501007387 */ /* 0x000fe20000100800 */
[----:B------:R-:W-:-:S03]  /*b7080*/  LOP3.LUT R11, R3, 0xffff, RZ, 0xc0, !PT ;  /* 0x0000ffff030b7812 */ /* 0x000fc600078ec0ff */
[----:B------:R-:W-:Y:S01]  /*b7090*/  STL [R1+0x16c], R7 ;  /* 0x00016c0701007387 */ /* 0x000fe20000100800 */
[----:B------:R-:W-:-:S03]  /*b70a0*/  LOP3.LUT R8, R4, 0xffff, RZ, 0xc0, !PT ;  /* 0x0000ffff04087812 */ /* 0x000fc600078ec0ff */
[----:B------:R-:W-:Y:S04]  /*b70b0*/  STL [R1+0x168], R13 ;  /* 0x0001680d01007387 */ /* 0x000fe80000100800 */
[----:B------:R-:W-:Y:S04]  /*b70c0*/  STL [R1+0xb8], R9 ;  /* 0x0000b80901007387 */ /* 0x000fe80000100800 */
[----:B------:R0:W-:Y:S01]  /*b70d0*/  STL [R1+0xcc], R19 ;  /* 0x0000cc1301007387 */ /* 0x0001e20000100800 */
[----:B------:R-:W-:-:S03]  /*b70e0*/  PRMT R3, R6, 0x3340, R1 ;  /* 0x0000334006037816 */ /* 0x000fc60000000001 */
[----:B------:R-:W-:Y:S01]  /*b70f0*/  STL [R1+0xa4], R11 ;  /* 0x0000a40b01007387 */ /* 0x000fe20000100800 */
[----:B------:R-:W-:-:S03]  /*b7100*/  PRMT R4, R13, 0x3340, R1 ;  /* 0x000033400d047816 */ /* 0x000fc60000000001 */
[----:B------:R-:W-:Y:S04]  /*b7110*/  STL [R1+0x4], R5 ;  /* 0x0000040501007387 */ /* 0x000fe80000100800 */
[----:B------:R1:W-:Y:S01]  /*b7120*/  STL [R1+0xc4], R6 ;  /* 0x0000c40601007387 */ /* 0x0003e20000100800 */
[----:B0-----:R-:W-:-:S03]  /*b7130*/  PRMT R19, R19, 0x3340, R8 ;  /* 0x0000334013137816 */ /* 0x001fc60000000008 */
[----:B------:R0:W-:Y:S01]  /*b7140*/  STL [R1+0x9c], R8 ;  /* 0x00009c0801007387 */ /* 0x0001e20000100800 */
[----:B------:R-:W-:-:S03]  /*b7150*/  PRMT R21, R21, 0x3340, R7 ;  /* 0x0000334015157816 */ /* 0x000fc60000000007 */
[----:B------:R-:W2:Y:S01]  /*b7160*/  LDL.LU R13, [R1+0x38c8] ;  /* 0x0038c800010d7983 */ /* 0x000ea20000300800 */
[----:B-1----:R-:W-:-:S03]  /*b7170*/  PRMT R6, R9, 0x3340, R11 ;  /* 0x0000334009067816 */ /* 0x002fc6000000000b */
[----:B------:R-:W2:Y:S04]  /*b7180*/  LDL.LU R11, [R1+0x38c4] ;  /* 0x0038c400010b7983 */ /* 0x000ea80000300800 */
[----:B------:R-:W2:Y:S04]  /*b7190*/  LDL.LU R9, [R1+0x38c0] ;  /* 0x0038c00001097983 */ /* 0x000ea80000300800 */
[----:B0-----:R-:W2:Y:S04]  /*b71a0*/  LDL.LU R8, [R1+0x38bc] ;  /* 0x0038bc0001087983 */ /* 0x001ea80000300800 */
[----:B------:R-:W2:Y:S01]  /*b71b0*/  LDL.LU R7, [R1+0x38b8] ;  /* 0x0038b80001077983 */ /* 0x000ea20000300800 */
[----:B------:R-:W-:-:S02]  /*b71c0*/  PRMT R2, R5, 0x3340, R1 ;  /* 0x0000334005027816 */ /* 0x000fc40000000001 */
[----:B------:R-:W-:Y:S02]  /*b71d0*/  PRMT R0, R25, 0x3340, R1 ;  /* 0x0000334019007816 */ /* 0x000fe40000000001 */
[----:B------:R-:W-:-:S04]  /*b71e0*/  PRMT R5, R27, 0x3340, R26 ;  /* 0x000033401b057816 */ /* 0x000fc8000000001a */
[----:B------:R-:W-:Y:S02]  /*b71f0*/  PRMT R0, R5, 0x5410, R0 ;  /* 0x0000541005007816 */ /* 0x000fe40000000000 */
[----:B------:R-:W-:Y:S02]  /*b7200*/  PRMT R5, R6, 0x5410, R2 ;  /* 0x0000541006057816 */ /* 0x000fe40000000002 */
[----:B------:R-:W-:Y:S01]  /*b7210*/  PRMT R2, R19, 0x5410, R3 ;  /* 0x0000541013027816 */ /* 0x000fe20000000003 */
[----:B------:R0:W-:Y:S04]  /*b7220*/  STL [R1+0x17c], R0 ;  /* 0x00017c0001007387 */ /* 0x0001e80000100800 */
[----:B------:R-:W-:Y:S01]  /*b7230*/  STL [R1+0x178], R5 ;  /* 0x0001780501007387 */ /* 0x000fe20000100800 */
[----:B0-----:R-:W-:-:S03]  /*b7240*/  PRMT R0, R21, 0x5410, R4 ;  /* 0x0000541015007816 */ /* 0x001fc60000000004 */
[----:B------:R-:W-:Y:S04]  /*b7250*/  STL [R1+0x174], R2 ;  /* 0x0001740201007387 */ /* 0x000fe80000100800 */
[----:B------:R5:W-:Y:S02]  /*b7260*/  STL [R1+0x1b4], R0 ;  /* 0x0001b40001007387 */ /* 0x000be40000100800 */
[----:B-----5:R-:W-:Y:S02]  /*b7270*/  LOP3.LUT R0, R24, 0xffff, RZ, 0xc0, !PT ;  /* 0x0000ffff18007812 */ /* 0x020fe400078ec0ff */
[----:B------:R-:W-:Y:S02]  /*b7280*/  LOP3.LUT R3, R15, 0xffff, RZ, 0xc0, !PT ;  /* 0x0000ffff0f037812 */ /* 0x000fe400078ec0ff */
[----:B---3--:R-:W-:-:S02]  /*b7290*/  LOP3.LUT R4, R22, 0xffff, RZ, 0xc0, !PT ;  /* 0x0000ffff16047812 */ /* 0x008fc400078ec0ff */
[----:B----4-:R-:W-:Y:S02]  /*b72a0*/  LOP3.LUT R19, R23, 0xffff, RZ, 0xc0, !PT ;  /* 0x0000ffff17137812 */ /* 0x010fe400078ec0ff */
[----:B------:R-:W3:Y:S04]  /*b72b0*/  LDL.LU R23, [R1+0x90] ;  /* 0x0000900001177983 */ /* 0x000ee80000300800 */
[----:B------:R-:W-:Y:S04]  /*b72c0*/  STL [R1+0xb4], R19 ;  /* 0x0000b41301007387 */ /* 0x000fe80000100800 */
[----:B------:R0:W-:Y:S04]  /*b72d0*/  STL [R1+0xac], R4 ;  /* 0x0000ac0401007387 */ /* 0x0001e80000100800 */
[----:B------:R1:W-:Y:S04]  /*b72e0*/  STL [R1+0xa0], R0 ;  /* 0x0000a00001007387 */ /* 0x0003e80000100800 */
[----:B------:R-:W4:Y:S01]  /*b72f0*/  LDL.LU R24, [R1+0x94] ;  /* 0x0000940001187983 */ /* 0x000f220000300800 */
[----:B0-----:R-:W-:-:S02]  /*b7300*/  PRMT R4, R19, 0x3340, R4 ;  /* 0x0000334013047816 */ /* 0x001fc40000000004 */
[----:B-1----:R-:W-:Y:S02]  /*b7310*/  PRMT R0, R0, 0x3340, R1 ;  /* 0x0000334000007816 */ /* 0x002fe40000000001 */
[----:B--2---:R-:W-:Y:S02]  /*b7320*/  LOP3.LUT R2, R13, 0xffff, RZ, 0xc0, !PT ;  /* 0x0000ffff0d027812 */ /* 0x004fe400078ec0ff */
[----:B------:R-:W-:Y:S02]  /*b7330*/  LOP3.LUT R11, R11, 0xffff, RZ, 0xc0, !PT ;  /* 0x0000ffff0b0b7812 */ /* 0x000fe400078ec0ff */
[----:B------:R-:W-:Y:S02]  /*b7340*/  LOP3.LUT R9, R9, 0xffff, RZ, 0xc0, !PT ;  /* 0x0000ffff09097812 */ /* 0x000fe400078ec0ff */
[----:B------:R-:W-:Y:S02]  /*b7350*/  LOP3.LUT R6, R8, 0xffff, RZ, 0xc0, !PT ;  /* 0x0000ffff08067812 */ /* 0x000fe400078ec0ff */
[----:B------:R-:W2:Y:S01]  /*b7360*/  LDL.LU R8, [R1+0x84] ;  /* 0x0000840001087983 */ /* 0x000ea20000300800 */
[----:B------:R-:W-:-:S05]  /*b7370*/  LOP3.LUT R5, R7, 0xffff, RZ, 0xc0, !PT ;  /* 0x0000ffff07057812 */ /* 0x000fca00078ec0ff */
[----:B------:R0:W-:Y:S04]  /*b7380*/  STL [R1+0x150], R5 ;  /* 0x0001500501007387 */ /* 0x0001e80000100800 */
[----:B------:R-:W-:Y:S04]  /*b7390*/  STL [R1+0x164], R6 ;  /* 0x0001640601007387 */ /* 0x000fe80000100800 */
[----:B------:R1:W-:Y:S04]  /*b73a0*/  STL [R1+0x148], R9 ;  /* 0x0001480901007387 */ /* 0x0003e80000100800 */
[----:B------:R-:W5:Y:S01]  /*b73b0*/  LDL.LU R13, [R1+0x7c] ;  /* 0x00007c00010d7983 */ /* 0x000f620000300800 */
[----:B0-----:R-:W-:-:S03]  /*b73c0*/  PRMT R5, R5, 0x3340, R9 ;  /* 0x0000334005057816 */ /* 0x001fc60000000009 */
[----:B------:R-:W-:Y:S01]  /*b73d0*/  STL [R1+0x160], R11 ;  /* 0x0001600b01007387 */ /* 0x000fe20000100800 */
[----:B-1----:R-:W-:-:S03]  /*b73e0*/  PRMT R9, R4, 0x5410, R0 ;  /* 0x0000541004097816 */ /* 0x002fc60000000000 */
[----:B------:R0:W-:Y:S04]  /*b73f0*/  STL [R1+0x144], R2 ;  /* 0x0001440201007387 */ /* 0x0001e80000100800 */
[----:B------:R-:W3:Y:S04]  /*b7400*/  LDL.LU R15, [R1+0x80] ;  /* 0x00008000010f7983 */ /* 0x000ee80000300800 */
[----:B------:R-:W-:Y:S04]  /*b7410*/  STL [R1+0x14c], R3 ;  /* 0x00014c0301007387 */ /* 0x000fe80000100800 */
[----:B------:R-:W2:Y:S01]  /*b7420*/  LDL.LU R4, [R1+0x37a4] ;  /* 0x0037a40001047983 */ /* 0x000ea20000300800 */
[----:B------:R-:W1:Y:S03]  /*b7430*/  S2R R22, SR_TID.X ;  /* 0x0000000000167919 */ /* 0x000e660000002100 */
[----:B------:R-:W3:Y:S01]  /*b7440*/  LDL.LU R0, [R1+0x88] ;  /* 0x0000880001007983 */ /* 0x000ee20000300800 */
[----:B0-----:R-:W-:-:S02]  /*b7450*/  PRMT R2, R2, 0x3340, R1 ;  /* 0x0000334002027816 */ /* 0x001fc40000000001 */
[----:B------:R-:W-:Y:S01]  /*b7460*/  PRMT R6, R6, 0x3340, R11 ;  /* 0x0000334006067816 */ /* 0x000fe2000000000b */
[----:B------:R0:W-:Y:S01]  /*b7470*/  STL [R1+0x180], R9 ;  /* 0x0001800901007387 */ /* 0x0001e20000100800 */
[----:B------:R-:W-:-:S03]  /*b7480*/  PRMT R5, R5, 0x5410, R2 ;  /* 0x0000541005057816 */ /* 0x000fc60000000002 */
[----:B------:R-:W3:Y:S04]  /*b7490*/  LDL.LU R11, [R1+0x74] ;  /* 0x00007400010b7983 */ /* 0x000ee80000300800 */
[----:B0-----:R-:W3:Y:S04]  /*b74a0*/  LDL.LU R9, [R1+0x6c] ;  /* 0x00006c0001097983 */ /* 0x001ee80000300800 */
[----:B------:R-:W3:Y:S04]  /*b74b0*/  LDL.LU R21, [R1+0x78] ;  /* 0x0000780001157983 */ /* 0x000ee80000300800 */
[----:B------:R-:W3:Y:S01]  /*b74c0*/  LDL.LU R19, [R1+0x70] ;  /* 0x0000700001137983 */ /* 0x000ee20000300800 */
[----:B-1----:R-:W-:-:S03]  /*b74d0*/  IMAD.SHL.U32 R7, R22, 0x10, RZ ;  /* 0x0000001016077824 */ /* 0x002fc600078e00ff */
[----:B------:R-:W3:Y:S02]  /*b74e0*/  LDL.LU R22, [R1+0x68] ;  /* 0x0000680001167983 */ /* 0x000ee40000300800 */
[----:B------:R-:W-:Y:S02]  /*b74f0*/  LOP3.LUT R7, R7, 0x70, RZ, 0xc0, !PT ;  /* 0x0000007007077812 */ /* 0x000fe400078ec0ff */
[----:B------:R4:W-:Y:S01]  /*b7500*/  STL [R1+0x190], R5 ;  /* 0x0001900501007387 */ /* 0x0009e20000100800 */
[----:B------:R-:W-:-:S04]  /*b7510*/  PRMT R3, R3, 0x3340, R1 ;  /* 0x0000334003037816 */ /* 0x000fc80000000001 */
[----:B------:R-:W-:Y:S02]  /*b7520*/  PRMT R3, R6, 0x5410, R3 ;  /* 0x0000541006037816 */ /* 0x000fe40000000003 */
[----:B----4-:R-:W-:Y:S02]  /*b7530*/  SHF.R.U32.HI R5, RZ, 0x8, R24 ;  /* 0x00000008ff057819 */ /* 0x010fe40000011618 */
[----:B--2---:R-:W-:Y:S02]  /*b7540*/  IADD3 R2, R7, R17, R4 ;  /* 0x0000001107027210 */ /* 0x004fe40007ffe004 */
[----:B------:R-:W2:Y:S04]  /*b7550*/  LDL.LU R17, [R1+0x8c] ;  /* 0x00008c0001117983 */ /* 0x000ea80000300800 */
[----:B------:R3:W-:Y:S04]  /*b7560*/  STL [R1+0x1a0], R3 ;  /* 0x0001a00301007387 */ /* 0x0007e80000100800 */
[----:B------:R0:W-:Y:S01]  /*b7570*/  STL [R1+0x3850], R2 ;  /* 0x0038500201007387 */ /* 0x0001e20000100800 */
[----:B-----5:R-:W-:-:S02]  /*b7580*/  SHF.R.U32.HI R4, RZ, 0x8, R13 ;  /* 0x00000008ff047819 */ /* 0x020fc4000001160d */
[----:B---3--:R-:W-:Y:S01]  /*b7590*/  SHF.R.U32.HI R3, RZ, 0x8, R15 ;  /* 0x00000008ff037819 */ /* 0x008fe2000001160f */
[----:B0-----:R-:W3:Y:S04]  /*b75a0*/  LDL.LU R2, [R1+0x11c] ;  /* 0x00011c0001027983 */ /* 0x001ee80000300800 */
[----:B------:R-:W4:Y:S01]  /*b75b0*/  LDL.LU R15, [R1+0x118] ;  /* 0x00011800010f7983 */ /* 0x000f220000300800 */
[----:B------:R-:W-:-:S03]  /*b75c0*/  SHF.R.U32.HI R7, RZ, 0x8, R23 ;  /* 0x00000008ff077819 */ /* 0x000fc60000011617 */
[----:B------:R-:W5:Y:S04]  /*b75d0*/  LDL.LU R13, [R1+0x114] ;  /* 0x00011400010d7983 */ /* 0x000f680000300800 */
[----:B------:R-:W5:Y:S04]  /*b75e0*/  LDL.LU R23, [R1+0x64] ;  /* 0x0000640001177983 */ /* 0x000f680000300800 */
[----:B------:R-:W5:Y:S01]  /*b75f0*/  LDL.LU R24, [R1+0x34] ;  /* 0x0000340001187983 */ /* 0x000f620000300800 */
[----:B------:R-:W-:Y:S02]  /*b7600*/  SHF.R.U32.HI R0, RZ, 0x8, R0 ;  /* 0x00000008ff007819 */ /* 0x000fe40000011600 */
[----:B------:R-:W-:-:S02]  /*b7610*/  SHF.R.U32.HI R6, RZ, 0x8, R8 ;  /* 0x00000008ff067819 */ /* 0x000fc40000011608 */
[----:B------:R-:W-:Y:S02]  /*b7620*/  LOP3.LUT R3, R3, 0xffff, RZ, 0xc0, !PT ;  /* 0x0000ffff03037812 */ /* 0x000fe400078ec0ff */
[----:B------:R-:W-:Y:S02]  /*b7630*/  LOP3.LUT R0, R0, 0xffff, RZ, 0xc0, !PT ;  /* 0x0000ffff00007812 */ /* 0x000fe400078ec0ff */
[----:B------:R-:W-:Y:S02]  /*b7640*/  LOP3.LUT R7, R7, 0xffff, RZ, 0xc0, !PT ;  /* 0x0000ffff07077812 */ /* 0x000fe400078ec0ff */
[----:B------:R-:W-:Y:S02]  /*b7650*/  LOP3.LUT R6, R6, 0xffff, RZ, 0xc0, !PT ;  /* 0x0000ffff06067812 */ /* 0x000fe400078ec0ff */
[----:B------:R-:W-:Y:S02]  /*b7660*/  PRMT R0, R0, 0x3340, R3 ;  /* 0x0000334000007816 */ /* 0x000fe40000000003 */
[----:B------:R-:W-:-:S02]  /*b7670*/  PRMT R3, R6, 0x3340, R7 ;  /* 0x0000334006037816 */ /* 0x000fc40000000007 */
[----:B------:R-:W-:Y:S01]  /*b7680*/  LOP3.LUT R4, R4, 0xffff, RZ, 0xc0, !PT ;  /* 0x0000ffff04047812 */ /* 0x000fe200078ec0ff */
[----:B------:R-:W-:Y:S01]  /*b7690*/  STL [R1+0x98], R0 ;  /* 0x0000980001007387 */ /* 0x000fe20000100800 */
[----:B------:R-:W-:-:S03]  /*b76a0*/  LOP3.LUT R8, R5, 0xffff, RZ, 0xc0, !PT ;  /* 0x0000ffff05087812 */ /* 0x000fc600078ec0ff */
[----:B------:R0:W-:Y:S01]  /*b76b0*/  STL [R1+0x94], R3 ;  /* 0x0000940301007387 */ /* 0x0001e20000100800 */
[--C-:B------:R-:W-:Y:S02]  /*b76c0*/  PRMT R5, R4, 0x3340, R1.reuse ;  /* 0x0000334004057816 */ /* 0x100fe40000000001 */
[----:B------:R-:W-:Y:S02]  /*b76d0*/  PRMT R7, R8, 0x3340, R1 ;  /* 0x0000334008077816 */ /* 0x000fe40000000001 */
[----:B------:R-:W-:Y:S02]  /*b76e0*/  SHF.R.U32.HI R4, RZ, 0x8, R9 ;  /* 0x00000008ff047819 */ /* 0x000fe40000011609 */
[----:B0-----:R-:W-:Y:S02]  /*b76f0*/  SHF.R.U32.HI R3, RZ, 0x8, R11 ;  /* 0x00000008ff037819 */ /* 0x001fe4000001160b */
[----:B------:R-:W-:Y:S02]  /*b7700*/  SHF.R.U32.HI R6, RZ, 0x8, R21 ;  /* 0x00000008ff067819 */ /* 0x000fe40000011615 */
[----:B------:R-:W-:-:S02]  /*b7710*/  SHF.R.U32.HI R8, RZ, 0x8, R19 ;  /* 0x00000008ff087819 */ /* 0x000fc40000011613 */
[----:B------:R-:W-:Y:S02]  /*b7720*/  LOP3.LUT R3, R3, 0xffff, RZ, 0xc0, !PT ;  /* 0x0000ffff03037812 */ /* 0x000fe400078ec0ff */
[----:B------:R-:W-:Y:S02]  /*b7730*/  SHF.R.U32.HI R9, RZ, 0x8, R22 ;  /* 0x00000008ff097819 */ /* 0x000fe40000011616 */
[----:B------:R-:W-:Y:S02]  /*b7740*/  LOP3.LUT R4, R4, 0xffff, RZ, 0xc0, !PT ;  /* 0x0000ffff04047812 */ /* 0x000fe400078ec0ff */
[----:B------:R-:W-:Y:S02]  /*b7750*/  LOP3.LUT R8, R8, 0xffff, RZ, 0xc0, !PT ;  /* 0x0000ffff08087812 */ /* 0x000fe400078ec0ff */
[----:B------:R-:W-:Y:S02]  /*b7760*/  LOP3.LUT R6, R6, 0xffff, RZ, 0xc0, !PT ;  /* 0x0000ffff06067812 */ /* 0x000fe400078ec0ff */
[----:B------:R-:W-:-:S02]  /*b7770*/  LOP3.LUT R11, R9, 0xffff, RZ, 0xc0, !PT ;  /* 0x0000ffff090b7812 */ /* 0x000fc400078ec0ff */
[----:B------:R-:W-:Y:S02]  /*b7780*/  PRMT R9, R4, 0x3340, R1 ;  /* 0x0000334004097816 */ /* 0x000fe40000000001 */
[----:B------:R-:W-:Y:S02]  /*b7790*/  SHF.R.U32.HI R29, RZ, 0x8, R29 ;  /* 0x00000008ff1d7819 */ /* 0x000fe4000001161d */
[----:B--2---:R-:W-:Y:S02]  /*b77a0*/  SHF.R.U32.HI R0, RZ, 0x8, R17 ;  /* 0x00000008ff007819 */ /* 0x004fe40000011611 */
[----:B------:R-:W2:Y:S02]  /*b77b0*/  LDL.LU R17, [R1+0x4c] ;  /* 0x00004c0001117983 */ /* 0x000ea40000300800 */
[----:B------:R-:W-:Y:S02]  /*b77c0*/  LOP3.LUT R0, R0, 0xffff, RZ, 0xc0, !PT ;  /* 0x0000ffff00007812 */ /* 0x000fe400078ec0ff */
[----:B------:R-:W2:Y:S02]  /*b77d0*/  LDL.LU R21, [R1+0x5c] ;  /* 0x00005c0001157983 */ /* 0x000ea40000300800 */
[----:B------:R-:W-:-:S02]  /*b77e0*/  PRMT R3, R0, 0x3340, R3 ;  /* 0x0000334000037816 */ /* 0x000fc40000000003 */
[----:B------:R-:W2:Y:S01]  /*b77f0*/  LDL.LU R19, [R1+0x48] ;  /* 0x0000480001137983 */ /* 0x000ea20000300800 */
[----:B------:R-:W-:-:S03]  /*b7800*/  PRMT R0, R6, 0x3340, R8 ;  /* 0x0000334006007816 */ /* 0x000fc60000000008 */
[----:B------:R-:W2:Y:S04]  /*b7810*/  LDL.LU R22, [R1+0x44] ;  /* 0x0000440001167983 */ /* 0x000ea80000300800 */
[----:B------:R3:W-:Y:S01]  /*b7820*/  STL [R1+0x8c], R3 ;  /* 0x00008c0301007387 */ /* 0x0007e20000100800 */
[----:B----4-:R-:W-:-:S03]  /*b7830*/  SHF.R.U32.HI R4, RZ, 0x8, R15 ;  /* 0x00000008ff047819 */ /* 0x010fc6000001160f */
[----:B------:R0:W-:Y:S01]  /*b7840*/  STL [R1+0x90], R0 ;  /* 0x0000900001007387 */ /* 0x0001e20000100800 */
[----:B---3--:R-:W-:Y:S02]  /*b7850*/  SHF.R.U32.HI R3, RZ, 0x8, R2 ;  /* 0x00000008ff037819 */ /* 0x008fe40000011602 */
[----:B------:R-:W-:Y:S01]  /*b7860*/  LOP3.LUT R4, R4, 0xffff, RZ, 0xc0, !PT ;  /* 0x0000ffff04047812 */ /* 0x000fe200078ec0ff */
[----:B------:R-:W3:Y:S01]  /*b7870*/  LDL.LU R2, [R1+0x134] ;  /* 0x0001340001027983 */ /* 0x000ee20000300800 */
[----:B-----5:R-:W-:Y:S02]  /*b7880*/  SHF.R.U32.HI R6, RZ, 0x8, R23 ;  /* 0x00000008ff067819 */ /* 0x020fe40000011617 */
[----:B------:R-:W-:Y:S01]  /*b7890*/  LOP3.LUT R3, R3, 0xffff, RZ, 0xc0, !PT ;  /* 0x0000ffff03037812 */ /* 0x000fe200078ec0ff */
[----:B------:R-:W4:Y:S01]  /*b78a0*/  LDL.LU R23, [R1+0x12c] ;  /* 0x00012c0001177983 */ /* 0x000f220000300800 */
[----:B------:R-:W-:Y:S02]  /*b78b0*/  SHF.R.U32.HI R8, RZ, 0x8, R24 ;  /* 0x00000008ff087819 */ /* 0x000fe40000011618 */
[----:B------:R-:W-:Y:S01]  /*b78c0*/  LOP3.LUT R15, R29, 0xffff, RZ, 0xc0, !PT ;  /* 0x0000ffff1d0f7812 */ /* 0x000fe200078ec0ff */
[----:B------:R-:W5:Y:S01]  /*b78d0*/  LDL.LU R24, [R1+0x120] ;  /* 0x0001200001187983 */ /* 0x000f620000300800 */
[----:B------:R-:W-:-:S03]  /*b78e0*/  PRMT R3, R3, 0x3340, R4 ;  /* 0x0000334003037816 */ /* 0x000fc60000000004 */
[----:B------:R-:W3:Y:S04]  /*b78f0*/  LDL.LU R29, [R1+0x54] ;  /* 0x00005400011d7983 */ /* 0x000ee80000300800 */
[----:B------:R-:W4:Y:S01]  /*b7900*/  LDL.LU R4, [R1+0xe8] ;  /* 0x0000e80001047983 */ /* 0x000f220000300800 */
[----:B0-----:R-:W-:Y:S02]  /*b7910*/  SHF.R.U32.HI R0, RZ, 0x8, R13 ;  /* 0x00000008ff007819 */ /* 0x001fe4000001160d */
[----:B------:R-:W-:Y:S02]  /*b7920*/  LOP3.LUT R8, R8, 0xffff, RZ, 0xc0, !PT ;  /* 0x0000ffff08087812 */ /* 0x000fe400078ec0ff */
[----:B------:R-:W-:Y:S02]  /*b7930*/  LOP3.LUT R0, R0, 0xffff, RZ, 0xc0, !PT ;  /* 0x0000ffff00007812 */ /* 0x000fe400078ec0ff */
[----:B------:R-:W-:-:S02]  /*b7940*/  LOP3.LUT R6, R6, 0xffff, RZ, 0xc0, !PT ;  /* 0x0000ffff06067812 */ /* 0x000fc400078ec0ff */
[--C-:B------:R-:W-:Y:S02]  /*b7950*/  PRMT R13, R0, 0x3340, R1.reuse ;  /* 0x00003340000d7816 */ /* 0x100fe40000000001 */
[----:B------:R-:W-:Y:S02]  /*b7960*/  PRMT R15, R15, 0x3340, R1 ;  /* 0x000033400f0f7816 */ /* 0x000fe40000000001 */
[----:B------:R-:W-:Y:S01]  /*b7970*/  PRMT R0, R6, 0x3340, R8 ;  /* 0x0000334006007816 */ /* 0x000fe20000000008 */
[----:B------:R3:W-:Y:S04]  /*b7980*/  STL [R1+0x84], R3 ;  /* 0x0000840301007387 */ /* 0x0007e80000100800 */
[----:B------:R-:W-:Y:S04]  /*b7990*/  STL [R1+0x38b4], R15 ;  /* 0x0038b40f01007387 */ /* 0x000fe80000100800 */
[----:B------:R4:W-:Y:S01]  /*b79a0*/  STL [R1+0x88], R0 ;  /* 0x0000880001007387 */ /* 0x0009e20000100800 */
[----:B--2---:R-:W-:-:S02]  /*b79b0*/  SHF.R.U32.HI R8, RZ, 0x8, R19 ;  /* 0x00000008ff087819 */ /* 0x004fc40000011613 */
[----:B------:R-:W-:Y:S02]  /*b79c0*/  SHF.R.U32.HI R6, RZ, 0x8, R21 ;  /* 0x00000008ff067819 */ /* 0x000fe40000011615 */
[----:B---3--:R-:W-:Y:S02]  /*b79d0*/  SHF.R.U32.HI R3, RZ, 0x8, R29 ;  /* 0x00000008ff037819 */ /* 0x008fe4000001161d */
[----:B------:R-:W2:Y:S01]  /*b79e0*/  LDL.LU R29, [R1+0x60] ;  /* 0x00006000011d7983 */ /* 0x000ea20000300800 */
[----:B----4-:R-:W-:Y:S02]  /*b79f0*/  SHF.R.U32.HI R0, RZ, 0x8, R4 ;  /* 0x00000008ff007819 */ /* 0x010fe40000011604 */
[----:B------:R-:W-:Y:S02]  /*b7a00*/  SHF.R.U32.HI R4, RZ, 0x8, R17 ;  /* 0x00000008ff047819 */ /* 0x000fe40000011611 */
[----:B------:R-:W-:Y:S02]  /*b7a10*/  SHF.R.U32.HI R17, RZ, 0x8, R22 ;  /* 0x00000008ff117819 */ /* 0x000fe40000011616 */
[----:B------:R-:W-:-:S02]  /*b7a20*/  LOP3.LUT R3, R3, 0xffff, RZ, 0xc0, !PT ;  /* 0x0000ffff03037812 */ /* 0x000fc400078ec0ff */
[----:B------:R-:W-:Y:S02]  /*b7a30*/  LOP3.LUT R0, R0, 0xffff, RZ, 0xc0, !PT ;  /* 0x0000ffff00007812 */ /* 0x000fe400078ec0ff */
[----:B------:R-:W-:Y:S02]  /*b7a40*/  LOP3.LUT R4, R4, 0xffff, RZ, 0xc0, !PT ;  /* 0x0000ffff04047812 */ /* 0x000fe400078ec0ff */
[----:B------:R-:W-:Y:S02]  /*b7a50*/  LOP3.LUT R19, R17, 0xffff, RZ, 0xc0, !PT ;  /* 0x0000ffff11137812 */ /* 0x000fe400078ec0ff */
[----:B------:R-:W-:Y:S02]  /*b7a60*/  PRMT R0, R0, 0x3340, R3 ;  /* 0x0000334000007816 */ /* 0x000fe40000000003 */
[----:B------:R-:W-:-:S03]  /*b7a70*/  PRMT R17, R4, 0x3340, R1 ;  /* 0x0000334004117816 */ /* 0x000fc60000000001 */
[----:B------:R0:W-:Y:S04]  /*b7a80*/  STL [R1+0x70], R0 ;  /* 0x0000700001007387 */ /* 0x0001e80000100800 */
[----:B------:R-:W-:Y:S04]  /*b7a90*/  STL [R1+0x38b0], R17 ;  /* 0x0038b01101007387 */ /* 0x000fe80000100800 */
[----:B------:R-:W3:Y:S04]  /*b7aa0*/  LDL.LU R21, [R1+0x104] ;  /* 0x0001040001157983 */ /* 0x000ee80000300800 */
[----:B------:R-:W4:Y:S01]  /*b7ab0*/  LDL.LU R22, [R1+0x58] ;  /* 0x0000580001167983 */ /* 0x000f220000300800 */
[----:B------:R-:W-:-:S02]  /*b7ac0*/  LOP3.LUT R8, R8, 0xffff, RZ, 0xc0, !PT ;  /* 0x0000ffff08087812 */ /* 0x000fc400078ec0ff */
[----:B------:R-:W-:Y:S02]  /*b7ad0*/  LOP3.LUT R6, R6, 0xffff, RZ, 0xc0, !PT ;  /* 0x0000ffff06067812 */ /* 0x000fe400078ec0ff */
[----:B------:R-:W-:Y:S02]  /*b7ae0*/  SHF.R.U32.HI R3, RZ, 0x8, R2 ;  /* 0x00000008ff037819 */ /* 0x000fe40000011602 */
[----:B0-----:R-:W-:Y:S02]  /*b7af0*/  PRMT R0, R6, 0x3340, R8 ;  /* 0x0000334006007816 */ /* 0x001fe40000000008 */
[----:B------:R-:W-:Y:S02]  /*b7b00*/  SHF.R.U32.HI R4, RZ, 0x8, R23 ;  /* 0x00000008ff047819 */ /* 0x000fe40000011617 */
[----:B------:R-:W-:Y:S01]  /*b7b10*/  LOP3.LUT R3, R3, 0xffff, RZ, 0xc0, !PT ;  /* 0x0000ffff03037812 */ /* 0x000fe200078ec0ff */
[----:B------:R5:W-:Y:S01]  /*b7b20*/  STL [R1+0x80], R0 ;  /* 0x0000800001007387 */ /* 0x000be20000100800 */
[----:B------:R-:W-:-:S02]  /*b7b30*/  LOP3.LUT R4, R4, 0xffff, RZ, 0xc0, !PT ;  /* 0x0000ffff04047812 */ /* 0x000fc400078ec0ff */
[----:B------:R-:W-:Y:S02]  /*b7b40*/  PRMT R19, R19, 0x3340, R1 ;  /* 0x0000334013137816 */ /* 0x000fe40000000001 */
[----:B------:R-:W-:Y:S02]  /*b7b50*/  PRMT R3, R3, 0x3340, R4 ;  /* 0x0000334003037816 */ /* 0x000fe40000000004 */
[----:B-----5:R-:W-:Y:S01]  /*b7b60*/  SHF.R.U32.HI R0, RZ, 0x8, R24 ;  /* 0x00000008ff007819 */ /* 0x020fe20000011618 */
[----:B------:R0:W-:Y:S01]  /*b7b70*/  STL [R1+0x38ac], R19 ;  /* 0x0038ac1301007387 */ /* 0x0001e20000100800 */
[----:B------:R-:W-:Y:S02]  /*b7b80*/  SHF.R.U32.HI R20, RZ, 0x8, R20 ;  /* 0x00000008ff147819 */ /* 0x000fe40000011614 */
[----:B------:R-:W-:Y:S02]  /*b7b90*/  LOP3.LUT R0, R0, 0xffff, RZ, 0xc0, !PT ;  /* 0x0000ffff00007812 */ /* 0x000fe400078ec0ff */
[----:B------:R-:W-:Y:S01]  /*b7ba0*/  SHF.R.U32.HI R16, RZ, 0x8, R16 ;  /* 0x00000008ff107819 */ /* 0x000fe20000011610 */
[----:B0-----:R-:W5:Y:S01]  /*b7bb0*/  LDL.LU R19, [R1+0x128] ;  /* 0x0001280001137983 */ /* 0x001f620000300800 */
[----:B------:R-:W-:-:S03]  /*b7bc0*/  LOP3.LUT R20, R20, 0xffff, RZ, 0xc0, !PT ;  /* 0x0000ffff14147812 */ /* 0x000fc600078ec0ff */
[----:B------:R-:W5:Y:S01]  /*b7bd0*/  LDL.LU R2, [R1+0xfc] ;  /* 0x0000fc0001027983 */ /* 0x000f620000300800 */
[----:B------:R-:W-:-:S03]  /*b7be0*/  LOP3.LUT R16, R16, 0xffff, RZ, 0xc0, !PT ;  /* 0x0000ffff10107812 */ /* 0x000fc600078ec0ff */
[----:B------:R0:W-:Y:S04]  /*b7bf0*/  STL [R1+0x50], R3 ;  /* 0x0000500301007387 */ /* 0x0001e80000100800 */
[----:B------:R-:W5:Y:S04]  /*b7c00*/  LDL.LU R23, [R1+0xf8] ;  /* 0x0000f80001177983 */ /* 0x000f680000300800 */
[----:B------:R-:W5:Y:S01]  /*b7c10*/  LDL.LU R24, [R1+0xe4] ;  /* 0x0000e40001187983 */ /* 0x000f620000300800 */
[----:B0-----:R-:W-:Y:S02]  /*b7c20*/  PRMT R3, R0, 0x3340, R1 ;  /* 0x0000334000037816 */ /* 0x001fe40000000001 */
[----:B------:R-:W-:-:S03]  /*b7c30*/  PRMT R0, R20, 0x3340, R16 ;  /* 0x0000334014007816 */ /* 0x000fc60000000010 */
[----:B------:R0:W-:Y:S04]  /*b7c40*/  STL [R1+0x38a8], R3 ;  /* 0x0038a80301007387 */ /* 0x0001e80000100800 */
[----:B0-----:R-:W5:Y:S04]  /*b7c50*/  LDL.LU R3, [R1+0x130] ;  /* 0x0001300001037983 */ /* 0x001f680000300800 */
[----:B------:R-:W5:Y:S01]  /*b7c60*/  LDL.LU R20, [R1+0x13c] ;  /* 0x00013c0001147983 */ /* 0x000f620000300800 */
[----:B------:R-:W-:-:S04]  /*b7c70*/  SHF.R.U32.HI R18, RZ, 0x8, R18 ;  /* 0x00000008ff127819 */ /* 0x000fc80000011612 */
[----:B------:R-:W-:Y:S01]  /*b7c80*/  LOP3.LUT R18, R18, 0xffff, RZ, 0xc0, !PT ;  /* 0x0000ffff12127812 */ /* 0x000fe200078ec0ff */
[----:B------:R-:W-:Y:S03]  /*b7c90*/  STL [R1+0x64], R0 ;  /* 0x0000640001007387 */ /* 0x000fe60000100800 */
[----:B------:R-:W-:Y:S02]  /*b7ca0*/  PRMT R4, R18, 0x3340, R1 ;  /* 0x0000334012047816 */ /* 0x000fe40000000001 */
[----:B------:R-:W-:-:S03]  /*b7cb0*/  SHF.R.U32.HI R18, RZ, 0x8, R10 ;  /* 0x00000008ff127819 */ /* 0x000fc6000001160a */
[----:B------:R0:W-:Y:S01]  /*b7cc0*/  STL [R1+0x38a4], R4 ;  /* 0x0038a40401007387 */ /* 0x0001e20000100800 */
[----:B------:R-:W-:Y:S02]  /*b7cd0*/  SHF.R.U32.HI R6, RZ, 0x8, R12 ;  /* 0x00000008ff067819 */ /* 0x000fe4000001160c */
[----:B------:R-:W-:Y:S02]  /*b7ce0*/  SHF.R.U32.HI R16, RZ, 0x8, R14 ;  /* 0x00000008ff107819 */ /* 0x000fe4000001160e */
[----:B------:R-:W-:Y:S01]  /*b7cf0*/  LOP3.LUT R12, R18, 0xffff, RZ, 0xc0, !PT ;  /* 0x0000ffff120c7812 */ /* 0x000fe200078ec0ff */
[----:B0-----:R-:W5:Y:S04]  /*b7d00*/  LDL.LU R4, [R1+0xd8] ;  /* 0x0000d80001047983 */ /* 0x001f680000300800 */
[----:B------:R-:W5:Y:S01]  /*b7d10*/  LDL.LU R17, [R1+0x3c] ;  /* 0x00003c0001117983 */ /* 0x000f620000300800 */
[----:B--2---:R-:W-:-:S04]  /*b7d20*/  SHF.R.U32.HI R0, RZ, 0x8, R29 ;  /* 0x00000008ff007819 */ /* 0x004fc8000001161d */
[----:B------:R-:W-:-:S04]  /*b7d30*/  LOP3.LUT R14, R0, 0xffff, RZ, 0xc0, !PT ;  /* 0x0000ffff000e7812 */ /* 0x000fc800078ec0ff */
[----:B------:R-:W-:-:S05]  /*b7d40*/  PRMT R12, R14, 0x3340, R12 ;  /* 0x000033400e0c7816 */ /* 0x000fca000000000c */
[----:B------:R0:W-:Y:S04]  /*b7d50*/  STL [R1+0x18], R12 ;  /* 0x0000180c01007387 */ /* 0x0001e80000100800 */
[----:B------:R-:W2:Y:S04]  /*b7d60*/  LDL.LU R15, [R1+0x30] ;  /* 0x00003000010f7983 */ /* 0x000ea80000300800 */
[----:B------:R-:W2:Y:S01]  /*b7d70*/  LDL.LU R29, [R1+0x108] ;  /* 0x00010800011d7983 */ /* 0x000ea20000300800 */
[----:B---3--:R-:W-:-:S03]  /*b7d80*/  SHF.R.U32.HI R10, RZ, 0x8, R21 ;  /* 0x00000008ff0a7819 */ /* 0x008fc60000011615 */
[----:B------:R-:W3:Y:S01]  /*b7d90*/  LDL.LU R21, [R1+0x28] ;  /* 0x0000280001157983 */ /* 0x000ee20000300800 */
[----:B----4-:R-:W-:-:S03]  /*b7da0*/  SHF.R.U32.HI R8, RZ, 0x8, R22 ;  /* 0x00000008ff087819 */ /* 0x010fc60000011616 */
[----:B------:R-:W4:Y:S01]  /*b7db0*/  LDL.LU R22, [R1+0x40] ;  /* 0x0000400001167983 */ /* 0x000f220000300800 */
[----:B------:R-:W-:Y:S02]  /*b7dc0*/  LOP3.LUT R0, R16, 0xffff, RZ, 0xc0, !PT ;  /* 0x0000ffff10007812 */ /* 0x000fe400078ec0ff */
[----:B------:R-:W-:-:S04]  /*b7dd0*/  LOP3.LUT R10, R10, 0xffff, RZ, 0xc0, !PT ;  /* 0x0000ffff0a0a7812 */ /* 0x000fc800078ec0ff */
[----:B------:R-:W-:-:S05]  /*b7de0*/  PRMT R0, R10, 0x3340, R0 ;  /* 0x000033400a007816 */ /* 0x000fca0000000000 */
[----:B------:R-:W-:Y:S01]  /*b7df0*/  STL [R1+0x4c], R0 ;  /* 0x00004c0001007387 */ /* 0x000fe20000100800 */
[----:B-----5:R-:W-:-:S04]  /*b7e00*/  SHF.R.U32.HI R14, RZ, 0x8, R19 ;  /* 0x00000008ff0e7819 */ /* 0x020fc80000011613 */
[----:B------:R-:W-:Y:S02]  /*b7e10*/  LOP3.LUT R14, R14, 0xffff, RZ, 0xc0, !PT ;  /* 0x0000ffff0e0e7812 */ /* 0x000fe400078ec0ff */
[----:B0-----:R-:W-:Y:S02]  /*b7e20*/  SHF.R.U32.HI R12, RZ, 0x8, R2 ;  /* 0x00000008ff0c7819 */ /* 0x001fe40000011602 */
[----:B------:R-:W-:Y:S02]  /*b7e30*/  PRMT R2, R14, 0x3340, R1 ;  /* 0x000033400e027816 */ /* 0x000fe40000000001 */
[----:B------:R-:W-:Y:S02]  /*b7e40*/  SHF.R.U32.HI R16, RZ, 0x8, R3 ;  /* 0x00000008ff107819 */ /* 0x000fe40000011603 */
[----:B------:R-:W-:Y:S02]  /*b7e50*/  SHF.R.U32.HI R18, RZ, 0x8, R20 ;  /* 0x00000008ff127819 */ /* 0x000fe40000011614 */
[----:B------:R-:W-:Y:S01]  /*b7e60*/  LOP3.LUT R16, R16, 0xffff, RZ, 0xc0, !PT ;  /* 0x0000ffff10107812 */ /* 0x000fe200078ec0ff */
[----:B------:R-:W5:Y:S01]  /*b7e70*/  LDL.LU R20, [R1+0x138] ;  /* 0x0001380001147983 */ /* 0x000f620000300800 */
[----:B------:R-:W-:-:S04]  /*b7e80*/  LOP3.LUT R18, R18, 0xffff, RZ, 0xc0, !PT ;  /* 0x0000ffff12127812 */ /* 0x000fc800078ec0ff */
[----:B------:R-:W-:-:S05]  /*b7e90*/  PRMT R3, R18, 0x3340, R16 ;  /* 0x0000334012037816 */ /* 0x000fca0000000010 */
[----:B------:R0:W-:Y:S01]  /*b7ea0*/  STL [R1+0x60], R3 ;  /* 0x0000600301007387 */ /* 0x0001e20000100800 */
[----:B------:R-:W-:-:S03]  /*b7eb0*/  SHF.R.U32.HI R10, RZ, 0x8, R23 ;  /* 0x00000008ff0a7819 */ /* 0x000fc60000011617 */
[----:B0-----:R-:W5:Y:S01]  /*b7ec0*/  LDL.LU R3, [R1+0x124] ;  /* 0x0001240001037983 */ /* 0x001f620000300800 */
[----:B------:R-:W-:-:S03]  /*b7ed0*/  SHF.R.U32.HI R0, RZ, 0x8, R24 ;  /* 0x00000008ff007819 */ /* 0x000fc60000011618 */
[----:B------:R0:W-:Y:S04]  /*b7ee0*/  STL [R1+0xc], R2 ;  /* 0x00000c0201007387 */ /* 0x0001e80000100800 */
[----:B------:R-:W5:Y:S01]  /*b7ef0*/  LDL.LU R19, [R1+0x110] ;  /* 0x0001100001137983 */ /* 0x000f620000300800 */
[----:B------:R-:W-:-:S03]  /*b7f00*/  LOP3.LUT R10, R10, 0xffff, RZ, 0xc0, !PT ;  /* 0x0000ffff0a0a7812 */ /* 0x000fc600078ec0ff */
[----:B0-----:R-:W5:Y:S01]  /*b7f10*/  LDL.LU R2, [R1+0xf4] ;  /* 0x0000f40001027983 */ /* 0x001f620000300800 */
[----:B------:R-:W-:-:S03]  /*b7f20*/  LOP3.LUT R12, R12, 0xffff, RZ, 0xc0, !PT ;  /* 0x0000ffff0c0c7812 */ /* 0x000fc600078ec0ff */
[----:B------:R-:W5:Y:S01]  /*b7f30*/  LDL.LU R23, [R1+0xe0] ;  /* 0x0000e00001177983 */ /* 0x000f620000300800 */
[----:B------:R-:W-:Y:S02]  /*b7f40*/  SHF.R.U32.HI R18, RZ, 0x8, R4 ;  /* 0x00000008ff127819 */ /* 0x000fe40000011604 */
[----:B------:R-:W-:Y:S01]  /*b7f50*/  SHF.R.U32.HI R16, RZ, 0x8, R17 ;  /* 0x00000008ff107819 */ /* 0x000fe20000011611 */
[----:B------:R-:W5:Y:S01]  /*b7f60*/  LDL.LU R24, [R1+0x38] ;  /* 0x0000380001187983 */ /* 0x000f620000300800 */
[----:B------:R-:W-:Y:S02]  /*b7f70*/  LOP3.LUT R0, R0, 0xffff, RZ, 0xc0, !PT ;  /* 0x0000ffff00007812 */ /* 0x000fe400078ec0ff */
[----:B------:R-:W-:Y:S02]  /*b7f80*/  PRMT R10, R12, 0x3340, R10 ;  /* 0x000033400c0a7816 */ /* 0x000fe4000000000a */
[----:B------:R-:W-:Y:S02]  /*b7f90*/  LOP3.LUT R16, R16, 0xffff, RZ, 0xc0, !PT ;  /* 0x0000ffff10107812 */ /* 0x000fe400078ec0ff */
[----:B------:R-:W-:-:S02]  /*b7fa0*/  LOP3.LUT R18, R18, 0xffff, RZ, 0xc0, !PT ;  /* 0x0000ffff12127812 */ /* 0x000fc400078ec0ff */
[----:B------:R-:W-:Y:S01]  /*b7fb0*/  PRMT R0, R0, 0x3340, R1 ;  /* 0x0000334000007816 */ /* 0x000fe20000000001 */
[----:B------:R2:W-:Y:S01]  /*b7fc0*/  STL [R1+0x74], R10 ;  /* 0x0000740a01007387 */ /* 0x0005e20000100800 */
[----:B------:R-:W-:-:S03]  /*b7fd0*/  PRMT R4, R18, 0x3340, R16 ;  /* 0x0000334012047816 */ /* 0x000fc60000000010 */
[----:B------:R4:W-:Y:S04]  /*b7fe0*/  STL [R1+0x8], R0 ;  /* 0x0000080001007387 */ /* 0x0009e80000100800 */
[----:B------:R-:W5:Y:S01]  /*b7ff0*/  LDL.LU R17, [R1+0xc0] ;  /* 0x0000c00001117983 */ /* 0x000f620000300800 */
[----:B--2---:R-:W-:-:S03]  /*b8000*/  SHF.R.U32.HI R10, RZ, 0x8, R15 ;  /* 0x00000008ff0a7819 */ /* 0x004fc6000001160f */
[----:B------:R-:W2:Y:S01]  /*b8010*/  LDL.LU R15, [R1+0x24] ;  /* 0x00002400010f7983 */ /* 0x000ea20000300800 */
[----:B------:R-:W-:-:S03]  /*b8020*/  SHF.R.U32.HI R14, RZ, 0x8, R29 ;  /* 0x00000008ff0e7819 */ /* 0x000fc6000001161d */
[----:B------:R-:W-:Y:S04]  /*b8030*/  STL [R1+0x78], R4 ;  /* 0x0000780401007387 */ /* 0x000fe80000100800 */
[----:B------:R-:W2:Y:S01]  /*b8040*/  LDL.LU R29, [R1+0xf0] ;  /* 0x0000f000011d7983 */ /* 0x000ea20000300800 */
[----:B---3--:R-:W-:-:S03]  /*b8050*/  SHF.R.U32.HI R12, RZ, 0x8, R21 ;  /* 0x00000008ff0c7819 */ /* 0x008fc60000011615 */
[----:B------:R-:W3:Y:S01]  /*b8060*/  LDL.LU R21, [R1+0x10] ;  /* 0x0000100001157983 */ /* 0x000ee20000300800 */
[----:B----4-:R-:W-:-:S03]  /*b8070*/  SHF.R.U32.HI R0, RZ, 0x8, R22 ;  /* 0x00000008ff007819 */ /* 0x010fc60000011616 */
[----:B------:R-:W4:Y:S01]  /*b8080*/  LDL.LU R22, [R1+0xd4] ;  /* 0x0000d40001167983 */ /* 0x000f220000300800 */
[----:B------:R-:W-:-:S04]  /*b8090*/  LOP3.LUT R10, R10, 0xffff, RZ, 0xc0, !PT ;  /* 0x0000ffff0a0a7812 */ /* 0x000fc800078ec0ff */
[----:B------:R-:W-:Y:S02]  /*b80a0*/  PRMT R10, R10, 0x3340, R1 ;  /* 0x000033400a0a7816 */ /* 0x000fe40000000001 */
[----:B------:R-:W-:-:S03]  /*b80b0*/  LOP3.LUT R12, R12, 0xffff, RZ, 0xc0, !PT ;  /* 0x0000ffff0c0c7812 */ /* 0x000fc600078ec0ff */
[----:B------:R0:W-:Y:S01]  /*b80c0*/  STL [R1+0x3898], R10 ;  /* 0x0038980a01007387 */ /* 0x0001e20000100800 */
[----:B------:R-:W-:Y:S02]  /*b80d0*/  LOP3.LUT R14, R14, 0xffff, RZ, 0xc0, !PT ;  /* 0x0000ffff0e0e7812 */ /* 0x000fe400078ec0ff */
[----:B------:R-:W-:Y:S01]  /*b80e0*/  LOP3.LUT R0, R0, 0xffff, RZ, 0xc0, !PT ;  /* 0x0000ffff00007812 */ /* 0x000fe200078ec0ff */
[----:B0-----:R-:W4:Y:S01]  /*b80f0*/  LDL.LU R10, [R1+0xc8] ;  /* 0x0000c800010a7983 */ /* 0x001f220000300800 */
[----:B------:R-:W-:Y:S02]  /*b8100*/  PRMT R4, R14, 0x3340, R12 ;  /* 0x000033400e047816 */ /* 0x000fe4000000000c */
[----:B------:R-:W-:-:S03]  /*b8110*/  PRMT R0, R0, 0x3340, R1 ;  /* 0x0000334000007816 */ /* 0x000fc60000000001 */
[----:B------:R0:W-:Y:S04]  /*b8120*/  STL [R1+0x7c], R4 ;  /* 0x00007c0401007387 */ /* 0x0001e80000100800 */
[----:B------:R1:W-:Y:S04]  /*b8130*/  STL [R1+0x20], R0 ;  /* 0x0000200001007387 */ /* 0x0003e80000100800 */
[----:B0-----:R-:W4:Y:S01]  /*b8140*/  LDL.LU R4, [R1+0x140] ;  /* 0x0001400001047983 */ /* 0x001f220000300800 */
[----:B-----5:R-:W-:-:S04]  /*b8150*/  SHF.R.U32.HI R20, RZ, 0x8, R20 ;  /* 0x00000008ff147819 */ /* 0x020fc80000011614 */
[----:B------:R-:W-:Y:S02]  /*b8160*/  LOP3.LUT R20, R20, 0xffff, RZ, 0xc0, !PT ;  /* 0x0000ffff14147812 */ /* 0x000fe400078ec0ff */
[----:B------:R-:W-:Y:S02]  /*b8170*/  SHF.R.U32.HI R18, RZ, 0x8, R3 ;  /* 0x00000008ff127819 */ /* 0x000fe40000011603 */
[----:B------:R-:W5:Y:S01]  /*b8180*/  LDL.LU R3, [R1+0x10c] ;  /* 0x00010c0001037983 */ /* 0x000f620000300800 */
[----:B------:R-:W-:-:S03]  /*b8190*/  SHF.R.U32.HI R16, RZ, 0x8, R19 ;  /* 0x00000008ff107819 */ /* 0x000fc60000011613 */
[----:B------:R-:W5:Y:S01]  /*b81a0*/  LDL.LU R19, [R1+0x100] ;  /* 0x0001000001137983 */ /* 0x000f620000300800 */
[----:B------:R-:W-:-:S03]  /*b81b0*/  SHF.R.U32.HI R14, RZ, 0x8, R2 ;  /* 0x00000008ff0e7819 */ /* 0x000fc60000011602 */
[----:B------:R-:W5:Y:S01]  /*b81c0*/  LDL.LU R2, [R1+0xec] ;  /* 0x0000ec0001027983 */ /* 0x000f620000300800 */
[----:B------:R-:W-:-:S03]  /*b81d0*/  SHF.R.U32.HI R12, RZ, 0x8, R23 ;  /* 0x00000008ff0c7819 */ /* 0x000fc60000011617 */
[----:B------:R-:W5:Y:S01]  /*b81e0*/  LDL.LU R23, [R1+0xdc] ;  /* 0x0000dc0001177983 */ /* 0x000f620000300800 */
[----:B-1----:R-:W-:-:S03]  /*b81f0*/  SHF.R.U32.HI R0, RZ, 0x8, R24 ;  /* 0x00000008ff007819 */ /* 0x002fc60000011618 */
[----:B------:R-:W5:Y:S01]  /*b8200*/  LDL.LU R24, [R1+0xd0] ;  /* 0x0000d00001187983 */ /* 0x000f620000300800 */
[----:B------:R-:W-:Y:S02]  /*b8210*/  LOP3.LUT R18, R18, 0xffff, RZ, 0xc0, !PT ;  /* 0x0000ffff12127812 */ /* 0x000fe400078ec0ff */
[----:B------:R-:W-:Y:S02]  /*b8220*/  LOP3.LUT R16, R16, 0xffff, RZ, 0xc0, !PT ;  /* 0x0000ffff10107812 */ /* 0x000fe400078ec0ff */
[----:B------:R-:W-:Y:S02]  /*b8230*/  LOP3.LUT R12, R12, 0xffff, RZ, 0xc0, !PT ;  /* 0x0000ffff0c0c7812 */ /* 0x000fe400078ec0ff */
[----:B------:R-:W-:Y:S02]  /*b8240*/  LOP3.LUT R14, R14, 0xffff, RZ, 0xc0, !PT ;  /* 0x0000ffff0e0e7812 */ /* 0x000fe400078ec0ff */
[----:B------:R-:W-:Y:S02]  /*b8250*/  LOP3.LUT R0, R0, 0xffff, RZ, 0xc0, !PT ;  /* 0x0000ffff00007812 */ /* 0x000fe400078ec0ff */
[----:B------:R-:W-:-:S02]  /*b8260*/  PRMT R18, R20, 0x3340, R18 ;  /* 0x0000334014127816 */ /* 0x000fc40000000012 */
[--C-:B------:R-:W-:Y:S02]  /*b8270*/  PRMT R16, R16, 0x3340, R1.reuse ;  /* 0x0000334010107816 */ /* 0x100fe40000000001 */
[----:B------:R-:W-:Y:S02]  /*b8280*/  PRMT R12, R14, 0x3340, R12 ;  /* 0x000033400e0c7816 */ /* 0x000fe4000000000c */
[----:B------:R-:W-:Y:S01]  /*b8290*/  PRMT R0, R0, 0x3340, R1 ;  /* 0x0000334000007816 */ /* 0x000fe20000000001 */
[----:B------:R0:W-:Y:S04]  /*b82a0*/  STL [R1+0x68], R18 ;  /* 0x0000681201007387 */ /* 0x0001e80000100800 */
[----:B------:R2:W-:Y:S04]  /*b82b0*/  STL [R1+0x2c], R16 ;  /* 0x00002c1001007387 */ /* 0x0005e80000100800 */
[----:B------:R3:W-:Y:S01]  /*b82c0*/  STL [R1+0x6c], R12 ;  /* 0x00006c0c01007387 */ /* 0x0007e20000100800 */
[----:B0-----:R-:W-:-:S03]  /*b82d0*/  SHF.R.U32.HI R18, RZ, 0x8, R17 ;  /* 0x00000008ff127819 */ /* 0x001fc60000011611 */
[----:B------:R4:W-:Y:S01]  /*b82e0*/  STL [R1+0x28], R0 ;  /* 0x0000280001007387 */ /* 0x0009e20000100800 */
[----:B--2---:R-:W-:Y:S02]  /*b82f0*/  SHF.R.U32.HI R16, RZ, 0x8, R15 ;  /* 0x00000008ff107819 */ /* 0x004fe4000001160f */
[----:B---3--:R-:W-:Y:S02]  /*b8300*/  SHF.R.U32.HI R12, RZ, 0x8, R21 ;  /* 0x00000008ff0c7819 */ /* 0x008fe40000011615 */
[----:B------:R-:W2:Y:S01]  /*b8310*/  LDL.LU R21, [R1+0xa8] ;  /* 0x0000a80001157983 */ /* 0x000ea20000300800 */
[----:B----4-:R-:W-:-:S03]  /*b8320*/  SHF.R.U32.HI R0, RZ, 0x8, R22 ;  /* 0x00000008ff007819 */ /* 0x010fc60000011616 */
[----:B------:R-:W3:Y:S04]  /*b8330*/  LDL.LU R17, [R1+0x14] ;  /* 0x0000140001117983 */ /* 0x000ee80000300800 */
[----:B------:R-:W4:Y:S04]  /*b8340*/  LDL.LU R22, [R1] ;  /* 0x0000000001167983 */ /* 0x000f280000300800 */
[----:B------:R-:W4:Y:S01]  /*b8350*/  LDL.LU R15, [R1+0xbc] ;  /* 0x0000bc00010f7983 */ /* 0x000f220000300800 */
[----:B------:R-:W-:-:S03]  /*b8360*/  SHF.R.U32.HI R14, RZ, 0x8, R29 ;  /* 0x00000008ff0e7819 */ /* 0x000fc6000001161d */
[----:B------:R-:W4:Y:S01]  /*b8370*/  LDL.LU R29, [R1+0xb0] ;  /* 0x0000b000011d7983 */ /* 0x000f220000300800 */
[----:B------:R-:W-:Y:S02]  /*b8380*/  LOP3.LUT R18, R18, 0xffff, RZ, 0xc0, !PT ;  /* 0x0000ffff12127812 */ /* 0x000fe400078ec0ff */
[----:B------:R-:W-:-:S04]  /*b8390*/  SHF.R.U32.HI R20, RZ, 0x8, R10 ;  /* 0x00000008ff147819 */ /* 0x000fc8000001160a */
[----:B------:R-:W-:Y:S02]  /*b83a0*/  LOP3.LUT R20, R20, 0xffff, RZ, 0xc0, !PT ;  /* 0x0000ffff14147812 */ /* 0x000fe400078ec0ff */
[----:B------:R-:W-:Y:S02]  /*b83b0*/  LOP3.LUT R12, R12, 0xffff, RZ, 0xc0, !PT ;  /* 0x0000ffff0c0c7812 */ /* 0x000fe400078ec0ff */
[----:B------:R-:W-:Y:S02]  /*b83c0*/  PRMT R18, R20, 0x3340, R18 ;  /* 0x0000334014127816 */ /* 0x000fe40000000012 */
[----:B------:R-:W-:Y:S02]  /*b83d0*/  LOP3.LUT R14, R14, 0xffff, RZ, 0xc0, !PT ;  /* 0x0000ffff0e0e7812 */ /* 0x000fe400078ec0ff */
[----:B------:R-:W-:Y:S01]  /*b83e0*/  LOP3.LUT R16, R16, 0xffff, RZ, 0xc0, !PT ;  /* 0x0000ffff10107812 */ /* 0x000fe200078ec0ff */
[----:B------:R0:W-:Y:S01]  /*b83f0*/  STL [R1+0x54], R18 ;  /* 0x0000541201007387 */ /* 0x0001e20000100800 */
[----:B------:R-:W-:-:S02]  /*b8400*/  PRMT R10, R14, 0x3340, R12 ;  /* 0x000033400e0a7816 */ /* 0x000fc4000000000c */
[----:B------:R-:W-:Y:S02]  /*b8410*/  LOP3.LUT R0, R0, 0xffff, RZ, 0xc0, !PT ;  /* 0x0000ffff00007812 */ /* 0x000fe400078ec0ff */
[--C-:B------:R-:W-:Y:S02]  /*b8420*/  PRMT R16, R16, 0x3340, R1.reuse ;  /* 0x0000334010107816 */ /* 0x100fe40000000001 */
[----:B0-----:R-:W-:Y:S02]  /*b8430*/  SHF.R.U32.HI R18, RZ, 0x8, R4 ;  /* 0x00000008ff127819 */ /* 0x001fe40000011604 */
[----:B------:R-:W-:Y:S02]  /*b8440*/  PRMT R0, R0, 0x3340, R1 ;  /* 0x0000334000007816 */ /* 0x000fe40000000001 */
[----:B------:R-:W-:Y:S01]  /*b8450*/  LOP3.LUT R18, R18, 0xffff, RZ, 0xc0, !PT ;  /* 0x0000ffff12127812 */ /* 0x000fe200078ec0ff */
[----:B------:R0:W-:Y:S04]  /*b8460*/  STL [R1+0x1c], R16 ;  /* 0x00001c1001007387 */ /* 0x0001e80000100800 */
[----:B------:R-:W-:Y:S04]  /*b8470*/  STL [R1+0x5c], R10 ;  /* 0x00005c0a01007387 */ /* 0x000fe80000100800 */
[----:B------:R1:W-:Y:S01]  /*b8480*/  STL [R1+0x34], R0 ;  /* 0x0000340001007387 */ /* 0x0003e20000100800 */
[----:B-----5:R-:W-:-:S04]  /*b8490*/  SHF.R.U32.HI R12, RZ, 0x8, R3 ;  /* 0x00000008ff0c7819 */ /* 0x020fc80000011603 */
[----:B------:R-:W-:-:S04]  /*b84a0*/  LOP3.LUT R12, R12, 0xffff, RZ, 0xc0, !PT ;  /* 0x0000ffff0c0c7812 */ /* 0x000fc800078ec0ff */
[----:B------:R-:W-:Y:S02]  /*b84b0*/  PRMT R3, R18, 0x3340, R12 ;  /* 0x0000334012037816 */ /* 0x000fe4000000000c */
[----:B0-----:R-:W-:Y:S02]  /*b84c0*/  SHF.R.U32.HI R16, RZ, 0x8, R2 ;  /* 0x00000008ff107819 */ /* 0x001fe40000011602 */
[----:B-1----:R-:W-:Y:S02]  /*b84d0*/  SHF.R.U32.HI R0, RZ, 0x8, R23 ;  /* 0x00000008ff007819 */ /* 0x002fe40000011617 */
[----:B------:R-:W5:Y:S01]  /*b84e0*/  LDL.LU R23, [R1+0x15c] ;  /* 0x00015c0001177983 */ /* 0x000f620000300800 */
[----:B------:R-:W-:-:S03]  /*b84f0*/  SHF.R.U32.HI R14, RZ, 0x8, R24 ;  /* 0x00000008ff0e7819 */ /* 0x000fc60000011618 */
[----:B------:R-:W5:Y:S04]  /*b8500*/  LDL.LU R2, [R1+0x158] ;  /* 0x0001580001027983 */ /* 0x000f680000300800 */
[----:B------:R-:W-:Y:S04]  /*b8510*/  STL [R1+0x58], R3 ;  /* 0x0000580301007387 */ /* 0x000fe80000100800 */
[----:B------:R-:W5:Y:S01]  /*b8520*/  LDL.LU R24, [R1+0x154] ;  /* 0x0001540001187983 */ /* 0x000f620000300800 */
[----:B------:R-:W-:Y:S02]  /*b8530*/  SHF.R.U32.HI R20, RZ, 0x8, R19 ;  /* 0x00000008ff147819 */ /* 0x000fe40000011613 */
[----:B------:R-:W-:-:S02]  /*b8540*/  LOP3.LUT R14, R14, 0xffff, RZ, 0xc0, !PT ;  /* 0x0000ffff0e0e7812 */ /* 0x000fc400078ec0ff */
[----:B------:R-:W-:Y:S02]  /*b8550*/  LOP3.LUT R20, R20, 0xffff, RZ, 0xc0, !PT ;  /* 0x0000ffff14147812 */ /* 0x000fe400078ec0ff */
[----:B------:R-:W-:Y:S02]  /*b8560*/  LOP3.LUT R0, R0, 0xffff, RZ, 0xc0, !PT ;  /* 0x0000ffff00007812 */ /* 0x000fe400078ec0ff */
[----:B------:R-:W-:Y:S02]  /*b8570*/  LOP3.LUT R16, R16, 0xffff, RZ, 0xc0, !PT ;  /* 0x0000ffff10107812 */ /* 0x000fe400078ec0ff */
[--C-:B------:R-:W-:Y:S02]  /*b8580*/  PRMT R12, R20, 0x3340, R1.reuse ;  /* 0x00003340140c7816 */ /* 0x100fe40000000001 */
[----:B------:R-:W-:Y:S02]  /*b8590*/  PRMT R14, R14, 0x3340, R1 ;  /* 0x000033400e0e7816 */ /* 0x000fe40000000001 */
[----:B------:R-:W-:Y:S01]  /*b85a0*/  PRMT R0, R16, 0x3340, R0 ;  /* 0x0000334010007816 */ /* 0x000fe20000000000 */
[----:B------:R-:W-:Y:S04]  /*b85b0*/  STL [R1+0x386c], R12 ;  /* 0x00386c0c01007387 */ /* 0x000fe80000100800 */
[----:B------:R-:W-:Y:S04]  /*b85c0*/  STL [R1+0x3868], R14 ;  /* 0x0038680e01007387 */ /* 0x000fe80000100800 */
[----:B------:R0:W-:Y:S02]  /*b85d0*/  STL [R1+0x48], R0 ;  /* 0x0000480001007387 */ /* 0x0001e40000100800 */
[----:B0-----:R-:W-:-:S04]  /*b85e0*/  SHF.R.U32.HI R0, RZ, 0x8, R28 ;  /* 0x00000008ff007819 */ /* 0x001fc8000001161c */
[----:B------:R-:W-:Y:S02]  /*b85f0*/  LOP3.LUT R0, R0, 0xffff, RZ, 0xc0, !PT ;  /* 0x0000ffff00007812 */ /* 0x000fe400078ec0ff */
[----:B--2---:R-:W-:Y:S02]  /*b8600*/  SHF.R.U32.HI R21, RZ, 0x8, R21 ;  /* 0x00000008ff157819 */ /* 0x004fe40000011615 */
[----:B---3--:R-:W-:Y:S02]  /*b8610*/  SHF.R.U32.HI R16, RZ, 0x8, R17 ;  /* 0x00000008ff107819 */ /* 0x008fe40000011611 */
[----:B----4-:R-:W-:Y:S02]  /*b8620*/  SHF.R.U32.HI R22, RZ, 0x8, R22 ;  /* 0x00000008ff167819 */ /* 0x010fe40000011616 */
[----:B------:R-:W-:Y:S02]  /*b8630*/  LOP3.LUT R16, R16, 0xffff, RZ, 0xc0, !PT ;  /* 0x0000ffff10107812 */ /* 0x000fe400078ec0ff */
[----:B------:R-:W-:-:S02]  /*b8640*/  LOP3.LUT R21, R21, 0xffff, RZ, 0xc0, !PT ;  /* 0x0000ffff15157812 */ /* 0x000fc400078ec0ff */
[----:B------:R-:W-:Y:S02]  /*b8650*/  SHF.R.U32.HI R18, RZ, 0x8, R15 ;  /* 0x00000008ff127819 */ /* 0x000fe4000001160f */
[----:B------:R-:W-:Y:S02]  /*b8660*/  LOP3.LUT R22, R22, 0xffff, RZ, 0xc0, !PT ;  /* 0x0000ffff16167812 */ /* 0x000fe400078ec0ff */
[----:B------:R-:W-:Y:S02]  /*b8670*/  PRMT R3, R21, 0x3340, R16 ;  /* 0x0000334015037816 */ /* 0x000fe40000000010 */
[----:B------:R-:W-:Y:S02]  /*b8680*/  LOP3.LUT R18, R18, 0xffff, RZ, 0xc0, !PT ;  /* 0x0000ffff12127812 */ /* 0x000fe400078ec0ff */
[----:B------:R-:W-:Y:S02]  /*b8690*/  PRMT R16, R22, 0x3340, R1 ;  /* 0x0000334016107816 */ /* 0x000fe40000000001 */
[----:B------:R-:W-:-:S03]  /*b86a0*/  PRMT R0, R18, 0x3340, R0 ;  /* 0x0000334012007816 */ /* 0x000fc60000000000 */
[----:B------:R-:W-:Y:S04]  /*b86b0*/  STL [R1+0x3864], R16 ;  /* 0x0038641001007387 */ /* 0x000fe80000100800 */
[----:B------:R0:W-:Y:S04]  /*b86c0*/  STL [R1+0x44], R3 ;  /* 0x0000440301007387 */ /* 0x0001e80000100800 */
[----:B------:R-:W2:Y:S01]  /*b86d0*/  LDL.LU R4, [R1+0xb8] ;  /* 0x0000b80001047983 */ /* 0x000ea20000300800 */
[----:B------:R-:W-:-:S03]  /*b86e0*/  SHF.R.U32.HI R20, RZ, 0x8, R29 ;  /* 0x00000008ff147819 */ /* 0x000fc6000001161d */
[----:B0-----:R-:W3:Y:S04]  /*b86f0*/  LDL.LU R3, [R1+0xa4] ;  /* 0x0000a40001037983 */ /* 0x001ee80000300800 */
[----:B------:R0:W-:Y:S04]  /*b8700*/  STL [R1+0x40], R0 ;  /* 0x0000400001007387 */ /* 0x0001e80000100800 */
[----:B------:R-:W4:Y:S04]  /*b8710*/  LDL.LU R19, [R1+0x4] ;  /* 0x0000040001137983 */ /* 0x000f280000300800 */
[----:B------:R-:W4:Y:S04]  /*b8720*/  LDL.LU R17, [R1+0xcc] ;  /* 0x0000cc0001117983 */ /* 0x000f280000300800 */
[----:B------:R-:W4:Y:S04]  /*b8730*/  LDL.LU R15, [R1+0x9c] ;  /* 0x00009c00010f7983 */ /* 0x000f280000300800 */
[----:B------:R-:W4:Y:S01]  /*b8740*/  LDL.LU R29, [R1+0xc4] ;  /* 0x0000c400011d7983 */ /* 0x000f220000300800 */
[----:B------:R-:W-:-:S04]  /*b8750*/  LOP3.LUT R20, R20, 0xffff, RZ, 0xc0, !PT ;  /* 0x0000ffff14147812 */ /* 0x000fc800078ec0ff */
[----:B------:R-:W-:Y:S02]  /*b8760*/  PRMT R18, R20, 0x3340, R1 ;  /* 0x0000334014127816 */ /* 0x000fe40000000001 */
[----:B------:R-:W-:Y:S02]  /*b8770*/  SHF.R.U32.HI R21, RZ, 0x8, R27 ;  /* 0x00000008ff157819 */ /* 0x000fe4000001161b */
[----:B0-----:R-:W-:Y:S02]  /*b8780*/  SHF.R.U32.HI R0, RZ, 0x8, R26 ;  /* 0x00000008ff007819 */ /* 0x001fe4000001161a */
[----:B------:R-:W-:Y:S02]  /*b8790*/  LOP3.LUT R21, R21, 0xffff, RZ, 0xc0, !PT ;  /* 0x0000ffff15157812 */ /* 0x000fe400078ec0ff */
[----:B------:R-:W-:Y:S01]  /*b87a0*/  LOP3.LUT R0, R0, 0xffff, RZ, 0xc0, !PT ;  /* 0x0000ffff00007812 */ /* 0x000fe200078ec0ff */
[----:B------:R-:W-:Y:S03]  /*b87b0*/  STL [R1+0x3860], R18 ;  /* 0x0038601201007387 */ /* 0x000fe60000100800 */
[----:B------:R-:W-:-:S02]  /*b87c0*/  PRMT R0, R21, 0x3340, R0 ;  /* 0x0000334015007816 */ /* 0x000fc40000000000 */
[----:B------:R-:W-:-:S04]  /*b87d0*/  SHF.R.U32.HI R22, RZ, 0x8, R25 ;  /* 0x00000008ff167819 */ /* 0x000fc80000011619 */
[----:B------:R-:W-:Y:S02]  /*b87e0*/  LOP3.LUT R22, R22, 0xffff, RZ, 0xc0, !PT ;  /* 0x0000ffff16167812 */ /* 0x000fe400078ec0ff */
[----:B-----5:R-:W-:Y:S02]  /*b87f0*/  SHF.R.U32.HI R23, RZ, 0x8, R23 ;  /* 0x00000008ff177819 */ /* 0x020fe40000011617 */
[----:B------:R-:W-:Y:S02]  /*b8800*/  SHF.R.U32.HI R20, RZ, 0x8, R2 ;  /* 0x00000008ff147819 */ /* 0x000fe40000011602 */
[----:B------:R-:W-:Y:S02]  /*b8810*/  LOP3.LUT R23, R23, 0xffff, RZ, 0xc0, !PT ;  /* 0x0000ffff17177812 */ /* 0x000fe400078ec0ff */
[----:B------:R-:W-:Y:S02]  /*b8820*/  LOP3.LUT R20, R20, 0xffff, RZ, 0xc0, !PT ;  /* 0x0000ffff14147812 */ /* 0x000fe400078ec0ff */
[----:B------:R-:W-:-:S04]  /*b8830*/  SHF.R.U32.HI R24, RZ, 0x8, R24 ;  /* 0x00000008ff187819 */ /* 0x000fc80000011618 */
[----:B------:R-:W-:Y:S02]  /*b8840*/  LOP3.LUT R24, R24, 0xffff, RZ, 0xc0, !PT ;  /* 0x0000ffff18187812 */ /* 0x000fe400078ec0ff */
[----:B------:R-:W-:Y:S02]  /*b8850*/  PRMT R2, R23, 0x3340, R20 ;  /* 0x0000334017027816 */ /* 0x000fe40000000014 */
[----:B------:R-:W-:-:S05]  /*b8860*/  PRMT R20, R24, 0x3340, R1 ;  /* 0x0000334018147816 */ /* 0x000fca0000000001 */
[----:B------:R-:W-:Y:S04]  /*b8870*/  STL [R1+0x385c], R20 ;  /* 0x00385c1401007387 */ /* 0x000fe80000100800 */
[----:B------:R0:W-:Y:S04]  /*b8880*/  STL [R1+0x3c], R2 ;  /* 0x00003c0201007387 */ /* 0x0001e80000100800 */
[----:B------:R-:W5:Y:S04]  /*b8890*/  LDL.LU R16, [R1+0x170] ;  /* 0x0001700001107983 */ /* 0x000f680000300800 */
[----:B------:R-:W5:Y:S04]  /*b88a0*/  LDL.LU R28, [R1+0x16c] ;  /* 0x00016c00011c7983 */ /* 0x000f680000300800 */
[----:B------:R1:W-:Y:S04]  /*b88b0*/  STL [R1+0x38], R0 ;  /* 0x0000380001007387 */ /* 0x0003e80000100800 */
[----:B------:R-:W5:Y:S04]  /*b88c0*/  LDL.LU R14, [R1+0x168] ;  /* 0x00016800010e7983 */ /* 0x000f680000300800 */
[----:B------:R-:W5:Y:S04]  /*b88d0*/  LDL.LU R12, [R1+0xb4] ;  /* 0x0000b400010c7983 */ /* 0x000f680000300800 */
[----:B------:R-:W5:Y:S04]  /*b88e0*/  LDL.LU R10, [R1+0xac] ;  /* 0x0000ac00010a7983 */ /* 0x000f680000300800 */
[----:B0-----:R-:W5:Y:S01]  /*b88f0*/  LDL.LU R2, [R1+0xa0] ;  /* 0x0000a00001027983 */ /* 0x001f620000300800 */
[----:B------:R-:W-:-:S05]  /*b8900*/  PRMT R21, R22, 0x3340, R1 ;  /* 0x0000334016157816 */ /* 0x000fca0000000001 */
[----:B------:R-:W-:Y:S01]  /*b8910*/  STL [R1+0x3858], R21 ;  /* 0x0038581501007387 */ /* 0x000fe20000100800 */
[----:B--2---:R-:W-:-:S03]  /*b8920*/  SHF.R.U32.HI R25, RZ, 0x8, R4 ;  /* 0x00000008ff197819 */ /* 0x004fc60000011604 */
[----:B------:R-:W2:Y:S01]  /*b8930*/  LDL.LU R4, [R1+0x150] ;  /* 0x0001500001047983 */ /* 0x000ea20000300800 */
[----:B---3--:R-:W-:-:S03]  /*b8940*/  SHF.R.U32.HI R22, RZ, 0x8, R3 ;  /* 0x00000008ff167819 */ /* 0x008fc60000011603 */
[----:B------:R-:W3:Y:S01]  /*b8950*/  LDL.LU R3, [R1+0x148] ;  /* 0x0001480001037983 */ /* 0x000ee20000300800 */
[----:B----4-:R-:W-:-:S03]  /*b8960*/  SHF.R.U32.HI R26, RZ, 0x8, R19 ;  /* 0x00000008ff1a7819 */ /* 0x010fc60000011613 */
[----:B------:R-:W4:Y:S01]  /*b8970*/  LDL.LU R19, [R1+0x144] ;  /* 0x0001440001137983 */ /* 0x000f220000300800 */
[----:B------:R-:W-:Y:S02]  /*b8980*/  SHF.R.U32.HI R23, RZ, 0x8, R17 ;  /* 0x00000008ff177819 */ /* 0x000fe40000011611 */
[----:B------:R-:W-:Y:S02]  /*b8990*/  SHF.R.U32.HI R24, RZ, 0x8, R29 ;  /* 0x00000008ff187819 */ /* 0x000fe4000001161d */
[----:B------:R-:W4:Y:S04]  /*b89a0*/  LDL.LU R29, [R1+0x164] ;  /* 0x00016400011d7983 */ /* 0x000f280000300800 */
[----:B------:R-:W4:Y:S01]  /*b89b0*/  LDL.LU R17, [R1+0x160] ;  /* 0x0001600001117983 */ /* 0x000f220000300800 */
[----:B-1----:R-:W-:-:S03]  /*b89c0*/  SHF.R.U32.HI R0, RZ, 0x8, R15 ;  /* 0x00000008ff007819 */ /* 0x002fc6000001160f */
[----:B------:R-:W4:Y:S01]  /*b89d0*/  LDL.LU R15, [R1+0x14c] ;  /* 0x00014c00010f7983 */ /* 0x000f220000300800 */
[----:B------:R-:W-:Y:S02]  /*b89e0*/  LOP3.LUT R22, R22, 0xffff, RZ, 0xc0, !PT ;  /* 0x0000ffff16167812 */ /* 0x000fe400078ec0ff */
[----:B------:R-:W-:Y:S02]  /*b89f0*/  LOP3.LUT R25, R25, 0xffff, RZ, 0xc0, !PT ;  /* 0x0000ffff19197812 */ /* 0x000fe400078ec0ff */
[----:B------:R-:W-:Y:S02]  /*b8a00*/  LOP3.LUT R0, R0, 0xffff, RZ, 0xc0, !PT ;  /* 0x0000ffff00007812 */ /* 0x000fe400078ec0ff */
[----:B------:R-:W-:Y:S02]  /*b8a10*/  LOP3.LUT R23, R23, 0xffff, RZ, 0xc0, !PT ;  /* 0x0000ffff17177812 */ /* 0x000fe400078ec0ff */
[----:B------:R-:W-:Y:S02]  /*b8a20*/  LOP3.LUT R26, R26, 0xffff, RZ, 0xc0, !PT ;  /* 0x0000ffff1a1a7812 */ /* 0x000fe400078ec0ff */
[----:B------:R-:W-:-:S02]  /*b8a30*/  LOP3.LUT R24, R24, 0xffff, RZ, 0xc0, !PT ;  /* 0x0000ffff18187812 */ /* 0x000fc400078ec0ff */
[----:B------:R-:W-:Y:S02]  /*b8a40*/  PRMT R18, R25, 0x3340, R22 ;  /* 0x0000334019127816 */ /* 0x000fe40000000016 */
[----:B------:R-:W-:Y:S02]  /*b8a50*/  PRMT R0, R23, 0x3340, R0 ;  /* 0x0000334017007816 */ /* 0x000fe40000000000 */
[--C-:B------:R-:W-:Y:S02]  /*b8a60*/  PRMT R22, R26, 0x3340, R1.reuse ;  /* 0x000033401a167816 */ /* 0x100fe40000000001 */
[----:B------:R-:W-:-:S03]  /*b8a70*/  PRMT R23, R24, 0x3340, R1 ;  /* 0x0000334018177816 */ /* 0x000fc60000000001 */
[----:B------:R-:W-:Y:S04]  /*b8a80*/  STL [R1+0x3854], R22 ;  /* 0x0038541601007387 */ /* 0x000fe80000100800 */
[----:B------:R-:W-:Y:S04]  /*b8a90*/  STL [R1+0x30], R18 ;  /* 0x0000301201007387 */ /* 0x000fe80000100800 */
[----:B------:R-:W-:Y:S04]  /*b8aa0*/  STL [R1+0x3870], R23 ;  /* 0x0038701701007387 */ /* 0x000fe80000100800 */
[----:B------:R0:W-:Y:S01]  /*b8ab0*/  STL [R1+0x24], R0 ;  /* 0x0000240001007387 */ /* 0x0001e20000100800 */
[----:B-----5:R-:W-:-:S02]  /*b8ac0*/  SHF.R.U32.HI R27, RZ, 0x8, R16 ;  /* 0x00000008ff1b7819 */ /* 0x020fc40000011610 */
[----:B------:R-:W-:Y:S02]  /*b8ad0*/  SHF.R.U32.HI R24, RZ, 0x8, R28 ;  /* 0x00000008ff187819 */ /* 0x000fe4000001161c */
[----:B------:R-:W-:Y:S02]  /*b8ae0*/  LOP3.LUT R27, R27, 0xffff, RZ, 0xc0, !PT ;  /* 0x0000ffff1b1b7812 */ /* 0x000fe400078ec0ff */
[----:B------:R-:W-:Y:S02]  /*b8af0*/  LOP3.LUT R24, R24, 0xffff, RZ, 0xc0, !PT ;  /* 0x0000ffff18187812 */ /* 0x000fe400078ec0ff */
[----:B------:R-:W-:-:S04]  /*b8b00*/  SHF.R.U32.HI R28, RZ, 0x8, R14 ;  /* 0x00000008ff1c7819 */ /* 0x000fc8000001160e */
[----:B------:R-:W-:Y:S02]  /*b8b10*/  LOP3.LUT R28, R28, 0xffff, RZ, 0xc0, !PT ;  /* 0x0000ffff1c1c7812 */ /* 0x000fe400078ec0ff */
[----:B------:R-:W-:Y:S02]  /*b8b20*/  SHF.R.U32.HI R25, RZ, 0x8, R12 ;  /* 0x00000008ff197819 */ /* 0x000fe4000001160c */
[----:B0-----:R-:W-:Y:S02]  /*b8b30*/  SHF.R.U32.HI R0, RZ, 0x8, R10 ;  /* 0x00000008ff007819 */ /* 0x001fe4000001160a */
[----:B------:R-:W-:Y:S02]  /*b8b40*/  SHF.R.U32.HI R26, RZ, 0x8, R2 ;  /* 0x00000008ff1a7819 */ /* 0x000fe40000011602 */
[----:B------:R-:W-:Y:S02]  /*b8b50*/  PRMT R2, R27, 0x3340, R24 ;  /* 0x000033401b027816 */ /* 0x000fe40000000018 */
[----:B------:R-:W-:-:S02]  /*b8b60*/  PRMT R24, R28, 0x3340, R1 ;  /* 0x000033401c187816 */ /* 0x000fc40000000001 */
[----:B------:R-:W-:Y:S02]  /*b8b70*/  LOP3.LUT R0, R0, 0xffff, RZ, 0xc0, !PT ;  /* 0x0000ffff00007812 */ /* 0x000fe400078ec0ff */
[----:B------:R-:W-:Y:S01]  /*b8b80*/  LOP3.LUT R25, R25, 0xffff, RZ, 0xc0, !PT ;  /* 0x0000ffff19197812 */ /* 0x000fe200078ec0ff */
[----:B------:R-:W-:Y:S01]  /*b8b90*/  STL [R1+0x3874], R24 ;  /* 0x0038741801007387 */ /* 0x000fe20000100800 */
[----:B------:R-:W-:-:S03]  /*b8ba0*/  LOP3.LUT R26, R26, 0xffff, RZ, 0xc0, !PT ;  /* 0x0000ffff1a1a7812 */ /* 0x000fc600078ec0ff */
[----:B------:R0:W-:Y:S02]  /*b8bb0*/  STL [R1+0x14], R2 ;  /* 0x0000140201007387 */ /* 0x0001e40000100800 */
[----:B0-----:R-:W-:Y:S02]  /*b8bc0*/  PRMT R2, R25, 0x3340, R0 ;  /* 0x0000334019027816 */ /* 0x001fe40000000000 */
[----:B------:R-:W-:-:S03]  /*b8bd0*/  PRMT R25, R26, 0x3340, R1 ;  /* 0x000033401a197816 */ /* 0x000fc60000000001 */
[----:B------:R0:W-:Y:S04]  /*b8be0*/  STL [R1+0x3878], R2 ;  /* 0x0038780201007387 */ /* 0x0001e80000100800 */
[----:B------:R-:W-:Y:S01]  /*b8bf0*/  STL [R1+0x387c], R25 ;  /* 0x00387c1901007387 */ /* 0x000fe20000100800 */
[----:B--2---:R-:W-:Y:S02]  /*b8c00*/  SHF.R.U32.HI R28, RZ, 0x8, R4 ;  /* 0x00000008ff1c7819 */ /* 0x004fe40000011604 */
[----:B---3--:R-:W-:Y:S02]  /*b8c10*/  SHF.R.U32.HI R26, RZ, 0x8, R3 ;  /* 0x00000008ff1a7819 */ /* 0x008fe40000011603 */
[----:B------:R-:W-:Y:S02]  /*b8c20*/  LOP3.LUT R28, R28, 0xffff, RZ, 0xc0, !PT ;  /* 0x0000ffff1c1c7812 */ /* 0x000fe400078ec0ff */
[----:B------:R-:W-:-:S02]  /*b8c30*/  LOP3.LUT R26, R26, 0xffff, RZ, 0xc0, !PT ;  /* 0x0000ffff1a1a7812 */ /* 0x000fc400078ec0ff */
[----:B----4-:R-:W-:-:S04]  /*b8c40*/  SHF.R.U32.HI R27, RZ, 0x8, R19 ;  /* 0x00000008ff1b7819 */ /* 0x010fc80000011613 */
[----:B------:R-:W-:Y:S02]  /*b8c50*/  LOP3.LUT R27, R27, 0xffff, RZ, 0xc0, !PT ;  /* 0x0000ffff1b1b7812 */ /* 0x000fe400078ec0ff */
[----:B------:R-:W-:Y:S02]  /*b8c60*/  PRMT R26, R28, 0x3340, R26 ;  /* 0x000033401c1a7816 */ /* 0x000fe4000000001a */
[----:B------:R-:W-:Y:S02]  /*b8c70*/  SHF.R.U32.HI R29, RZ, 0x8, R29 ;  /* 0x00000008ff1d7819 */ /* 0x000fe4000001161d */
[----:B------:R-:W-:Y:S02]  /*b8c80*/  SHF.R.U32.HI R0, RZ, 0x8, R17 ;  /* 0x00000008ff007819 */ /* 0x000fe40000011611 */
[----:B------:R-:W-:Y:S02]  /*b8c90*/  LOP3.LUT R29, R29, 0xffff, RZ, 0xc0, !PT ;  /* 0x0000ffff1d1d7812 */ /* 0x000fe400078ec0ff */
[----:B0-----:R-:W-:-:S02]  /*b8ca0*/  LOP3.LUT R2, R0, 0xffff, RZ, 0xc0, !PT ;  /* 0x0000ffff00027812 */ /* 0x001fc400078ec0ff */
[----:B------:R-:W-:Y:S01]  /*b8cb0*/  PRMT R27, R27, 0x3340, R1 ;  /* 0x000033401b1b7816 */ /* 0x000fe20000000001 */
[----:B------:R-:W-:Y:S01]  /*b8cc0*/  STL [R1+0x3880], R26 ;  /* 0x0038801a01007387 */ /* 0x000fe20000100800 */
[----:B------:R-:W-:-:S03]  /*b8cd0*/  PRMT R2, R29, 0x3340, R2 ;  /* 0x000033401d027816 */ /* 0x000fc60000000002 */
[----:B------:R-:W-:Y:S01]  /*b8ce0*/  STL [R1+0x3884], R27 ;  /* 0x0038841b01007387 */ /* 0x000fe20000100800 */
[----:B------:R-:W-:-:S03]  /*b8cf0*/  SHF.R.U32.HI R3, RZ, 0x8, R15 ;  /* 0x00000008ff037819 */ /* 0x000fc6000001160f */
[----:B------:R-:W2:Y:S04]  /*b8d00*/  LDL.LU R18, [R1+0x98] ;  /* 0x0000980001127983 */ /* 0x000ea80000300800 */
[----:B------:R-:W3:Y:S04]  /*b8d10*/  LDL.LU R20, [R1+0x94] ;  /* 0x0000940001147983 */ /* 0x000ee80000300800 */
[----:B------:R-:W-:Y:S04]  /*b8d20*/  STL [R1+0x4], R2 ;  /* 0x0000040201007387 */ /* 0x000fe80000100800 */
[----:B------:R-:W4:Y:S01]  /*b8d30*/  LDL.LU R21, [R1+0x8c] ;  /* 0x00008c0001157983 */ /* 0x000f220000300800 */
[----:B------:R-:W-:-:S03]  /*b8d40*/  LOP3.LUT R0, R3, 0xffff, RZ, 0xc0, !PT ;  /* 0x0000ffff03007812 */ /* 0x000fc600078ec0ff */
        /* <DEDUP_REMOVED lines=8> */
[----:B------:R-:W2:Y:S04]  /*b8dd0*/  LDL.LU R10, [R1+0x60] ;  /* 0x00006000010a7983 */ /* 0x000ea80000300800 */
        /* <DEDUP_REMOVED lines=11> */
[----:B0-----:R-:W4:Y:S01]  /*b8e90*/  LDL.LU R26, [R1+0x2c] ;  /* 0x00002c00011a7983 */ /* 0x001f220000300800 */
[----:B------:R-:W-:-:S02]  /*b8ea0*/  PRMT R11, R11, 0x3340, R1 ;  /* 0x000033400b0b7816 */ /* 0x000fc40000000001 */
[----:B------:R-:W-:Y:S02]  /*b8eb0*/  PRMT R5, R18, 0x5410, R5 ;  /* 0x0000541012057816 */ /* 0x000fe40000000005 */
[----:B------:R-:W-:Y:S02]  /*b8ec0*/  PRMT R7, R20, 0x5410, R7 ;  /* 0x0000541014077816 */ /* 0x000fe40000000007 */
[----:B------:R-:W-:Y:S02]  /*b8ed0*/  PRMT R9, R21, 0x5410, R9 ;  /* 0x0000541015097816 */ /* 0x000fe40000000009 */
[----:B-----5:R-:W-:Y:S02]  /*b8ee0*/  PRMT R11, R22, 0x5410, R11 ;  /* 0x00005410160b7816 */ /* 0x020fe4000000000b */
[----:B------:R-:W-:Y:S01]  /*b8ef0*/  PRMT R13, R15, 0x5410, R13 ;  /* 0x000054100f0d7816 */ /* 0x000fe2000000000d */
[----:B----4-:R0:W-:Y:S04]  /*b8f00*/  STL [R1+0x3890], R26 ;  /* 0x0038901a01007387 */ /* 0x0101e80000100800 */
        /* <DEDUP_REMOVED lines=13> */
[----:B--2---:R-:W-:-:S02]  /*b8fe0*/  PRMT R15, R17, 0x5410, R15 ;  /* 0x00005410110f7816 */ /* 0x004fc4000000000f */
[----:B------:R-:W2:Y:S02]  /*b8ff0*/  LDL.LU R17, [R1+0x38b0] ;  /* 0x0038b00001117983 */ /* 0x000ea40000300800 */
[----:B--2---:R-:W-:Y:S02]  /*b9000*/  PRMT R17, R19, 0x5410, R17 ;  /* 0x0000541013117816 */ /* 0x004fe40000000011 */
[----:B------:R-:W2:Y:S02]  /*b9010*/  LDL.LU R19, [R1+0x38ac] ;  /* 0x0038ac0001137983 */ /* 0x000ea40000300800 */
[----:B--2---:R-:W-:Y:S02]  /*b9020*/  PRMT R19, R3, 0x5410, R19 ;  /* 0x0000541003137816 */ /* 0x004fe40000000013 */
[----:B------:R-:W2:Y:S01]  /*b9030*/  LDL.LU R3, [R1+0x38a8] ;  /* 0x0038a80001037983 */ /* 0x000ea20000300800 */
[----:B------:R-:W-:Y:S02]  /*b9040*/  LOP3.LUT R6, R6, 0xffff, RZ, 0xc0, !PT ;  /* 0x0000ffff06067812 */ /* 0x000fe400078ec0ff */
[----:B------:R-:W-:-:S02]  /*b9050*/  LOP3.LUT R8, R8, 0xffff, RZ, 0xc0, !PT ;  /* 0x0000ffff08087812 */ /* 0x000fc400078ec0ff */
[----:B--2---:R-:W-:Y:S02]  /*b9060*/  PRMT R3, R4, 0x5410, R3 ;  /* 0x0000541004037816 */ /* 0x004fe40000000003 */
[----:B------:R-:W2:Y:S01]  /*b9070*/  LDL.LU R4, [R1+0x38a4] ;  /* 0x0038a40001047983 */ /* 0x000ea20000300800 */
[--C-:B------:R-:W-:Y:S02]  /*b9080*/  PRMT R6, R6, 0x3340, R1.reuse ;  /* 0x0000334006067816 */ /* 0x100fe40000000001 */
[----:B------:R-:W-:Y:S02]  /*b9090*/  PRMT R8, R8, 0x3340, R1 ;  /* 0x0000334008087816 */ /* 0x000fe40000000001 */
[----:B------:R-:W-:Y:S02]  /*b90a0*/  PRMT R29, R29, 0x5410, R6 ;  /* 0x000054101d1d7816 */ /* 0x000fe40000000006 */
[----:B------:R-:W-:Y:S02]  /*b90b0*/  PRMT R8, R10, 0x5410, R8 ;  /* 0x000054100a087816 */ /* 0x000fe40000000008 */
[----:B--2---:R-:W-:-:S02]  /*b90c0*/  PRMT R28, R28, 0x5410, R4 ;  /* 0x000054101c1c7816 */ /* 0x004fc40000000004 */
[----:B------:R-:W2:Y:S04]  /*b90d0*/  LDL.LU R4, [R1+0x74] ;  /* 0x0000740001047983 */ /* 0x000ea80000300800 */
[----:B------:R-:W5:Y:S04]  /*b90e0*/  LDL.LU R6, [R1+0x244] ;  /* 0x0002440001067983 */ /* 0x000f680000300800 */
[----:B------:R-:W3:Y:S04]  /*b90f0*/  LDL.LU R10, [R1+0x38a0] ;  /* 0x0038a000010a7983 */ /* 0x000ee80000300800 */
[----:B------:R0:W-:Y:S04]  /*b9100*/  STL [R1], R8 ;  /* 0x0000000801007387 */ /* 0x0001e80000100800 */
[----:B0-----:R-:W2:Y:S01]  /*b9110*/  LDL.LU R8, [R1+0x8] ;  /* 0x0000080001087983 */ /* 0x001ea20000300800 */
[----:B---3--:R-:W-:-:S03]  /*b9120*/  PRMT R10, R10, 0x5410, R27 ;  /* 0x000054100a0a7816 */ /* 0x008fc6000000001b */
[----:B------:R-:W3:Y:S04]  /*b9130*/  LDL.LU R27, [R1+0x389c] ;  /* 0x00389c00011b7983 */ /* 0x000ee80000300800 */
[----:B------:R0:W-:Y:S04]  /*b9140*/  STL [R1+0xc], R10 ;  /* 0x00000c0a01007387 */ /* 0x0001e80000100800 */
[----:B0-----:R-:W3:Y:S01]  /*b9150*/  LDL.LU R10, [R1+0x3898] ;  /* 0x00389800010a7983 */ /* 0x001ee20000300800 */
[----:B--2---:R-:W-:-:S03]  /*b9160*/  PRMT R4, R4, 0x5410, R8 ;  /* 0x0000541004047816 */ /* 0x004fc60000000008 */
[----:B------:R-:W2:Y:S04]  /*b9170*/  LDL.LU R8, [R1+0x248] ;  /* 0x0002480001087983 */ /* 0x000ea80000300800 */
[----:B------:R0:W-:Y:S04]  /*b9180*/  STL [R1+0x8], R4 ;  /* 0x0000080401007387 */ /* 0x0001e80000100800 */
[----:B0-----:R-:W2:Y:S01]  /*b9190*/  LDL.LU R4, [R1+0x22c] ;  /* 0x00022c0001047983 */ /* 0x001ea20000300800 */
[----:B---3--:R-:W-:-:S03]  /*b91a0*/  PRMT R10, R27, 0x5410, R10 ;  /* 0x000054101b0a7816 */ /* 0x008fc6000000000a */
[----:B------:R-:W4:Y:S04]  /*b91b0*/  LDL.LU R27, [R1+0x3894] ;  /* 0x00389400011b7983 */ /* 0x000f280000300800 */
[----:B------:R0:W-:Y:S04]  /*b91c0*/  STL [R1+0x18], R10 ;  /* 0x0000180a01007387 */ /* 0x0001e80000100800 */
[----:B0-----:R-:W3:Y:S01]  /*b91d0*/  LDL.LU R10, [R1+0x1dc] ;  /* 0x0001dc00010a7983 */ /* 0x001ee20000300800 */
[----:B----4-:R-:W-:-:S03]  /*b91e0*/  PRMT R27, R27, 0x5410, R26 ;  /* 0x000054101b1b7816 */ /* 0x010fc6000000001a */
[----:B------:R-:W4:Y:S04]  /*b91f0*/  LDL.LU R26, [R1+0x3890] ;  /* 0x00389000011a7983 */ /* 0x000f280000300800 */
[----:B------:R0:W-:Y:S04]  /*b9200*/  STL [R1+0x20], R27 ;  /* 0x0000201b01007387 */ /* 0x0001e80000100800 */
[----:B0-----:R-:W4:Y:S02]  /*b9210*/  LDL.LU R27, [R1+0x388c] ;  /* 0x00388c00011b7983 */ /* 0x001f240000300800 */
[----:B----4-:R-:W-:-:S02]  /*b9220*/  PRMT R27, R27, 0x5410, R26 ;  /* 0x000054101b1b7816 */ /* 0x010fc4000000001a */
[----:B------:R-:W4:Y:S01]  /*b9230*/  LDL.LU R26, [R1+0x3888] ;  /* 0x00388800011a7983 */ /* 0x000f220000300800 */
[----:B-----5:R-:W-:-:S03]  /*b9240*/  PRMT R24, R24, 0x5410, R2 ;  /* 0x0000541018187816 */ /* 0x020fc60000000002 */
[----:B------:R0:W-:Y:S01]  /*b9250*/  STL [R1+0x2c], R27 ;  /* 0x00002c1b01007387 */ /* 0x0001e20000100800 */
[----:B------:R-:W-:-:S03]  /*b9260*/  PRMT R12, R12, 0x5410, R23 ;  /* 0x000054100c0c7816 */ /* 0x000fc60000000017 */
[----:B0-----:R-:W5:Y:S01]  /*b9270*/  LDL.LU R27, [R1+0x3884] ;  /* 0x00388400011b7983 */ /* 0x001f620000300800 */
[----:B----4-:R-:W-:-:S03]  /*b9280*/  PRMT R25, R25, 0x5410, R26 ;  /* 0x0000541019197816 */ /* 0x010fc6000000001a */
[----:B------:R-:W5:Y:S04]  /*b9290*/  LDL.LU R26, [R1+0x3880] ;  /* 0x00388000011a7983 */ /* 0x000f680000300800 */
[----:B------:R0:W-:Y:S04]  /*b92a0*/  STL [R1+0x28], R25 ;  /* 0x0000281901007387 */ /* 0x0001e80000100800 */
[----:B0-----:R-:W4:Y:S04]  /*b92b0*/  LDL.LU R25, [R1+0x387c] ;  /* 0x00387c0001197983 */ /* 0x001f280000300800 */
[----:B------:R-:W4:Y:S04]  /*b92c0*/  LDL.LU R2, [R1+0x3878] ;  /* 0x0038780001027983 */ /* 0x000f280000300800 */
[----:B------:R0:W-:Y:S04]  /*b92d0*/  STL [R1+0x1c], R24 ;  /* 0x00001c1801007387 */ /* 0x0001e80000100800 */
[----:B0-----:R-:W2:Y:S04]  /*b92e0*/  LDL.LU R24, [R1+0x3874] ;  /* 0x0038740001187983 */ /* 0x001ea80000300800 */
[----:B------:R-:W3:Y:S04]  /*b92f0*/  LDL.LU R23, [R1+0x3870] ;  /* 0x0038700001177983 */ /* 0x000ee80000300800 */
[----:B------:R0:W-:Y:S04]  /*b9300*/  STL [R1+0x54], R12 ;  /* 0x0000540c01007387 */ /* 0x0001e80000100800 */
[----:B0-----:R-:W5:Y:S02]  /*b9310*/  LDL.LU R12, [R1+0x386c] ;  /* 0x00386c00010c7983 */ /* 0x001f640000300800 */
[----:B-----5:R-:W-:-:S02]  /*b9320*/  PRMT R12, R14, 0x5410, R12 ;  /* 0x000054100e0c7816 */ /* 0x020fc4000000000c */
[----:B------:R-:W5:Y:S04]  /*b9330*/  LDL.LU R14, [R1+0x3868] ;  /* 0x00386800010e7983 */ /* 0x000f680000300800 */
[----:B------:R0:W-:Y:S04]  /*b9340*/  STL [R1+0x58], R12 ;  /* 0x0000580c01007387 */ /* 0x0001e80000100800 */
[----:B0-----:R-:W4:Y:S01]  /*b9350*/  LDL.LU R12, [R1+0x1d4] ;  /* 0x0001d400010c7983 */ /* 0x001f220000300800 */
[----:B-----5:R-:W-:-:S03]  /*b9360*/  PRMT R14, R16, 0x5410, R14 ;  /* 0x00005410100e7816 */ /* 0x020fc6000000000e */
[----:B------:R-:W5:Y:S04]  /*b9370*/  LDL.LU R16, [R1+0x3864] ;  /* 0x0038640001107983 */ /* 0x000f680000300800 */
[----:B------:R0:W-:Y:S04]  /*b9380*/  STL [R1+0x5c], R14 ;  /* 0x00005c0e01007387 */ /* 0x0001e80000100800 */
[----:B0-----:R-:W2:Y:S01]  /*b9390*/  LDL.LU R14, [R1+0x14] ;  /* 0x00001400010e7983 */ /* 0x001ea20000300800 */
[----:B-----5:R-:W-:-:S03]  /*b93a0*/  PRMT R16, R18, 0x5410, R16 ;  /* 0x0000541012107816 */ /* 0x020fc60000000010 */
[----:B------:R-:W5:Y:S04]  /*b93b0*/  LDL.LU R18, [R1+0x3860] ;  /* 0x0038600001127983 */ /* 0x000f680000300800 */
[----:B------:R0:W-:Y:S04]  /*b93c0*/  STL [R1+0x80], R16 ;  /* 0x0000801001007387 */ /* 0x0001e80000100800 */
[----:B0-----:R-:W3:Y:S01]  /*b93d0*/  LDL.LU R16, [R1+0x24] ;  /* 0x0000240001107983 */ /* 0x001ee20000300800 */
[----:B-----5:R-:W-:-:S03]  /*b93e0*/  PRMT R18, R20, 0x5410, R18 ;  /* 0x0000541014127816 */ /* 0x020fc60000000012 */
[----:B------:R-:W5:Y:S04]  /*b93f0*/  LDL.LU R20, [R1+0x385c] ;  /* 0x00385c0001147983 */ /* 0x000f680000300800 */
[----:B------:R0:W-:Y:S04]  /*b9400*/  STL [R1+0x84], R18 ;  /* 0x0000841201007387 */ /* 0x0001e80000100800 */
[----:B0-----:R-:W4:Y:S01]  /*b9410*/  LDL.LU R18, [R1+0x230] ;  /* 0x0002300001127983 */ /* 0x001f220000300800 */
[----:B-----5:R-:W-:-:S03]  /*b9420*/  PRMT R20, R21, 0x5410, R20 ;  /* 0x0000541015147816 */ /* 0x020fc60000000014 */
[----:B------:R-:W5:Y:S04]  /*b9430*/  LDL.LU R21, [R1+0x3858] ;  /* 0x0038580001157983 */ /* 0x000f680000300800 */
[----:B------:R0:W-:Y:S04]  /*b9440*/  STL [R1+0x88], R20 ;  /* 0x0000881401007387 */ /* 0x0001e80000100800 */
[----:B0-----:R-:W4:Y:S01]  /*b9450*/  LDL.LU R20, [R1+0x30] ;  /* 0x0000300001147983 */ /* 0x001f220000300800 */
[----:B-----5:R-:W-:-:S03]  /*b9460*/  PRMT R21, R22, 0x5410, R21 ;  /* 0x0000541016157816 */ /* 0x020fc60000000015 */
[----:B------:R-:W4:Y:S01]  /*b9470*/  LDL.LU R22, [R1+0x3854] ;  /* 0x0038540001167983 */ /* 0x000f220000300800 */
[----:B---3--:R-:W-:-:S03]  /*b9480*/  PRMT R16, R16, 0x5410, R23 ;  /* 0x0000541010107816 */ /* 0x008fc60000000017 */
[----:B------:R0:W-:Y:S01]  /*b9490*/  STL [R1+0xb0], R21 ;  /* 0x0000b01501007387 */ /* 0x0001e20000100800 */
[----:B--2---:R-:W-:-:S03]  /*b94a0*/  PRMT R14, R14, 0x5410, R24 ;  /* 0x000054100e0e7816 */ /* 0x004fc60000000018 */
[----:B0-----:R-:W2:Y:S01]  /*b94b0*/  LDL.LU R21, [R1+0x224] ;  /* 0x0002240001157983 */ /* 0x001ea20000300800 */
[----:B----4-:R-:W-:-:S03]  /*b94c0*/  PRMT R20, R20, 0x5410, R22 ;  /* 0x0000541014147816 */ /* 0x010fc60000000016 */
[----:B------:R-:W3:Y:S04]  /*b94d0*/  LDL.LU R22, [R1+0x238] ;  /* 0x0002380001167983 */ /* 0x000ee80000300800 */
[----:B------:R-:W-:Y:S04]  /*b94e0*/  STL [R1+0x8c], R20 ;  /* 0x00008c1401007387 */ /* 0x000fe80000100800 */
[----:B------:R-:W4:Y:S04]  /*b94f0*/  LDL.LU R23, [R1+0x23c] ;  /* 0x00023c0001177983 */ /* 0x000f280000300800 */
[----:B------:R0:W-:Y:S04]  /*b9500*/  STL [R1+0x24], R16 ;  /* 0x0000241001007387 */ /* 0x0001e80000100800 */
[----:B------:R-:W5:Y:S04]  /*b9510*/  LDL.LU R24, [R1+0x4] ;  /* 0x0000040001187983 */ /* 0x000f680000300800 */
[----:B------:R1:W-:Y:S01]  /*b9520*/  STL [R1+0x14], R14 ;  /* 0x0000140e01007387 */ /* 0x0003e20000100800 */
[----:B0-----:R-:W-:-:S03]  /*b9530*/  PRMT R16, R2, 0x5410, R25 ;  /* 0x0000541002107816 */ /* 0x001fc60000000019 */
[----:B------:R-:W2:Y:S04]  /*b9540*/  LDL.LU R20, [R1+0x1cc] ;  /* 0x0001cc0001147983 */ /* 0x000ea80000300800 */
[----:B------:R-:W3:Y:S04]  /*b9550*/  LDL.LU R2, [R1+0x3850] ;  /* 0x0038500001027983 */ /* 0x000ee80000300800 */
[----:B------:R-:W4:Y:S04]  /*b9560*/  LDL.LU R25, [R1+0x210] ;  /* 0x0002100001197983 */ /* 0x000f280000300800 */
[----:B-1----:R-:W2:Y:S04]  /*b9570*/  LDL.LU R14, [R1+0x1c8] ;  /* 0x0001c800010e7983 */ /* 0x002ea80000300800 */
[----:B------:R0:W-:Y:S02]  /*b9580*/  STL [R1+0xb8], R16 ;  /* 0x0000b81001007387 */ /* 0x0001e40000100800 */
[----:B0-----:R-:W-:-:S02]  /*b9590*/  PRMT R16, R26, 0x5410, R27 ;  /* 0x000054101a107816 */ /* 0x001fc4000000001b */
[----:B------:R-:W5:Y:S01]  /*b95a0*/  LDL.LU R27, [R1+0x218] ;  /* 0x00021800011b7983 */ /* 0x000f620000300800 */
[----:B------:R-:W-:Y:S02]  /*b95b0*/  LOP3.LUT R6, R6, 0xffff, RZ, 0xc0, !PT ;  /* 0x0000ffff06067812 */ /* 0x000fe400078ec0ff */
[----:B------:R-:W-:Y:S02]  /*b95c0*/  LOP3.LUT R8, R8, 0xffff, RZ, 0xc0, !PT ;  /* 0x0000ffff08087812 */ /* 0x000fe400078ec0ff */
[----:B------:R-:W-:Y:S02]  /*b95d0*/  LOP3.LUT R10, R10, 0xffff, RZ, 0xc0, !PT ;  /* 0x0000ffff0a0a7812 */ /* 0x000fe400078ec0ff */
[----:B------:R-:W-:Y:S02]  /*b95e0*/  LOP3.LUT R12, R12, 0xffff, RZ, 0xc0, !PT ;  /* 0x0000ffff0c0c7812 */ /* 0x000fe400078ec0ff */
[----:B------:R-:W-:Y:S02]  /*b95f0*/  PRMT R0, R0, 0x3340, R1 ;  /* 0x0000334000007816 */ /* 0x000fe40000000001 */
[----:B------:R-:W-:-:S02]  /*b9600*/  PRMT R4, R4, 0x4210, R6 ;  /* 0x0000421004047816 */ /* 0x000fc40000000006 */
[----:B------:R-:W-:Y:S02]  /*b9610*/  PRMT R5, R5, 0x5210, R6 ;  /* 0x0000521005057816 */ /* 0x000fe40000000006 */
[--C-:B------:R-:W-:Y:S02]  /*b9620*/  PRMT R6, R18, 0x4210, R8.reuse ;  /* 0x0000421012067816 */ /* 0x100fe40000000008 */
[----:B------:R-:W-:Y:S02]  /*b9630*/  PRMT R7, R7, 0x5210, R8 ;  /* 0x0000521007077816 */ /* 0x000fe40000000008 */
[----:B------:R-:W-:Y:S02]  /*b9640*/  PRMT R9, R9, 0x5210, R10 ;  /* 0x0000521009097816 */ /* 0x000fe4000000000a */
[----:B------:R-:W-:Y:S01]  /*b9650*/  PRMT R11, R11, 0x5210, R12 ;  /* 0x000052100b0b7816 */ /* 0x000fe2000000000c */
[----:B------:R0:W-:Y:S04]  /*b9660*/  STL [R1+0xbc], R16 ;  /* 0x0000bc1001007387 */ /* 0x0001e80000100800 */
[----:B0-----:R-:W2:Y:S04]  /*b9670*/  LDL.LU R16, [R1+0x1d8] ;  /* 0x0001d80001107983 */ /* 0x001ea80000300800 */
[----:B------:R-:W2:Y:S04]  /*b9680*/  LDL.LU R18, [R1+0x1e0] ;  /* 0x0001e00001127983 */ /* 0x000ea80000300800 */
[----:B---3--:R0:W-:Y:S01]  /*b9690*/  STSM.16.M88.4 [R2], R4 ;  /* 0x0000000402007844 */ /* 0x0081e20000000200 */
[----:B-----5:R-:W-:-:S02]  /*b96a0*/  PRMT R8, R27, 0x4210, R10 ;  /* 0x000042101b087816 */ /* 0x020fc4000000000a */
[----:B----4-:R-:W-:Y:S02]  /*b96b0*/  PRMT R10, R25, 0x4210, R12 ;  /* 0x00004210190a7816 */ /* 0x010fe4000000000c */
[----:B------:R-:W-:-:S05]  /*b96c0*/  PRMT R12, R24, 0x5410, R0 ;  /* 0x00005410180c7816 */ /* 0x000fca0000000000 */
[----:B------:R-:W-:Y:S04]  /*b96d0*/  STL [R1+0xb4], R12 ;  /* 0x0000b40c01007387 */ /* 0x000fe80000100800 */
[----:B0-----:R-:W3:Y:S04]  /*b96e0*/  LDL.LU R6, [R1+0x1d0] ;  /* 0x0001d00001067983 */ /* 0x001ee80000300800 */
[----:B------:R-:W4:Y:S04]  /*b96f0*/  LDL.LU R7, [R1+0x234] ;  /* 0x0002340001077983 */ /* 0x000f280000300800 */
[----:B------:R0:W-:Y:S01]  /*b9700*/  STSM.16.M88.4 [R2+0x100], R8 ;  /* 0x0001000802007844 */ /* 0x0001e20000000200 */
[----:B------:R-:W-:-:S02]  /*b9710*/  LOP3.LUT R5, R22, 0xffff, RZ, 0xc0, !PT ;  /* 0x0000ffff16057812 */ /* 0x000fc400078ec0ff */
[----:B------:R-:W-:Y:S01]  /*b9720*/  LOP3.LUT R0, R23, 0xffff, RZ, 0xc0, !PT ;  /* 0x0000ffff17007812 */ /* 0x000fe200078ec0ff */
[----:B------:R-:W5:Y:S01]  /*b9730*/  LDL.LU R26, [R1+0x20c] ;  /* 0x00020c00011a7983 */ /* 0x000f620000300800 */
[----:B0-----:R-:W0:Y:S01]  /*b9740*/  S2R R11, SR_TID.X ;  /* 0x00000000000b7919 */ /* 0x001e220000002100 */
[--C-:B--2---:R-:W-:Y:S02]  /*b9750*/  PRMT R14, R14, 0x4210, R5.reuse ;  /* 0x000042100e0e7816 */ /* 0x104fe40000000005 */
[----:B------:R-:W-:Y:S01]  /*b9760*/  PRMT R15, R15, 0x5210, R5 ;  /* 0x000052100f0f7816 */ /* 0x000fe20000000005 */
[----:B------:R-:W2:Y:S01]  /*b9770*/  LDL.LU R27, [R1+0x1e8] ;  /* 0x0001e800011b7983 */ /* 0x000ea20000300800 */
[--C-:B------:R-:W-:Y:S02]  /*b9780*/  PRMT R12, R21, 0x4210, R0.reuse ;  /* 0x00004210150c7816 */ /* 0x100fe40000000000 */
[----:B------:R-:W-:Y:S01]  /*b9790*/  PRMT R13, R13, 0x5210, R0 ;  /* 0x000052100d0d7816 */ /* 0x000fe20000000000 */
[----:B------:R-:W-:Y:S01]  /*b97a0*/  BAR.SYNC.DEFER_BLOCKING 0x0 ;  /* 0x0000000000007b1d */ /* 0x000fe20000010000 */
[----:B------:R-:W-:-:S04]  /*b97b0*/  LOP3.LUT R4, R20, 0xffff, RZ, 0xc0, !PT ;  /* 0x0000ffff14047812 */ /* 0x000fc800078ec0ff */
[--C-:B------:R-:W-:Y:S02]  /*b97c0*/  PRMT R16, R16, 0x4210, R4.reuse ;  /* 0x0000421010107816 */ /* 0x100fe40000000004 */
[----:B------:R-:W-:Y:S01]  /*b97d0*/  PRMT R17, R17, 0x5210, R4 ;  /* 0x0000521011117816 */ /* 0x000fe20000000004 */
[----:B------:R-:W2:Y:S04]  /*b97e0*/  LDL.LU R25, [R1+0x1e4] ;  /* 0x0001e40001197983 */ /* 0x000ea80000300800 */
[----:B------:R-:W2:Y:S04]  /*b97f0*/  LDL.LU R24, [R1+0x1c0] ;  /* 0x0001c00001187983 */ /* 0x000ea80000300800 */
[----:B------:R-:W2:Y:S04]  /*b9800*/  LDL.LU R23, [R1+0x1bc] ;  /* 0x0001bc0001177983 */ /* 0x000ea80000300800 */
[----:B------:R-:W2:Y:S01]  /*b9810*/  LDL.LU R22, [R1+0x1b8] ;  /* 0x0001b80001167983 */ /* 0x000ea20000300800 */
[----:B0-----:R-:W-:-:S03]  /*b9820*/  LOP3.LUT R5, R11, 0x3f, RZ, 0xc0, !PT ;  /* 0x0000003f0b057812 */ /* 0x001fc600078ec0ff */
[----:B------:R-:W2:Y:S01]  /*b9830*/  LDL.LU R21, [R1] ;  /* 0x0000000001157983 */ /* 0x000ea20000300800 */
[----:B------:R-:W-:-:S03]  /*b9840*/  LEA R8, R5, UR4, 0x4 ;  /* 0x0000000405087c11 */ /* 0x000fc6000f8e20ff */
[----:B------:R-:W2:Y:S01]  /*b9850*/  LDL.LU R20, [R1+0x240] ;  /* 0x0002400001147983 */ /* 0x000ea20000300800 */
[----:B------:R-:W-:-:S03]  /*b9860*/  ULDC UR4, c[0x0][0x244] ;  /* 0x0000910000047ab9 */ /* 0x000fc60000000800 */
[----:B------:R-:W-:Y:S01]  /*b9870*/  STL [R1+0x50], R8 ;  /* 0x0000500801007387 */ /* 0x000fe20000100800 */
[----:B---3--:R-:W-:-:S04]  /*b9880*/  LOP3.LUT R0, R6, 0xffff, RZ, 0xc0, !PT ;  /* 0x0000ffff06007812 */ /* 0x008fc800078ec0ff */
[--C-:B------:R-:W-:Y:S02]  /*b9890*/  PRMT R18, R18, 0x4210, R0.reuse ;  /* 0x0000421012127816 */ /* 0x100fe40000000000 */
[----:B------:R-:W-:Y:S02]  /*b98a0*/  PRMT R19, R19, 0x5210, R0 ;  /* 0x0000521013137816 */ /* 0x000fe40000000000 */
[----:B----4-:R-:W-:Y:S02]  /*b98b0*/  LOP3.LUT R0, R7, 0xffff, RZ, 0xc0, !PT ;  /* 0x0000ffff07007812 */ /* 0x010fe400078ec0ff */
[----:B------:R-:W0:Y:S04]  /*b98c0*/  LDS.128 R4, [R8] ;  /* 0x0000000008047984 */ /* 0x000e280000000c00 */
[----:B------:R-:W1:Y:S01]  /*b98d0*/  LDS.128 R8, [R8+0x400] ;  /* 0x0004000008087984 */ /* 0x000e620000000c00 */
[----:B------:R-:W-:Y:S06]  /*b98e0*/  BAR.SYNC.DEFER_BLOCKING 0x0 ;  /* 0x0000000000007b1d */ /* 0x000fec0000010000 */
[----:B0-----:R0:W-:Y:S04]  /*b98f0*/  STL.64 [R1+0x3828], R6 ;  /* 0x0038280601007387 */ /* 0x0011e80000100a00 */
[----:B0-----:R-:W3:Y:S04]  /*b9900*/  LDL.LU R7, [R1+0x24c] ;  /* 0x00024c0001077983 */ /* 0x001ee80000300800 */
[----:B------:R-:W-:Y:S04]  /*b9910*/  STL.64 [R1+0x3820], R4 ;  /* 0x0038200401007387 */ /* 0x000fe80000100a00 */
[----:B-1----:R0:W-:Y:S04]  /*b9920*/  STL [R1+0x3830], R11 ;  /* 0x0038300b01007387 */ /* 0x0021e80000100800 */
[----:B0-----:R-:W4:Y:S04]  /*b9930*/  LDL R11, [R1+0x50] ;  /* 0x00005000010b7983 */ /* 0x001f280000100800 */
[----:B------:R5:W-:Y:S04]  /*b9940*/  STSM.16.M88.4 [R2], R12 ;  /* 0x0000000c02007844 */ /* 0x000be80000000200 */
[----:B------:R2:W-:Y:S01]  /*b9950*/  STSM.16.M88.4 [R2+0x100], R16 ;  /* 0x0001001002007844 */ /* 0x0005e20000000200 */
[----:B-----5:R-:W-:-:S02]  /*b9960*/  PRMT R12, R26, 0x4210, R0 ;  /* 0x000042101a0c7816 */ /* 0x020fc40000000000 */
[----:B--2---:R-:W-:Y:S02]  /*b9970*/  LOP3.LUT R19, R25, 0xffff, RZ, 0xc0, !PT ;  /* 0x0000ffff19137812 */ /* 0x004fe400078ec0ff */
[----:B------:R-:W-:Y:S02]  /*b9980*/  LOP3.LUT R17, R27, 0xffff, RZ, 0xc0, !PT ;  /* 0x0000ffff1b117812 */ /* 0x000fe400078ec0ff */
[----:B------:R-:W-:Y:S02]  /*b9990*/  PRMT R13, R3, 0x5210, R0 ;  /* 0x00005210030d7816 */ /* 0x000fe40000000000 */
[----:B------:R-:W-:Y:S02]  /*b99a0*/  PRMT R18, R22, 0x4210, R19 ;  /* 0x0000421016127816 */ /* 0x000fe40000000013 */
[----:B------:R-:W-:Y:S02]  /*b99b0*/  PRMT R16, R23, 0x4210, R17 ;  /* 0x0000421017107816 */ /* 0x000fe40000000011 */
[----:B------:R-:W-:-:S02]  /*b99c0*/  PRMT R19, R21, 0x5210, R19 ;  /* 0x0000521015137816 */ /* 0x000fc40000000013 */
[----:B------:R-:W-:Y:S01]  /*b99d0*/  LOP3.LUT R0, R20, 0xffff, RZ, 0xc0, !PT ;  /* 0x0000ffff14007812 */ /* 0x000fe200078ec0ff */
[----:B------:R-:W-:Y:S01]  /*b99e0*/  BAR.SYNC.DEFER_BLOCKING 0x0 ;  /* 0x0000000000007b1d */ /* 0x000fe20000010000 */
[----:B------:R-:W-:-:S05]  /*b99f0*/  PRMT R17, R29, 0x5210, R17 ;  /* 0x000052101d117816 */ /* 0x000fca0000000011 */
[----:B------:R-:W2:Y:S01]  /*b9a00*/  LDL.LU R29, [R1+0x1a4] ;  /* 0x0001a400011d7983 */ /* 0x000ea20000300800 */
[----:B---3--:R-:W-:-:S04]  /*b9a10*/  LOP3.LUT R15, R7, 0xffff, RZ, 0xc0, !PT ;  /* 0x0000ffff070f7812 */ /* 0x008fc800078ec0ff */
[--C-:B------:R-:W-:Y:S02]  /*b9a20*/  PRMT R14, R24, 0x4210, R15.reuse ;  /* 0x00004210180e7816 */ /* 0x100fe4000000000f */
[----:B----4-:R-:W0:Y:S04]  /*b9a30*/  LDS.128 R24, [R11] ;  /* 0x000000000b187984 */ /* 0x010e280000000c00 */
[----:B------:R-:W1:Y:S01]  /*b9a40*/  LDS.128 R20, [R11+0x400] ;  /* 0x000400000b147984 */ /* 0x000e620000000c00 */
[----:B------:R-:W-:-:S03]  /*b9a50*/  PRMT R15, R28, 0x5210, R15 ;  /* 0x000052101c0f7816 */ /* 0x000fc6000000000f */
[----:B------:R-:W3:Y:S04]  /*b9a60*/  LDL.LU R28, [R1+0x20] ;  /* 0x00002000011c7983 */ /* 0x000ee80000300800 */
[----:B------:R-:W4:Y:S04]  /*b9a70*/  LDL.LU R3, [R1+0x250] ;  /* 0x0002500001037983 */ /* 0x000f280000300800 */
[----:B------:R-:W5:Y:S01]  /*b9a80*/  LDL.LU R4, [R1+0x25c] ;  /* 0x00025c0001047983 */ /* 0x000f620000300800 */
[----:B------:R-:W-:Y:S06]  /*b9a90*/  BAR.SYNC.DEFER_BLOCKING 0x0 ;  /* 0x0000000000007b1d */ /* 0x000fec0000010000 */
[----:B0-----:R-:W-:Y:S04]  /*b9aa0*/  STL.64 [R1+0x30], R24 ;  /* 0x0000301801007387 */ /* 0x001fe80000100a00 */
[----:B------:R-:W-:Y:S04]  /*b9ab0*/  STL.64 [R1+0x38], R26 ;  /* 0x0000381a01007387 */ /* 0x000fe80000100a00 */
[----:B------:R-:W5:Y:S04]  /*b9ac0*/  LDL.LU R5, [R1+0x1ec] ;  /* 0x0001ec0001057983 */ /* 0x000f680000300800 */
[----:B-1----:R-:W-:Y:S04]  /*b9ad0*/  STL.64 [R1+0x40], R20 ;  /* 0x0000401401007387 */ /* 0x002fe80000100a00 */
[----:B------:R-:W-:Y:S04]  /*b9ae0*/  STL.64 [R1+0x48], R22 ;  /* 0x0000481601007387 */ /* 0x000fe80000100a00 */
[----:B------:R-:W2:Y:S04]  /*b9af0*/  LDL.LU R6, [R1+0x2c] ;  /* 0x00002c0001067983 */ /* 0x000ea80000300800 */
[----:B------:R-:W2:Y:S04]  /*b9b00*/  LDL.LU R7, [R1+0x1fc] ;  /* 0x0001fc0001077983 */ /* 0x000ea80000300800 */
[----:B------:R-:W-:Y:S04]  /*b9b10*/  STSM.16.M88.4 [R2], R12 ;  /* 0x0000000c02007844 */ /* 0x000fe80000000200 */
[----:B------:R-:W-:Y:S01]  /*b9b20*/  STSM.16.M88.4 [R2+0x100], R16 ;  /* 0x0001001002007844 */ /* 0x000fe20000000200 */
[----:B------:R-:W-:Y:S06]  /*b9b30*/  BAR.SYNC.DEFER_BLOCKING 0x0 ;  /* 0x0000000000007b1d */ /* 0x000fec0000010000 */
[----:B--2---:R0:W-:Y:S04]  /*b9b40*/  STL.64 [R1+0x3848], R6 ;  /* 0x0038480601007387 */ /* 0x0041e80000100a00 */
[----:B0-----:R-:W2:Y:S04]  /*b9b50*/  LDL.LU R6, [R1+0x1a8] ;  /* 0x0001a80001067983 */ /* 0x001ea80000300800 */
[----:B------:R-:W3:Y:S04]  /*b9b60*/  LDL.LU R7, [R1+0x18] ;  /* 0x0000180001077983 */ /* 0x000ee80000300800 */
[----:B-----5:R0:W-:Y:S04]  /*b9b70*/  STL.64 [R1+0x3840], R4 ;  /* 0x0038400401007387 */ /* 0x0201e80000100a00 */
[----:B0-----:R-:W5:Y:S04]  /*b9b80*/  LDL.LU R4, [R1+0x1ac] ;  /* 0x0001ac0001047983 */ /* 0x001f680000300800 */
        /* <DEDUP_REMOVED lines=9> */
[----:B------:R-:W2:Y:S04]  /*b9c20*/  LDL.LU R15, [R1+0x254] ;  /* 0x00025400010f7983 */ /* 0x000ea80000300800 */
[----:B------:R-:W3:Y:S04]  /*b9c30*/  LDL.LU R12, [R1+0x200] ;  /* 0x00020000010c7983 */ /* 0x000ee80000300800 */
[----:B------:R-:W3:Y:S04]  /*b9c40*/  LDL.LU R13, [R1+0xc] ;  /* 0x00000c00010d7983 */ /* 0x000ee80000300800 */
[----:B------:R-:W5:Y:S04]  /*b9c50*/  LDL.LU R14, [R1+0x1f0] ;  /* 0x0001f000010e7983 */ /* 0x000f680000300800 */
[----:B------:R-:W4:Y:S01]  /*b9c60*/  LDL.LU R19, [R1+0x1f4] ;  /* 0x0001f40001137983 */ /* 0x000f220000300800 */
[----:B--2---:R-:W-:-:S02]  /*b9c70*/  LOP3.LUT R15, R15, 0xffff, RZ, 0xc0, !PT ;  /* 0x0000ffff0f0f7812 */ /* 0x004fc400078ec0ff */
[----:B----4-:R-:W-:Y:S02]  /*b9c80*/  LOP3.LUT R17, R19, 0xffff, RZ, 0xc0, !PT ;  /* 0x0000ffff13117812 */ /* 0x010fe400078ec0ff */
[----:B-----5:R-:W-:Y:S02]  /*b9c90*/  LOP3.LUT R19, R14, 0xffff, RZ, 0xc0, !PT ;  /* 0x0000ffff0e137812 */ /* 0x020fe400078ec0ff */
[----:B------:R-:W-:Y:S02]  /*b9ca0*/  PRMT R14, R4, 0x4210, R15 ;  /* 0x00004210040e7816 */ /* 0x000fe4000000000f */
[----:B------:R-:W-:Y:S02]  /*b9cb0*/  PRMT R16, R6, 0x4210, R17 ;  /* 0x0000421006107816 */ /* 0x000fe40000000011 */
[----:B------:R-:W-:Y:S02]  /*b9cc0*/  PRMT R15, R5, 0x5210, R15 ;  /* 0x00005210050f7816 */ /* 0x000fe4000000000f */
[----:B---3--:R-:W-:-:S02]  /*b9cd0*/  PRMT R17, R7, 0x5210, R17 ;  /* 0x0000521007117816 */ /* 0x008fc40000000011 */
[----:B------:R-:W0:Y:S04]  /*b9ce0*/  LDS.128 R4, [R11] ;  /* 0x000000000b047984 */ /* 0x000e280000000c00 */
[----:B0-----:R-:W-:Y:S04]  /*b9cf0*/  STL.64 [R1+0x60], R4 ;  /* 0x0000600401007387 */ /* 0x001fe80000100a00 */
[----:B------:R-:W-:Y:S04]  /*b9d00*/  STL.64 [R1+0x68], R6 ;  /* 0x0000680601007387 */ /* 0x000fe80000100a00 */
[----:B------:R-:W0:Y:S04]  /*b9d10*/  LDS.128 R4, [R11+0x400] ;  /* 0x000400000b047984 */ /* 0x000e280000000c00 */
[----:B0-----:R-:W-:Y:S04]  /*b9d20*/  STL.64 [R1+0x70], R4 ;  /* 0x0000700401007387 */ /* 0x001fe80000100a00 */
[----:B------:R0:W-:Y:S04]  /*b9d30*/  STL.64 [R1+0x78], R6 ;  /* 0x0000780601007387 */ /* 0x0001e80000100a00 */
[----:B0-----:R-:W2:Y:S04]  /*b9d40*/  LDL.LU.64 R6, [R1+0x3848] ;  /* 0x0038480001067983 */ /* 0x001ea80000300a00 */
[----:B------:R-:W3:Y:S01]  /*b9d50*/  LDL.LU.64 R4, [R1+0x3840] ;  /* 0x0038400001047983 */ /* 0x000ee20000300a00 */
[----:B------:R-:W-:-:S02]  /*b9d60*/  PRMT R12, R12, 0x4210, R0 ;  /* 0x000042100c0c7816 */ /* 0x000fc40000000000 */
[----:B------:R-:W-:Y:S01]  /*b9d70*/  PRMT R13, R13, 0x5210, R0 ;  /* 0x000052100d0d7816 */ /* 0x000fe20000000000 */
[----:B------:R-:W-:Y:S01]  /*b9d80*/  BAR.SYNC.DEFER_BLOCKING 0x0 ;  /* 0x0000000000007b1d */ /* 0x000fe20000010000 */
[--C-:B------:R-:W-:Y:S02]  /*b9d90*/  PRMT R18, R29, 0x4210, R19.reuse ;  /* 0x000042101d127816 */ /* 0x100fe40000000013 */
[----:B------:R-:W-:Y:S02]  /*b9da0*/  PRMT R19, R28, 0x5210, R19 ;  /* 0x000052101c137816 */ /* 0x000fe40000000013 */
[----:B------:R-:W-:Y:S01]  /*b9db0*/  LOP3.LUT R0, R3, 0xffff, RZ, 0xc0, !PT ;  /* 0x0000ffff03007812 */ /* 0x000fe200078ec0ff */
[----:B------:R2:W-:Y:S04]  /*b9dc0*/  STSM.16.M88.4 [R2], R12 ;  /* 0x0000000c02007844 */ /* 0x0005e80000000200 */
[----:B------:R0:W-:Y:S01]  /*b9dd0*/  STSM.16.M88.4 [R2+0x100], R16 ;  /* 0x0001001002007844 */ /* 0x0001e20000000200 */
[----:B------:R-:W-:Y:S01]  /*b9de0*/  BAR.SYNC.DEFER_BLOCKING 0x0 ;  /* 0x0000000000007b1d */ /* 0x000fe20000010000 */
[----:B--2---:R-:W-:-:S02]  /*b9df0*/  PRMT R13, R6, 0x5210, R0 ;  /* 0x00005210060d7816 */ /* 0x004fc40000000000 */
[----:B------:R-:W-:Y:S02]  /*b9e00*/  LOP3.LUT R3, R7, 0xffff, RZ, 0xc0, !PT ;  /* 0x0000ffff07037812 */ /* 0x000fe400078ec0ff */
[----:B---3--:R-:W-:Y:S02]  /*b9e10*/  PRMT R12, R5, 0x4210, R0 ;  /* 0x00004210050c7816 */ /* 0x008fe40000000000 */
[----:B------:R-:W-:Y:S02]  /*b9e20*/  LOP3.LUT R0, R26, 0xffff, RZ, 0xc0, !PT ;  /* 0x0000ffff1a007812 */ /* 0x000fe400078ec0ff */
[----:B------:R-:W-:Y:S02]  /*b9e30*/  LOP3.LUT R15, R4, 0xffff, RZ, 0xc0, !PT ;  /* 0x0000ffff040f7812 */ /* 0x000fe400078ec0ff */
[--C-:B0-----:R-:W-:Y:S02]  /*b9e40*/  PRMT R18, R22, 0x4210, R0.reuse ;  /* 0x0000421016127816 */ /* 0x101fe40000000000 */
[----:B------:R-:W-:-:S02]  /*b9e50*/  PRMT R19, R21, 0x5210, R0 ;  /* 0x0000521015137816 */ /* 0x000fc40000000000 */
[----:B------:R-:W-:Y:S02]  /*b9e60*/  PRMT R17, R23, 0x5210, R3 ;  /* 0x0000521017117816 */ /* 0x000fe40000000003 */
[----:B------:R-:W-:Y:S02]  /*b9e70*/  LOP3.LUT R0, R20, 0xffff, RZ, 0xc0, !PT ;  /* 0x0000ffff14007812 */ /* 0x000fe400078ec0ff */
[----:B------:R-:W0:Y:S01]  /*b9e80*/  LDS.128 R20, [R11] ;  /* 0x000000000b147984 */ /* 0x000e220000000c00 */
[--C-:B------:R-:W-:Y:S02]  /*b9e90*/  PRMT R14, R27, 0x4210, R15.reuse ;  /* 0x000042101b0e7816 */ /* 0x100fe4000000000f */
[----:B------:R-:W-:Y:S02]  /*b9ea0*/  PRMT R15, R25, 0x5210, R15 ;  /* 0x00005210190f7816 */ /* 0x000fe4000000000f */
[----:B------:R-:W-:Y:S02]  /*b9eb0*/  PRMT R16, R24, 0x4210, R3 ;  /* 0x0000421018107816 */ /* 0x000fe40000000003 */
[----:B------:R-:W1:Y:S04]  /*b9ec0*/  LDS.128 R24, [R11+0x400] ;  /* 0x000400000b187984 */ /* 0x000e680000000c00 */
[----:B------:R-:W2:Y:S04]  /*b9ed0*/  LDL.LU R3, [R1+0x208] ;  /* 0x0002080001037983 */ /* 0x000ea80000300800 */
[----:B------:R-:W3:Y:S04]  /*b9ee0*/  LDL.LU R29, [R1+0x184] ;  /* 0x00018400011d7983 */ /* 0x000ee80000300800 */
[----:B------:R-:W4:Y:S04]  /*b9ef0*/  LDL.LU R28, [R1+0x84] ;  /* 0x00008400011c7983 */ /* 0x000f280000300800 */
[----:B------:R-:W5:Y:S04]  /*b9f00*/  LDL.LU R4, [R1+0x260] ;  /* 0x0002600001047983 */ /* 0x000f680000300800 */
[----:B------:R-:W2:Y:S01]  /*b9f10*/  LDL.LU R5, [R1+0x268] ;  /* 0x0002680001057983 */ /* 0x000ea20000300800 */
[----:B------:R-:W-:Y:S06]  /*b9f20*/  BAR.SYNC.DEFER_BLOCKING 0x0 ;  /* 0x0000000000007b1d */ /* 0x000fec0000010000 */
[----:B0-----:R0:W-:Y:S04]  /*b9f30*/  STL.64 [R1+0x90], R20 ;  /* 0x0000901401007387 */ /* 0x0011e80000100a00 */
[----:B------:R-:W-:Y:S04]  /*b9f40*/  STL.64 [R1+0x98], R22 ;  /* 0x0000981601007387 */ /* 0x000fe80000100a00 */
[----:B0-----:R-:W5:Y:S04]  /*b9f50*/  LDL.LU R20, [R1+0x1b0] ;  /* 0x0001b00001147983 */ /* 0x001f680000300800 */
[----:B-1----:R-:W-:Y:S04]  /*b9f60*/  STL.64 [R1+0xa0], R24 ;  /* 0x0000a01801007387 */ /* 0x002fe80000100a00 */
[----:B------:R-:W-:Y:S04]  /*b9f70*/  STL.64 [R1+0xa8], R26 ;  /* 0x0000a81a01007387 */ /* 0x000fe80000100a00 */
[----:B------:R-:W5:Y:S04]  /*b9f80*/  LDL.LU R21, [R1+0x88] ;  /* 0x0000880001157983 */ /* 0x000f680000300800 */
[----:B------:R-:W3:Y:S04]  /*b9f90*/  LDL.LU R6, [R1+0x21c] ;  /* 0x00021c0001067983 */ /* 0x000ee80000300800 */
[----:B------:R-:W3:Y:S04]  /*b9fa0*/  LDL.LU R7, [R1+0x214] ;  /* 0x0002140001077983 */ /* 0x000ee80000300800 */
[----:B------:R-:W-:Y:S04]  /*b9fb0*/  STSM.16.M88.4 [R2], R12 ;  /* 0x0000000c02007844 */ /* 0x000fe80000000200 */
[----:B------:R-:W-:Y:S01]  /*b9fc0*/  STSM.16.M88.4 [R2+0x100], R16 ;  /* 0x0001001002007844 */ /* 0x000fe20000000200 */
[----:B------:R-:W-:Y:S06]  /*b9fd0*/  BAR.SYNC.DEFER_BLOCKING 0x0 ;  /* 0x0000000000007b1d */ /* 0x000fec0000010000 */
[----:B---3--:R0:W-:Y:S04]  /*b9fe0*/  STL.64 [R1+0x3838], R6 ;  /* 0x0038380601007387 */ /* 0x0081e80000100a00 */
[----:B0-----:R-:W3:Y:S04]  /*b9ff0*/  LDL.LU R6, [R1+0x188] ;  /* 0x0001880001067983 */ /* 0x001ee80000300800 */
[----:B------:R-:W4:Y:S04]  /*ba000*/  LDL.LU R7, [R1+0x80] ;  /* 0x0000800001077983 */ /* 0x000f280000300800 */
        /* <DEDUP_REMOVED lines=8> */
[----:B------:R-:W2:Y:S04]  /*ba090*/  LDL.LU R15, [R1+0x264] ;  /* 0x00026400010f7983 */ /* 0x000ea80000300800 */
[----:B------:R-:W5:Y:S04]  /*ba0a0*/  LDL.LU R12, [R1+0x1c4] ;  /* 0x0001c400010c7983 */ /* 0x000f680000300800 */
[----:B------:R-:W5:Y:S04]  /*ba0b0*/  LDL.LU R13, [R1+0x58] ;  /* 0x00005800010d7983 */ /* 0x000f680000300800 */
[----:B------:R-:W5:Y:S04]  /*ba0c0*/  LDL.LU R14, [R1+0x18c] ;  /* 0x00018c00010e7983 */ /* 0x000f680000300800 */
[----:B------:R-:W5:Y:S01]  /*ba0d0*/  LDL.LU R19, [R1+0x204] ;  /* 0x0002040001137983 */ /* 0x000f620000300800 */
[----:B------:R-:W-:-:S04]  /*ba0e0*/  LOP3.LUT R3, R3, 0xffff, RZ, 0xc0, !PT ;  /* 0x0000ffff03037812 */ /* 0x000fc800078ec0ff */
[--C-:B---3--:R-:W-:Y:S02]  /*ba0f0*/  PRMT R16, R6, 0x4210, R3.reuse ;  /* 0x0000421006107816 */ /* 0x108fe40000000003 */
[----:B----4-:R-:W-:Y:S02]  /*ba100*/  PRMT R17, R7, 0x5210, R3 ;  /* 0x0000521007117816 */ /* 0x010fe40000000003 */
[----:B--2---:R-:W-:Y:S02]  /*ba110*/  LOP3.LUT R15, R15, 0xffff, RZ, 0xc0, !PT ;  /* 0x0000ffff0f0f7812 */ /* 0x004fe400078ec0ff */
[--C-:B-----5:R-:W-:Y:S02]  /*ba120*/  PRMT R12, R12, 0x4210, R0.reuse ;  /* 0x000042100c0c7816 */ /* 0x120fe40000000000 */
[----:B------:R-:W-:Y:S02]  /*ba130*/  PRMT R13, R13, 0x5210, R0 ;  /* 0x000052100d0d7816 */ /* 0x000fe40000000000 */
[----:B------:R-:W-:-:S02]  /*ba140*/  PRMT R14, R14, 0x4210, R15 ;  /* 0x000042100e0e7816 */ /* 0x000fc4000000000f */
[----:B------:R-:W-:Y:S02]  /*ba150*/  LOP3.LUT R0, R19, 0xffff, RZ, 0xc0, !PT ;  /* 0x0000ffff13007812 */ /* 0x000fe400078ec0ff */
[----:B------:R-:W-:Y:S02]  /*ba160*/  PRMT R15, R5, 0x5210, R15 ;  /* 0x00005210050f7816 */ /* 0x000fe4000000000f */
[--C-:B------:R-:W-:Y:S02]  /*ba170*/  PRMT R18, R29, 0x4210, R0.reuse ;  /* 0x000042101d127816 */ /* 0x100fe40000000000 */
[----:B------:R-:W-:Y:S02]  /*ba180*/  PRMT R19, R28, 0x5210, R0 ;  /* 0x000052101c137816 */ /* 0x000fe40000000000 */
[----:B------:R-:W-:Y:S02]  /*ba190*/  LOP3.LUT R0, R4, 0xffff, RZ, 0xc0, !PT ;  /* 0x0000ffff04007812 */ /* 0x000fe400078ec0ff */
[----:B------:R-:W0:Y:S04]  /*ba1a0*/  LDS.128 R4, [R11] ;  /* 0x000000000b047984 */ /* 0x000e280000000c00 */
[----:B0-----:R-:W-:Y:S04]  /*ba1b0*/  STL.64 [R1+0xc0], R4 ;  /* 0x0000c00401007387 */ /* 0x001fe80000100a00 */
[----:B------:R-:W-:Y:S04]  /*ba1c0*/  STL.64 [R1+0xc8], R6 ;  /* 0x0000c80601007387 */ /* 0x000fe80000100a00 */
[----:B------:R-:W0:Y:S01]  /*ba1d0*/  LDS.128 R4, [R11+0x400] ;  /* 0x000400000b047984 */ /* 0x000e220000000c00 */
[----:B------:R-:W-:Y:S06]  /*ba1e0*/  BAR.SYNC.DEFER_BLOCKING 0x0 ;  /* 0x0000000000007b1d */ /* 0x000fec0000010000 */
[----:B0-----:R-:W-:Y:S04]  /*ba1f0*/  STL.64 [R1+0xd0], R4 ;  /* 0x0000d00401007387 */ /* 0x001fe80000100a00 */
[----:B------:R0:W-:Y:S04]  /*ba200*/  STL.64 [R1+0xd8], R6 ;  /* 0x0000d80601007387 */ /* 0x0001e80000100a00 */
[----:B0-----:R-:W2:Y:S04]  /*ba210*/  LDL.LU.64 R6, [R1+0x3838] ;  /* 0x0038380001067983 */ /* 0x001ea80000300a00 */
[----:B------:R-:W3:Y:S04]  /*ba220*/  LDL.LU R5, [R1+0x3834] ;  /* 0x0038340001057983 */ /* 0x000ee80000300800 */
[----:B------:R-:W4:Y:S04]  /*ba230*/  LDL.LU R4, [R1+0x37a0] ;  /* 0x0037a00001047983 */ /* 0x000f280000300800 */
[----:B------:R3:W-:Y:S04]  /*ba240*/  STSM.16.M88.4 [R2], R12 ;  /* 0x0000000c02007844 */ /* 0x0007e80000000200 */
[----:B------:R-:W-:Y:S01]  /*ba250*/  STSM.16.M88.4 [R2+0x100], R16 ;  /* 0x0001001002007844 */ /* 0x000fe20000000200 */
[----:B------:R-:W-:Y:S01]  /*ba260*/  BAR.SYNC.DEFER_BLOCKING 0x0 ;  /* 0x0000000000007b1d */ /* 0x000fe20000010000 */
[----:B------:R-:W-:-:S02]  /*ba270*/  PRMT R20, R20, 0x4210, R0 ;  /* 0x0000421014147816 */ /* 0x000fc40000000000 */
[----:B------:R-:W-:-:S03]  /*ba280*/  PRMT R21, R21, 0x5210, R0 ;  /* 0x0000521015157816 */ /* 0x000fc60000000000 */
[----:B------:R-:W-:Y:S01]  /*ba290*/  LDS.128 R16, [R11+0x400] ;  /* 0x000400000b107984 */ /* 0x000fe20000000c00 */
[----:B---3--:R-:W-:-:S04]  /*ba2a0*/  LOP3.LUT R12, R5, 0xffff, RZ, 0xc0, !PT ;  /* 0x0000ffff050c7812 */ /* 0x008fc800078ec0ff */
[--C-:B------:R-:W-:Y:S02]  /*ba2b0*/  PRMT R22, R22, 0x4210, R12.reuse ;  /* 0x0000421016167816 */ /* 0x100fe4000000000c */
[----:B------:R-:W-:Y:S02]  /*ba2c0*/  PRMT R23, R23, 0x5210, R12 ;  /* 0x0000521017177816 */ /* 0x000fe4000000000c */
[----:B------:R-:W0:Y:S01]  /*ba2d0*/  LDS.128 R12, [R11] ;  /* 0x000000000b0c7984 */ /* 0x000e220000000c00 */
[----:B--2---:R-:W-:Y:S02]  /*ba2e0*/  LOP3.LUT R0, R7, 0xffff, RZ, 0xc0, !PT ;  /* 0x0000ffff07007812 */ /* 0x004fe400078ec0ff */
[----:B------:R-:W1:Y:S01]  /*ba2f0*/  S2R R7, SR_TID.X ;  /* 0x0000000000077919 */ /* 0x000e620000002100 */
[----:B------:R-:W-:Y:S01]  /*ba300*/  BAR.SYNC.DEFER_BLOCKING 0x0 ;  /* 0x0000000000007b1d */ /* 0x000fe20000010000 */
[C---:B----4-:R-:W-:Y:S01]  /*ba310*/  ISETP.GE.AND P0, PT, R4.reuse, UR14, PT ;  /* 0x0000000e04007c0c */ /* 0x050fe2000bf06270 */
[----:B------:R-:W-:Y:S01]  /*ba320*/  IMAD R28, R4, UR4, RZ ;  /* 0x00000004041c7c24 */ /* 0x000fe2000f8e02ff */
[----:B------:R-:W-:-:S02]  /*ba330*/  LOP3.LUT R3, R6, 0xffff, RZ, 0xc0, !PT ;  /* 0x0000ffff06037812 */ /* 0x000fc400078ec0ff */
[--C-:B------:R-:W-:Y:S01]  /*ba340*/  PRMT R26, R26, 0x4210, R0.reuse ;  /* 0x000042101a1a7816 */ /* 0x100fe20000000000 */
[----:B------:R-:W-:Y:S01]  /*ba350*/  ULDC UR4, c[0x0][0x248] ;  /* 0x0000920000047ab9 */ /* 0x000fe20000000800 */
[----:B------:R-:W-:Y:S01]  /*ba360*/  PRMT R27, R27, 0x5210, R0 ;  /* 0x000052101b1b7816 */ /* 0x000fe20000000000 */
[----:B------:R-:W2:Y:S01]  /*ba370*/  LDL.LU R4, [R1+0x1b4] ;  /* 0x0001b40001047983 */ /* 0x000ea20000300800 */
[----:B------:R-:W-:-:S03]  /*ba380*/  ULDC UR14, c[0x0][0x22c] ;  /* 0x00008b00000e7ab9 */ /* 0x000fc60000000800 */
[----:B------:R-:W3:Y:S04]  /*ba390*/  LDL.LU R5, [R1+0x14] ;  /* 0x0000140001057983 */ /* 0x000ee80000300800 */
[----:B------:R-:W4:Y:S01]  /*ba3a0*/  LDL.LU R6, [R1+0x180] ;  /* 0x0001800001067983 */ /* 0x000f220000300800 */
[----:B-1----:R-:W-:-:S03]  /*ba3b0*/  SHF.R.U32.HI R0, RZ, 0x5, R7 ;  /* 0x00000005ff007819 */ /* 0x002fc60000011607 */
[----:B------:R-:W5:Y:S04]  /*ba3c0*/  LDL.LU R7, [R1+0xb8] ;  /* 0x0000b80001077983 */ /* 0x000f680000300800 */
[----:B------:R-:W2:Y:S04]  /*ba3d0*/  LDL.LU R29, [R1+0x220] ;  /* 0x00022000011d7983 */ /* 0x000ea80000300800 */
[----:B0-----:R0:W-:Y:S04]  /*ba3e0*/  STL [R1+0x37e4], R12 ;  /* 0x0037e40c01007387 */ /* 0x0011e80000100800 */
[----:B0-----:R-:W3:Y:S04]  /*ba3f0*/  LDL.LU R12, [R1+0xb4] ;  /* 0x0000b400010c7983 */ /* 0x001ee80000300800 */
[----:B------:R0:W-:Y:S04]  /*ba400*/  STL [R1+0x37e0], R13 ;  /* 0x0037e00d01007387 */ /* 0x0001e80000100800 */
[----:B0-----:R-:W3:Y:S04]  /*ba410*/  LDL.LU R13, [R1+0x1a0] ;  /* 0x0001a000010d7983 */ /* 0x001ee80000300800 */
[----:B------:R0:W-:Y:S04]  /*ba420*/  STL [R1+0x37dc], R14 ;  /* 0x0037dc0e01007387 */ /* 0x0001e80000100800 */
[----:B0-----:R-:W4:Y:S04]  /*ba430*/  LDL.LU R14, [R1+0x710] ;  /* 0x00071000010e7983 */ /* 0x001f280000300800 */
[----:B------:R0:W-:Y:S04]  /*ba440*/  STL [R1+0x37d8], R15 ;  /* 0x0037d80f01007387 */ /* 0x0001e80000100800 */
[----:B0-----:R-:W3:Y:S04]  /*ba450*/  LDL.LU R15, [R1+0xbc] ;  /* 0x0000bc00010f7983 */ /* 0x001ee80000300800 */
[----:B------:R0:W-:Y:S04]  /*ba460*/  STL [R1+0x37d4], R16 ;  /* 0x0037d41001007387 */ /* 0x0001e80000100800 */
[----:B0-----:R-:W3:Y:S04]  /*ba470*/  LDL.LU R16, [R1+0x190] ;  /* 0x0001900001107983 */ /* 0x001ee80000300800 */
[----:B------:R0:W-:Y:S04]  /*ba480*/  STL [R1+0x37d0], R17 ;  /* 0x0037d01101007387 */ /* 0x0001e80000100800 */
[----:B0-----:R-:W3:Y:S04]  /*ba490*/  LDL.LU R17, [R1+0x228] ;  /* 0x0002280001117983 */ /* 0x001ee80000300800 */
[----:B------:R0:W-:Y:S04]  /*ba4a0*/  STL [R1+0x37cc], R18 ;  /* 0x0037cc1201007387 */ /* 0x0001e80000100800 */
[----:B0-----:R-:W5:Y:S04]  /*ba4b0*/  LDL.LU R18, [R1+0x26c] ;  /* 0x00026c0001127983 */ /* 0x001f680000300800 */
[----:B------:R0:W-:Y:S04]  /*ba4c0*/  STL [R1+0x37c8], R19 ;  /* 0x0037c81301007387 */ /* 0x0001e80000100800 */
[----:B0-----:R-:W3:Y:S01]  /*ba4d0*/  LDL.LU R19, [R1+0x270] ;  /* 0x0002700001137983 */ /* 0x001ee20000300800 */
[----:B------:R-:W-:-:S02]  /*ba4e0*/  PRMT R24, R24, 0x4210, R3 ;  /* 0x0000421018187816 */ /* 0x000fc40000000003 */
[----:B------:R-:W-:Y:S01]  /*ba4f0*/  PRMT R25, R25, 0x5210, R3 ;  /* 0x0000521019197816 */ /* 0x000fe20000000003 */
[----:B------:R2:W-:Y:S04]  /*ba500*/  STSM.16.M88.4 [R2], R20 ;  /* 0x0000001402007844 */ /* 0x0005e80000000200 */
[----:B------:R0:W-:Y:S01]  /*ba510*/  STSM.16.M88.4 [R2+0x100], R24 ;  /* 0x0001001802007844 */ /* 0x0001e20000000200 */
[----:B------:R-:W-:Y:S01]  /*ba520*/  SGXT.U32 R0, R0, 0x1 ;  /* 0x000000010000781a */ /* 0x000fe20000000000 */
[----:B------:R-:W-:Y:S01]  /*ba530*/  BAR.SYNC.DEFER_BLOCKING 0x0 ;  /* 0x0000000000007b1d */ /* 0x000fe20000010000 */
[----:B------:R-:W-:-:S04]  /*ba540*/  IADD3 R3, P1, R28, UR12, RZ ;  /* 0x0000000c1c037c10 */ /* 0x000fc8000ff3e0ff */
[----:B------:R-:W-:Y:S01]  /*ba550*/  LEA.HI.X.SX32 R28, R28, UR13, 0x1, P1 ;  /* 0x0000000d1c1c7c11 */ /* 0x000fe200088f0eff */
[----:B------:R-:W-:Y:S01]  /*ba560*/  ULDC UR13, c[0x0][0x22c] ;  /* 0x00008b00000d7ab9 */ /* 0x000fe20000000800 */
[----:B------:R-:W-:Y:S01]  /*ba570*/  ULDC UR12, c[0x0][0x248] ;  /* 0x00009200000c7ab9 */ /* 0x000fe20000000800 */
[----:B--2---:R-:W-:Y:S02]  /*ba580*/  LOP3.LUT R23, R29, 0xffff, RZ, 0xc0, !PT ;  /* 0x0000ffff1d177812 */ /* 0x004fe400078ec0ff */
[----:B----4-:R-:W-:-:S04]  /*ba590*/  LOP3.LUT R20, R14, R0, RZ, 0xfc, !PT ;  /* 0x000000000e147212 */ /* 0x010fc800078efcff */
[C---:B------:R-:W-:Y:S01]  /*ba5a0*/  ISETP.LT.AND P1, PT, R20.reuse, UR15, !P0 ;  /* 0x0000000f14007c0c */ /* 0x040fe2000c721270 */
[----:B------:R-:W-:Y:S01]  /*ba5b0*/  IMAD R20, R20, UR4, RZ ;  /* 0x0000000414147c24 */ /* 0x000fe2000f8e02ff */
[----:B------:R-:W-:Y:S01]  /*ba5c0*/  ULDC UR4, c[0x0][0x248] ;  /* 0x0000920000047ab9 */ /* 0x000fe20000000800 */
[----:B------:R-:W-:Y:S01]  /*ba5d0*/  ULDC UR15, c[0x0][0x22c] ;  /* 0x00008b00000f7ab9 */ /* 0x000fe20000000800 */
[----:B-----5:R-:W-:-:S04]  /*ba5e0*/  LOP3.LUT R22, R18, 0xffff, RZ, 0xc0, !PT ;  /* 0x0000ffff12167812 */ /* 0x020fc800078ec0ff */
[--C-:B------:R-:W-:Y:S02]  /*ba5f0*/  PRMT R6, R6, 0x4210, R22.reuse ;  /* 0x0000421006067816 */ /* 0x100fe40000000016 */
[----:B------:R-:W-:Y:S02]  /*ba600*/  PRMT R7, R7, 0x5210, R22 ;  /* 0x0000521007077816 */ /* 0x000fe40000000016 */
[----:B---3--:R-:W-:Y:S02]  /*ba610*/  LOP3.LUT R22, R17, 0xffff, RZ, 0xc0, !PT ;  /* 0x0000ffff11167812 */ /* 0x008fe400078ec0ff */
[----:B------:R-:W-:Y:S02]  /*ba620*/  LOP3.LUT R21, R19, 0xffff, RZ, 0xc0, !PT ;  /* 0x0000ffff13157812 */ /* 0x000fe400078ec0ff */
[----:B0-----:R-:W-:Y:S02]  /*ba630*/  PRMT R24, R16, 0x4210, R22 ;  /* 0x0000421010187816 */ /* 0x001fe40000000016 */
[----:B------:R-:W-:-:S02]  /*ba640*/  PRMT R4, R4, 0x4210, R21 ;  /* 0x0000421004047816 */ /* 0x000fc40000000015 */
[----:B------:R-:W-:Y:S02]  /*ba650*/  PRMT R5, R5, 0x5210, R21 ;  /* 0x0000521005057816 */ /* 0x000fe40000000015 */
[----:B------:R-:W-:Y:S02]  /*ba660*/  LOP3.LUT R21, R14, 0x2, R0, 0xfe, !PT ;  /* 0x000000020e157812 */ /* 0x000fe400078efe00 */
[----:B------:R-:W-:Y:S02]  /*ba670*/  IADD3 R16, P2, R20, R3, RZ ;  /* 0x0000000314107210 */ /* 0x000fe40007f5e0ff */
[----:B------:R-:W-:Y:S01]  /*ba680*/  PRMT R19, R15, 0x5210, R22 ;  /* 0x000052100f137816 */ /* 0x000fe20000000016 */
[C---:B------:R-:W-:Y:S01]  /*ba690*/  IMAD R29, R21.reuse, UR5, RZ ;  /* 0x00000005151d7c24 */ /* 0x040fe2000f8e02ff */
[----:B------:R-:W-:Y:S01]  /*ba6a0*/  ISETP.LT.AND P4, PT, R21, UR6, !P0 ;  /* 0x0000000615007c0c */ /* 0x000fe2000c781270 */
[----:B------:R-:W-:Y:S01]  /*ba6b0*/  ULDC UR6, c[0x0][0x248] ;  /* 0x0000920000067ab9 */ /* 0x000fe20000000800 */
[--C-:B------:R-:W-:Y:S01]  /*ba6c0*/  PRMT R18, R13, 0x4210, R23.reuse ;  /* 0x000042100d127816 */ /* 0x100fe20000000017 */
[----:B------:R-:W-:Y:S01]  /*ba6d0*/  ULDC UR5, c[0x0][0x248] ;  /* 0x0000920000057ab9 */ /* 0x000fe20000000800 */
[----:B------:R-:W-:-:S02]  /*ba6e0*/  PRMT R15, R12, 0x5210, R23 ;  /* 0x000052100c0f7816 */ /* 0x000fc40000000017 */
[----:B------:R-:W-:Y:S02]  /*ba6f0*/  LEA.HI.X.SX32 R17, R20, R28, 0x1, P2 ;  /* 0x0000001c14117211 */ /* 0x000fe400010f0eff */
[----:B------:R-:W0:Y:S04]  /*ba700*/  LDS.128 R20, [R11] ;  /* 0x000000000b147984 */ /* 0x000e280000000c00 */
[----:B0-----:R0:W-:Y:S02]  /*ba710*/  STL [R1+0x37c4], R20 ;  /* 0x0037c41401007387 */ /* 0x0011e40000100800 */
[----:B0-----:R-:W-:Y:S02]  /*ba720*/  IMAD.MOV.U32 R20, RZ, RZ, R24 ;  /* 0x000000ffff147224 */ /* 0x001fe400078e0018 */
[----:B------:R0:W1:Y:S01]  /*ba730*/  LDS.128 R24, [R11+0x400] ;  /* 0x000400000b187984 */ /* 0x0000620000000c00 */
[----:B------:R-:W-:Y:S06]  /*ba740*/  BAR.SYNC.DEFER_BLOCKING 0x0 ;  /* 0x0000000000007b1d */ /* 0x000fec0000010000 */
[----:B------:R-:W-:Y:S04]  /*ba750*/  STL [R1+0x37c0], R21 ;  /* 0x0037c01501007387 */ /* 0x000fe80000100800 */
[----:B------:R-:W-:Y:S04]  /*ba760*/  STL [R1+0x37bc], R22 ;  /* 0x0037bc1601007387 */ /* 0x000fe80000100800 */
[----:B------:R-:W-:Y:S04]  /*ba770*/  STL [R1+0x37b8], R23 ;  /* 0x0037b81701007387 */ /* 0x000fe80000100800 */
[----:B0-----:R-:W2:Y:S04]  /*ba780*/  LDL.LU R11, [R1+0x3830] ;  /* 0x00383000010b7983 */ /* 0x001ea80000300800 */
[----:B------:R0:W-:Y:S04]  /*ba790*/  STSM.16.M88.4 [R2], R4 ;  /* 0x0000000402007844 */ /* 0x0001e80000000200 */
[----:B-1----:R-:W-:Y:S04]  /*ba7a0*/  STL [R1+0x37b4], R24 ;  /* 0x0037b41801007387 */ /* 0x002fe80000100800 */
[----:B------:R1:W-:Y:S04]  /*ba7b0*/  STL [R1+0x37b0], R25 ;  /* 0x0037b01901007387 */ /* 0x0003e80000100800 */
[----:B------:R-:W-:Y:S04]  /*ba7c0*/  STL [R1+0x37ac], R26 ;  /* 0x0037ac1a01007387 */ /* 0x000fe80000100800 */
[----:B------:R-:W-:Y:S04]  /*ba7d0*/  STL [R1+0x37a8], R27 ;  /* 0x0037a81b01007387 */ /* 0x000fe80000100800 */
[----:B0-----:R-:W3:Y:S04]  /*ba7e0*/  LDL.LU.64 R6, [R1+0x3828] ;  /* 0x0038280001067983 */ /* 0x001ee80000300a00 */
[----:B------:R-:W4:Y:S01]  /*ba7f0*/  LDL.LU.64 R4, [R1+0x3820] ;  /* 0x0038200001047983 */ /* 0x000f220000300a00 */
[----:B------:R-:W-:-:S02]  /*ba800*/  IMAD.MOV.U32 R21, RZ, RZ, R19 ;  /* 0x000000ffff157224 */ /* 0x000fc400078e0013 */
[----:B------:R-:W-:Y:S02]  /*ba810*/  IMAD.MOV.U32 R22, RZ, RZ, R18 ;  /* 0x000000ffff167224 */ /* 0x000fe400078e0012 */
[----:B------:R-:W-:-:S05]  /*ba820*/  IMAD.MOV.U32 R23, RZ, RZ, R15 ;  /* 0x000000ffff177224 */ /* 0x000fca00078e000f */
[----:B------:R0:W-:Y:S01]  /*ba830*/  STSM.16.M88.4 [R2+0x100], R20 ;  /* 0x0001001402007844 */ /* 0x0001e20000000200 */
[----:B------:R-:W-:Y:S01]  /*ba840*/  BAR.SYNC.DEFER_BLOCKING 0x0 ;  /* 0x0000000000007b1d */ /* 0x000fe20000010000 */
[----:B------:R-:W-:Y:S01]  /*ba850*/  IADD3 R12, P3, R29, R3, RZ ;  /* 0x000000031d0c7210 */ /* 0x000fe20007f7e0ff */
[----:B-1----:R-:W-:-:S03]  /*ba860*/  IMAD.MOV.U32 R25, RZ, RZ, R14 ;  /* 0x000000ffff197224 */ /* 0x002fc600078e000e */
[----:B------:R-:W-:Y:S02]  /*ba870*/  LEA.HI.X.SX32 R13, R29, R28, 0x1, P3 ;  /* 0x0000001c1d0d7211 */ /* 0x000fe400018f0eff */
[----:B------:R-:W-:-:S04]  /*ba880*/  LOP3.LUT R29, R25, 0x6, R0, 0xfe, !PT ;  /* 0x00000006191d7812 */ /* 0x000fc800078efe00 */
[C---:B------:R-:W-:Y:S01]  /*ba890*/  ISETP.LT.AND P3, PT, R29.reuse, UR14, !P0 ;  /* 0x0000000e1d007c0c */ /* 0x040fe2000c761270 */
[----:B------:R-:W-:Y:S01]  /*ba8a0*/  IMAD R29, R29, UR5, RZ ;  /* 0x000000051d1d7c24 */ /* 0x000fe2000f8e02ff */
[----:B------:R-:W-:Y:S01]  /*ba8b0*/  ULDC UR14, c[0x0][0x22c] ;  /* 0x00008b00000e7ab9 */ /* 0x000fe20000000800 */
[----:B------:R-:W-:-:S03]  /*ba8c0*/  ULDC UR5, c[0x0][0x248] ;  /* 0x0000920000057ab9 */ /* 0x000fc60000000800 */
[----:B------:R-:W-:-:S04]  /*ba8d0*/  IADD3 R18, P5, R29, R3, RZ ;  /* 0x000000031d127210 */ /* 0x000fc80007fbe0ff */
[----:B------:R-:W-:Y:S02]  /*ba8e0*/  LEA.HI.X.SX32 R19, R29, R28, 0x1, P5 ;  /* 0x0000001c1d137211 */ /* 0x000fe400028f0eff */
[----:B------:R-:W-:Y:S01]  /*ba8f0*/  PRMT R29, R8, 0x7770, RZ ;  /* 0x00007770081d7816 */ /* 0x000fe200000000ff */
[----:B------:R-:W-:Y:S04]  /*ba900*/  STL [R1+0x3818], R8 ;  /* 0x0038180801007387 */ /* 0x000fe80000100800 */
[----:B------:R-:W-:Y:S01]  /*ba910*/  STL [R1+0x381c], R9 ;  /* 0x00381c0901007387 */ /* 0x000fe20000100800 */
[----:B----4-:R-:W-:Y:S02]  /*ba920*/  PRMT R14, R4, 0x7770, RZ ;  /* 0x00007770040e7816 */ /* 0x010fe400000000ff */
[----:B0-----:R-:W-:-:S03]  /*ba930*/  PRMT R2, R5, 0x7770, RZ ;  /* 0x0000777005027816 */ /* 0x001fc600000000ff */
[----:B------:R-:W-:Y:S04]  /*ba940*/  @P1 STG.E.U8 desc[UR8][R16.64], R14 ;  /* 0x0000000e10001986 */ /* 0x000fe8000c101108 */
[----:B------:R0:W-:Y:S02]  /*ba950*/  @P4 STG.E.U8 desc[UR8][R12.64], R2 ;  /* 0x000000020c004986 */ /* 0x0001e4000c101108 */
[----:B0-----:R-:W-:-:S04]  /*ba960*/  LOP3.LUT R2, R25, 0x4, R0, 0xfe, !PT ;  /* 0x0000000419027812 */ /* 0x001fc800078efe00 */
[C---:B------:R-:W-:Y:S01]  /*ba970*/  ISETP.LT.AND P1, PT, R2.reuse, UR13, !P0 ;  /* 0x0000000d02007c0c */ /* 0x040fe2000c721270 */
[----:B------:R-:W-:Y:S01]  /*ba980*/  IMAD R2, R2, UR4, RZ ;  /* 0x0000000402027c24 */ /* 0x000fe2000f8e02ff */
[C-C-:B------:R-:W-:Y:S01]  /*ba990*/  LOP3.LUT R12, R25.reuse, 0x8, R0.reuse, 0xfe, !PT ;  /* 0x00000008190c7812 */ /* 0x140fe200078efe00 */
[----:B------:R-:W-:Y:S01]  /*ba9a0*/  ULDC UR13, c[0x0][0x22c] ;  /* 0x00008b00000d7ab9 */ /* 0x000fe20000000800 */
[----:B------:R-:W-:Y:S01]  /*ba9b0*/  LOP3.LUT R13, R25, 0xa, R0, 0xfe, !PT ;  /* 0x0000000a190d7812 */ /* 0x000fe200078efe00 */
[----:B------:R-:W-:Y:S01]  /*ba9c0*/  ULDC UR4, c[0x0][0x248] ;  /* 0x0000920000047ab9 */ /* 0x000fe20000000800 */
[-C--:B------:R-:W-:Y:S01]  /*ba9d0*/  IADD3 R20, P6, R2, R3.reuse, RZ ;  /* 0x0000000302147210 */ /* 0x080fe20007fde0ff */
[C---:B------:R-:W-:Y:S01]  /*ba9e0*/  IMAD R17, R12.reuse, UR6, RZ ;  /* 0x000000060c117c24 */ /* 0x040fe2000f8e02ff */
[----:B------:R-:W-:Y:S01]  /*ba9f0*/  ISETP.LT.AND P2, PT, R12, UR15, !P0 ;  /* 0x0000000f0c007c0c */ /* 0x000fe2000c741270 */
[----:B------:R-:W-:Y:S01]  /*baa00*/  ULDC UR6, c[0x0][0x248] ;  /* 0x0000920000067ab9 */ /* 0x000fe20000000800 */
[-C--:B------:R-:W-:Y:S01]  /*baa10*/  LEA.HI.X.SX32 R21, R2, R28.reuse, 0x1, P6 ;  /* 0x0000001c02157211 */ /* 0x080fe200030f0eff */
[C---:B------:R-:W-:Y:S01]  /*baa20*/  IMAD R2, R13.reuse, UR12, RZ ;  /* 0x0000000c0d027c24 */ /* 0x040fe2000f8e02ff */
[----:B---3--:R-:W-:Y:S01]  /*baa30*/  PRMT R12, R6, 0x7770, RZ ;  /* 0x00007770060c7816 */ /* 0x008fe200000000ff */
[----:B------:R-:W-:Y:S01]  /*baa40*/  ULDC UR15, c[0x0][0x22c] ;  /* 0x00008b00000f7ab9 */ /* 0x000fe20000000800 */
[----:B------:R-:W-:Y:S01]  /*baa50*/  ISETP.LT.AND P4, PT, R13, UR16, !P0 ;  /* 0x000000100d007c0c */ /* 0x000fe2000c781270 */
[----:B------:R-:W-:Y:S01]  /*baa60*/  ULDC UR12, c[0x0][0x248] ;  /* 0x00009200000c7ab9 */ /* 0x000fe20000000800 */
[----:B------:R-:W-:Y:S01]  /*baa70*/  IADD3 R14, P6, R17, R3, RZ ;  /* 0x00000003110e7210 */ /* 0x000fe20007fde0ff */
[----:B------:R0:W-:Y:S01]  /*baa80*/  @P1 STG.E.U8 desc[UR8][R20.64], R12 ;  /* 0x0000000c14001986 */ /* 0x0001e2000c101108 */
[----:B------:R-:W-:Y:S01]  /*baa90*/  PRMT R16, R7, 0x7770, RZ ;  /* 0x0000777007107816 */ /* 0x000fe200000000ff */
[----:B------:R-:W-:Y:S01]  /*baaa0*/  ULDC UR16, c[0x0][0x22c] ;  /* 0x00008b0000107ab9 */ /* 0x000fe20000000800 */
[----:B------:R-:W-:-:S02]  /*baab0*/  LEA.HI.X.SX32 R15, R17, R28, 0x1, P6 ;  /* 0x0000001c110f7211 */ /* 0x000fc400030f0eff */
[----:B0-----:R-:W-:-:S04]  /*baac0*/  IADD3 R12, P1, R2, R3, RZ ;  /* 0x00000003020c7210 */ /* 0x001fc80007f3e0ff */
[----:B------:R-:W-:Y:S02]  /*baad0*/  LEA.HI.X.SX32 R13, R2, R28, 0x1, P1 ;  /* 0x0000001c020d7211 */ /* 0x000fe400008f0eff */
[----:B------:R-:W-:Y:S01]  /*baae0*/  PRMT R2, R9, 0x7770, RZ ;  /* 0x0000777009027816 */ /* 0x000fe200000000ff */
[----:B------:R-:W-:Y:S04]  /*baaf0*/  @P3 STG.E.U8 desc[UR8][R18.64], R16 ;  /* 0x0000001012003986 */ /* 0x000fe8000c101108 */
[----:B------:R-:W-:Y:S04]  /*bab00*/  @P2 STG.E.U8 desc[UR8][R14.64], R29 ;  /* 0x0000001d0e002986 */ /* 0x000fe8000c101108 */
[----:B------:R0:W-:Y:S02]  /*bab10*/  @P4 STG.E.U8 desc[UR8][R12.64], R2 ;  /* 0x000000020c004986 */ /* 0x0001e4000c101108 */
[----:B0-----:R-:W-:-:S04]  /*bab20*/  LOP3.LUT R2, R25, 0xc, R0, 0xfe, !PT ;  /* 0x0000000c19027812 */ /* 0x001fc800078efe00 */
[C---:B------:R-:W-:Y:S01]  /*bab30*/  ISETP.LT.AND P1, PT, R2.reuse, UR13, !P0 ;  /* 0x0000000d02007c0c */ /* 0x040fe2000c721270 */
[----:B------:R-:W-:Y:S01]  /*bab40*/  IMAD R2, R2, UR4, RZ ;  /* 0x0000000402027c24 */ /* 0x000fe2000f8e02ff */
[C-C-:B------:R-:W-:Y:S01]  /*bab50*/  LOP3.LUT R29, R25.reuse, 0xe, R0.reuse, 0xfe, !PT ;  /* 0x0000000e191d7812 */ /* 0x140fe200078efe00 */
[----:B------:R-:W-:Y:S01]  /*bab60*/  ULDC UR13, c[0x0][0x22c] ;  /* 0x00008b00000d7ab9 */ /* 0x000fe20000000800 */
[C-C-:B------:R-:W-:Y:S01]  /*bab70*/  LOP3.LUT R12, R25.reuse, 0x10, R0.reuse, 0xfe, !PT ;  /* 0x00000010190c7812 */ /* 0x140fe200078efe00 */
[----:B------:R-:W-:Y:S01]  /*bab80*/  ULDC UR4, c[0x0][0x248] ;  /* 0x0000920000047ab9 */ /* 0x000fe20000000800 */
[----:B------:R-:W-:Y:S02]  /*bab90*/  LOP3.LUT R13, R25, 0x12, R0, 0xfe, !PT ;  /* 0x00000012190d7812 */ /* 0x000fe400078efe00 */
[-C--:B------:R-:W-:Y:S01]  /*baba0*/  IADD3 R20, P6, R2, R3.reuse, RZ ;  /* 0x0000000302147210 */ /* 0x080fe20007fde0ff */
[C---:B------:R-:W-:Y:S01]  /*babb0*/  IMAD R14, R12.reuse, UR6, RZ ;  /* 0x000000060c0e7c24 */ /* 0x040fe2000f8e02ff */
[C---:B------:R-:W-:Y:S01]  /*babc0*/  ISETP.LT.AND P3, PT, R29.reuse, UR14, !P0 ;  /* 0x0000000e1d007c0c */ /* 0x040fe2000c761270 */
[----:B------:R-:W-:Y:S01]  /*babd0*/  IMAD R29, R29, UR5, RZ ;  /* 0x000000051d1d7c24 */ /* 0x000fe2000f8e02ff */
[----:B------:R-:W-:Y:S01]  /*babe0*/  ISETP.LT.AND P2, PT, R12, UR15, !P0 ;  /* 0x0000000f0c007c0c */ /* 0x000fe2000c741270 */
[----:B------:R-:W-:Y:S01]  /*babf0*/  ULDC UR14, c[0x0][0x22c] ;  /* 0x00008b00000e7ab9 */ /* 0x000fe20000000800 */
[-C--:B------:R-:W-:Y:S01]  /*bac00*/  LEA.HI.X.SX32 R21, R2, R28.reuse, 0x1, P6 ;  /* 0x0000001c02157211 */ /* 0x080fe200030f0eff */
[C---:B------:R-:W-:Y:S01]  /*bac10*/  IMAD R2, R13.reuse, UR12, RZ ;  /* 0x0000000c0d027c24 */ /* 0x040fe2000f8e02ff */
[----:B------:R-:W-:Y:S01]  /*bac20*/  PRMT R12, R10, 0x7770, RZ ;  /* 0x000077700a0c7816 */ /* 0x000fe200000000ff */
[----:B------:R-:W-:Y:S01]  /*bac30*/  ULDC UR6, c[0x0][0x248] ;  /* 0x0000920000067ab9 */ /* 0x000fe20000000800 */
[----:B------:R-:W-:Y:S01]  /*bac40*/  ISETP.LT.AND P4, PT, R13, UR16, !P0 ;  /* 0x000000100d007c0c */ /* 0x000fe2000c781270 */
[----:B------:R-:W-:Y:S01]  /*bac50*/  ULDC UR15, c[0x0][0x22c] ;  /* 0x00008b00000f7ab9 */ /* 0x000fe20000000800 */
[CC--:B------:R-:W-:Y:S01]  /*bac60*/  IADD3 R18, P5, R29.reuse, R3.reuse, RZ ;  /* 0x000000031d127210 */ /* 0x0c0fe20007fbe0ff */
[----:B------:R0:W-:Y:S01]  /*bac70*/  @P1 STG.E.U8 desc[UR8][R20.64], R12 ;  /* 0x0000000c14001986 */ /* 0x0001e2000c101108 */
[C---:B------:R-:W-:Y:S01]  /*bac80*/  IADD3 R16, P6, R14.reuse, R3, RZ ;  /* 0x000000030e107210 */ /* 0x040fe20007fde0ff */
[----:B------:R-:W-:Y:S01]  /*bac90*/  ULDC UR5, c[0x0][0x248] ;  /* 0x0000920000057ab9 */ /* 0x000fe20000000800 */
[-C--:B------:R-:W-:Y:S01]  /*baca0*/  LEA.HI.X.SX32 R19, R29, R28.reuse, 0x1, P5 ;  /* 0x0000001c1d137211 */ /* 0x080fe200028f0eff */
[----:B------:R-:W-:Y:S01]  /*bacb0*/  ULDC UR12, c[0x0][0x248] ;  /* 0x00009200000c7ab9 */ /* 0x000fe20000000800 */
[----:B--2---:R-:W-:Y:S01]  /*bacc0*/  PRMT R29, R11, 0x7770, RZ ;  /* 0x000077700b1d7816 */ /* 0x004fe200000000ff */
[----:B------:R-:W-:Y:S01]  /*bacd0*/  ULDC UR16, c[0x0][0x22c] ;  /* 0x00008b0000107ab9 */ /* 0x000fe20000000800 */
[----:B------:R-:W-:-:S02]  /*bace0*/  LEA.HI.X.SX32 R17, R14, R28, 0x1, P6 ;  /* 0x0000001c0e117211 */ /* 0x000fc400030f0eff */
[----:B0-----:R-:W-:Y:S02]  /*bacf0*/  IADD3 R12, P1, R2, R3, RZ ;  /* 0x00000003020c7210 */ /* 0x001fe40007f3e0ff */
[----:B------:R-:W-:Y:S02]  /*bad00*/  PRMT R14, R4, 0x7771, RZ ;  /* 0x00007771040e7816 */ /* 0x000fe400000000ff */
        /* <DEDUP_REMOVED lines=25> */
[-C--:B------:R-:W-:Y:S01]  /*baea0*/  IADD3 R18, P5, R29, R3.reuse, RZ ;  /* 0x000000031d127210 */ /* 0x080fe20007fbe0ff */
[----:B------:R0:W-:Y:S01]  /*baeb0*/  @P1 STG.E.U8 desc[UR8][R20.64], R12 ;  /* 0x0000000c14001986 */ /* 0x0001e2000c101108 */
[----:B------:R-:W-:Y:S01]  /*baec0*/  IADD3 R14, P6, R17, R3, RZ ;  /* 0x00000003110e7210 */ /* 0x000fe20007fde0ff */
[----:B------:R-:W-:Y:S01]  /*baed0*/  ULDC UR15, c[0x0][0x22c] ;  /* 0x00008b00000f7ab9 */ /* 0x000fe20000000800 */
[-C--:B------:R-:W-:Y:S01]  /*baee0*/  LEA.HI.X.SX32 R19, R29, R28.reuse, 0x1, P5 ;  /* 0x0000001c1d137211 */ /* 0x080fe200028f0eff */
[----:B------:R-:W-:Y:S01]  /*baef0*/  ULDC UR12, c[0x0][0x248] ;  /* 0x00009200000c7ab9 */ /* 0x000fe20000000800 */
[----:B------:R-:W-:Y:S01]  /*baf00*/  PRMT R16, R7, 0x7771, RZ ;  /* 0x0000777107107816 */ /* 0x000fe200000000ff */
        /* <DEDUP_REMOVED lines=78> */
[----:B------:R-:W-:Y:S01]  /*bb3f0*/  @P3 STG.E.U8 desc[UR8][R18.64], R16 ;  /* 0x0000001012003986 */ /* 0x000fe2000c101108 */
[----:B------:R-:W-:-:S03]  /*bb400*/  LOP3.LUT R8, R25, 0x1fe, R0, 0xfe, !PT ;  /* 0x000001fe19087812 */ /* 0x000fc600078efe00 */
[----:B------:R-:W-:Y:S04]  /*bb410*/  @P2 STG.E.U8 desc[UR8][R14.64], R29 ;  /* 0x0000001d0e002986 */ /* 0x000fe8000c101108 */
[----:B------:R0:W-:Y:S04]  /*bb420*/  @P4 STG.E.U8 desc[UR8][R12.64], R2 ;  /* 0x000000020c004986 */ /* 0x0001e8000c101108 */
[----:B------:R-:W-:Y:S01]  /*bb430*/  STL [R1+0x138], R8 ;  /* 0x0001380801007387 */ /* 0x000fe20000100800 */
[----:B0-----:R-:W-:-:S05]  /*bb440*/  LOP3.LUT R12, R25, 0x38, R0, 0xfe, !PT ;  /* 0x00000038190c7812 */ /* 0x001fca00078efe00 */
[----:B------:R0:W-:Y:S01]  /*bb450*/  STL [R1+0x20], R12 ;  /* 0x0000200c01007387 */ /* 0x0001e20000100800 */
[C-C-:B------:R-:W-:Y:S02]  /*bb460*/  LOP3.LUT R14, R25.reuse, 0x40, R0.reuse, 0xfe, !PT ;  /* 0x00000040190e7812 */ /* 0x140fe400078efe00 */
[C-C-:B------:R-:W-:Y:S02]  /*bb470*/  LOP3.LUT R13, R25.reuse, 0x42, R0.reuse, 0xfe, !PT ;  /* 0x00000042190d7812 */ /* 0x140fe400078efe00 */
[----:B0-----:R-:W-:-:S05]  /*bb480*/  LOP3.LUT R12, R25, 0x3e, R0, 0xfe, !PT ;  /* 0x0000003e190c7812 */ /* 0x001fca00078efe00 */
[----:B------:R0:W-:Y:S04]  /*bb490*/  STL [R1+0x2c], R12 ;  /* 0x00002c0c01007387 */ /* 0x0001e80000100800 */
[----:B------:R1:W-:Y:S01]  /*bb4a0*/  STL [R1+0x54], R14 ;  /* 0x0000540e01007387 */ /* 0x0003e20000100800 */
[----:B0-----:R-:W-:-:S03]  /*bb4b0*/  LOP3.LUT R12, R25, 0x44, R0, 0xfe, !PT ;  /* 0x00000044190c7812 */ /* 0x001fc600078efe00 */
[----:B------:R0:W-:Y:S01]  /*bb4c0*/  STL [R1+0x58], R13 ;  /* 0x0000580d01007387 */ /* 0x0001e20000100800 */
[----:B-1----:R-:W-:-:S03]  /*bb4d0*/  LOP3.LUT R14, R25, 0x46, R0, 0xfe, !PT ;  /* 0x00000046190e7812 */ /* 0x002fc600078efe00 */
[----:B------:R1:W-:Y:S01]  /*bb4e0*/  STL [R1+0x5c], R12 ;  /* 0x00005c0c01007387 */ /* 0x0003e20000100800 */
[----:B0-----:R-:W-:-:S03]  /*bb4f0*/  LOP3.LUT R13, R25, 0x48, R0, 0xfe, !PT ;  /* 0x00000048190d7812 */ /* 0x001fc600078efe00 */
[----:B------:R0:W-:Y:S01]  /*bb500*/  STL [R1+0x80], R14 ;  /* 0x0000800e01007387 */ /* 0x0001e20000100800 */
[----:B-1----:R-:W-:-:S03]  /*bb510*/  LOP3.LUT R12, R25, 0x4a, R0, 0xfe, !PT ;  /* 0x0000004a190c7812 */ /* 0x002fc600078efe00 */
[----:B------:R1:W-:Y:S04]  /*bb520*/  STL [R1+0x84], R13 ;  /* 0x0000840d01007387 */ /* 0x0003e80000100800 */
[----:B------:R2:W-:Y:S01]  /*bb530*/  STL [R1+0x88], R12 ;  /* 0x0000880c01007387 */ /* 0x0005e20000100800 */
[C-C-:B0-----:R-:W-:Y:S02]  /*bb540*/  LOP3.LUT R14, R25.reuse, 0x4c, R0.reuse, 0xfe, !PT ;  /* 0x0000004c190e7812 */ /* 0x141fe400078efe00 */
[----:B-1----:R-:W-:-:S03]  /*bb550*/  LOP3.LUT R13, R25, 0x4e, R0, 0xfe, !PT ;  /* 0x0000004e190d7812 */ /* 0x002fc600078efe00 */
[----:B------:R0:W-:Y:S01]  /*bb560*/  STL [R1+0x8c], R14 ;  /* 0x00008c0e01007387 */ /* 0x0001e20000100800 */
[----:B--2---:R-:W-:-:S03]  /*bb570*/  LOP3.LUT R12, R25, 0x50, R0, 0xfe, !PT ;  /* 0x00000050190c7812 */ /* 0x004fc600078efe00 */
        /* <DEDUP_REMOVED lines=183> */
[C-C-:B-1----:R-:W-:Y:S02]  /*bc0f0*/  LOP3.LUT R13, R25.reuse, 0x108, R0.reuse, 0xfe, !PT ;  /* 0x00000108190d7812 */ /* 0x142fe400078efe00 */
[C-C-:B--2---:R-:W-:Y:S01]  /*bc100*/  LOP3.LUT R12, R25.reuse, 0x10a, R0.reuse, 0xfe, !PT ;  /* 0x0000010a190c7812 */ /* 0x144fe200078efe00 */
[----:B------:R0:W-:Y:S04]  /*bc110*/  STL [R1+0x244], R14 ;  /* 0x0002440e01007387 */ /* 0x0001e80000100800 */
[----:B------:R1:W-:Y:S04]  /*bc120*/  STL [R1+0x3804], R12 ;  /* 0x0038040c01007387 */ /* 0x0003e80000100800 */
[----:B------:R2:W-:Y:S01]  /*bc130*/  STL [R1+0x248], R13 ;  /* 0x0002480d01007387 */ /* 0x0005e20000100800 */
[----:B0-----:R-:W-:-:S02]  /*bc140*/  LOP3.LUT R14, R25, 0x110, R0, 0xfe, !PT ;  /* 0x00000110190e7812 */ /* 0x001fc400078efe00 */
[C-C-:B-1----:R-:W-:Y:S02]  /*bc150*/  LOP3.LUT R12, R25.reuse, 0x10c, R0.reuse, 0xfe, !PT ;  /* 0x0000010c190c7812 */ /* 0x142fe400078efe00 */
[----:B--2---:R-:W-:-:S03]  /*bc160*/  LOP3.LUT R13, R25, 0x10e, R0, 0xfe, !PT ;  /* 0x0000010e190d7812 */ /* 0x004fc600078efe00 */
[----:B------:R0:W-:Y:S04]  /*bc170*/  STL [R1+0x250], R12 ;  /* 0x0002500c01007387 */ /* 0x0001e80000100800 */
        /* <DEDUP_REMOVED lines=48> */
[----:B------:R1:W-:Y:S01]  /*bc480*/  STL [R1+0x2b8], R13 ;  /* 0x0002b80d01007387 */ /* 0x0003e20000100800 */
[----:B------:R-:W-:-:S03]  /*bc490*/  LOP3.LUT R15, R25, 0x148, R0, 0xfe, !PT ;  /* 0x00000148190f7812 */ /* 0x000fc600078efe00 */
[----:B------:R2:W-:Y:S01]  /*bc4a0*/  STL [R1+0x2bc], R14 ;  /* 0x0002bc0e01007387 */ /* 0x0005e20000100800 */
[C-C-:B0-----:R-:W-:Y:S02]  /*bc4b0*/  LOP3.LUT R12, R25.reuse, 0x142, R0.reuse, 0xfe, !PT ;  /* 0x00000142190c7812 */ /* 0x141fe400078efe00 */
[C-C-:B-1----:R-:W-:Y:S02]  /*bc4c0*/  LOP3.LUT R13, R25.reuse, 0x144, R0.reuse, 0xfe, !PT ;  /* 0x00000144190d7812 */ /* 0x142fe400078efe00 */
[C-C-:B------:R-:W-:Y:S02]  /*bc4d0*/  LOP3.LUT R16, R25.reuse, 0x14a, R0.reuse, 0xfe, !PT ;  /* 0x0000014a19107812 */ /* 0x140fe400078efe00 */
[C-C-:B--2---:R-:W-:Y:S01]  /*bc4e0*/  LOP3.LUT R14, R25.reuse, 0x146, R0.reuse, 0xfe, !PT ;  /* 0x00000146190e7812 */ /* 0x144fe200078efe00 */
[----:B------:R0:W-:Y:S01]  /*bc4f0*/  STL [R1+0x37e8], R13 ;  /* 0x0037e80d01007387 */ /* 0x0001e20000100800 */
[C-C-:B------:R-:W-:Y:S02]  /*bc500*/  LOP3.LUT R17, R25.reuse, 0x14c, R0.reuse, 0xfe, !PT ;  /* 0x0000014c19117812 */ /* 0x140fe400078efe00 */
[C-C-:B------:R-:W-:Y:S01]  /*bc510*/  LOP3.LUT R18, R25.reuse, 0x150, R0.reuse, 0xfe, !PT ;  /* 0x0000015019127812 */ /* 0x140fe200078efe00 */
[----:B------:R1:W-:Y:S01]  /*bc520*/  STL [R1+0x2c0], R12 ;  /* 0x0002c00c01007387 */ /* 0x0003e20000100800 */
[----:B------:R-:W-:-:S03]  /*bc530*/  LOP3.LUT R19, R25, 0x152, R0, 0xfe, !PT ;  /* 0x0000015219137812 */ /* 0x000fc600078efe00 */
[----:B------:R2:W-:Y:S01]  /*bc540*/  STL [R1+0x37ec], R14 ;  /* 0x0037ec0e01007387 */ /* 0x0005e20000100800 */
[----:B0-----:R-:W-:-:S03]  /*bc550*/  LOP3.LUT R13, R25, 0x154, R0, 0xfe, !PT ;  /* 0x00000154190d7812 */ /* 0x001fc600078efe00 */
[----:B------:R-:W-:Y:S01]  /*bc560*/  STL [R1+0x37f0], R15 ;  /* 0x0037f00f01007387 */ /* 0x000fe20000100800 */
[----:B-1----:R-:W-:-:S03]  /*bc570*/  LOP3.LUT R12, R25, 0x14e, R0, 0xfe, !PT ;  /* 0x0000014e190c7812 */ /* 0x002fc600078efe00 */
[----:B------:R-:W-:Y:S04]  /*bc580*/  STL [R1+0x37f4], R16 ;  /* 0x0037f41001007387 */ /* 0x000fe80000100800 */
[----:B------:R-:W-:Y:S01]  /*bc590*/  STL [R1+0x37f8], R17 ;  /* 0x0037f81101007387 */ /* 0x000fe20000100800 */
[----:B--2---:R-:W-:-:S03]  /*bc5a0*/  LOP3.LUT R14, R25, 0x158, R0, 0xfe, !PT ;  /* 0x00000158190e7812 */ /* 0x004fc600078efe00 */
[----:B------:R-:W-:Y:S04]  /*bc5b0*/  STL [R1+0x37fc], R18 ;  /* 0x0037fc1201007387 */ /* 0x000fe80000100800 */
[----:B------:R0:W-:Y:S04]  /*bc5c0*/  STL [R1+0x2d8], R12 ;  /* 0x0002d80c01007387 */ /* 0x0001e80000100800 */
[----:B------:R-:W-:Y:S04]  /*bc5d0*/  STL [R1+0x3800], R19 ;  /* 0x0038001301007387 */ /* 0x000fe80000100800 */
[----:B------:R1:W-:Y:S01]  /*bc5e0*/  STL [R1+0x2e4], R13 ;  /* 0x0002e40d01007387 */ /* 0x0003e20000100800 */
[----:B0-----:R-:W-:-:S05]  /*bc5f0*/  LOP3.LUT R12, R25, 0x156, R0, 0xfe, !PT ;  /* 0x00000156190c7812 */ /* 0x001fca00078efe00 */
        /* <DEDUP_REMOVED lines=36> */
[----:B-1----:R-:W-:-:S03]  /*bc840*/  LOP3.LUT R14, R25, 0x17c, R0, 0xfe, !PT ;  /* 0x0000017c190e7812 */ /* 0x002fc600078efe00 */
[----:B------:R0:W-:Y:S01]  /*bc850*/  STL [R1+0x330], R12 ;  /* 0x0003300c01007387 */ /* 0x0001e20000100800 */
[----:B--2---:R-:W-:-:S03]  /*bc860*/  LOP3.LUT R13, R25, 0x17e, R0, 0xfe, !PT ;  /* 0x0000017e190d7812 */ /* 0x004fc600078efe00 */
[----:B------:R-:W-:Y:S01]  /*bc870*/  STL [R1+0x334], R14 ;  /* 0x0003340e01007387 */ /* 0x000fe20000100800 */
[----:B------:R-:W-:-:S03]  /*bc880*/  LOP3.LUT R21, R25, 0x30, R0, 0xfe, !PT ;  /* 0x0000003019157812 */ /* 0x000fc600078efe00 */
[----:B------:R1:W-:Y:S01]  /*bc890*/  STL [R1+0x338], R13 ;  /* 0x0003380d01007387 */ /* 0x0003e20000100800 */
[C-C-:B------:R-:W-:Y:S02]  /*bc8a0*/  LOP3.LUT R22, R25.reuse, 0x32, R0.reuse, 0xfe, !PT ;  /* 0x0000003219167812 */ /* 0x140fe400078efe00 */
[C-C-:B0-----:R-:W-:Y:S01]  /*bc8b0*/  LOP3.LUT R12, R25.reuse, 0x180, R0.reuse, 0xfe, !PT ;  /* 0x00000180190c7812 */ /* 0x141fe200078efe00 */
[----:B------:R0:W-:Y:S01]  /*bc8c0*/  STL [R1+0x3808], R20 ;  /* 0x0038081401007387 */ /* 0x0001e20000100800 */
[----:B------:R-:W-:Y:S01]  /*bc8d0*/  LOP3.LUT R23, R25, 0x36, R0, 0xfe, !PT ;  /* 0x0000003619177812 */ /* 0x000fe200078efe00 */
[----:B------:R-:W-:Y:S02]  /*bc8e0*/  IMAD.MOV.U32 R15, RZ, RZ, R22 ;  /* 0x000000ffff0f7224 */ /* 0x000fe400078e0016 */
[----:B------:R2:W-:Y:S01]  /*bc8f0*/  STL [R1+0x33c], R12 ;  /* 0x00033c0c01007387 */ /* 0x0005e20000100800 */
[----:B-1----:R-:W-:Y:S02]  /*bc900*/  IMAD.MOV.U32 R13, RZ, RZ, R21 ;  /* 0x000000ffff0d7224 */ /* 0x002fe400078e0015 */
[----:B0-----:R-:W-:-:S02]  /*bc910*/  IMAD.MOV.U32 R20, RZ, RZ, R25 ;  /* 0x000000ffff147224 */ /* 0x001fc400078e0019 */
[----:B--2---:R-:W-:-:S03]  /*bc920*/  IMAD.MOV.U32 R12, RZ, RZ, R23 ;  /* 0x000000ffff0c7224 */ /* 0x004fc600078e0017 */
[C-C-:B------:R-:W-:Y:S02]  /*bc930*/  LOP3.LUT R21, R20.reuse, 0x184, R0.reuse, 0xfe, !PT ;  /* 0x0000018414157812 */ /* 0x140fe400078efe00 */
[C-C-:B------:R-:W-:Y:S02]  /*bc940*/  LOP3.LUT R22, R20.reuse, 0x186, R0.reuse, 0xfe, !PT ;  /* 0x0000018614167812 */ /* 0x140fe400078efe00 */
[C-C-:B------:R-:W-:Y:S02]  /*bc950*/  LOP3.LUT R23, R20.reuse, 0x188, R0.reuse, 0xfe, !PT ;  /* 0x0000018814177812 */ /* 0x140fe400078efe00 */
[C-C-:B------:R-:W-:Y:S01]  /*bc960*/  LOP3.LUT R17, R20.reuse, 0x192, R0.reuse, 0xfe, !PT ;  /* 0x0000019214117812 */ /* 0x140fe200078efe00 */
[----:B------:R-:W-:Y:S01]  /*bc970*/  STL [R1+0x380c], R21 ;  /* 0x00380c1501007387 */ /* 0x000fe20000100800 */
[----:B------:R-:W-:-:S03]  /*bc980*/  LOP3.LUT R16, R20, 0x194, R0, 0xfe, !PT ;  /* 0x0000019414107812 */ /* 0x000fc600078efe00 */
[----:B------:R-:W-:Y:S01]  /*bc990*/  STL [R1+0x3810], R22 ;  /* 0x0038101601007387 */ /* 0x000fe20000100800 */
[----:B------:R-:W-:-:S03]  /*bc9a0*/  LOP3.LUT R18, R20, 0x196, R0, 0xfe, !PT ;  /* 0x0000019614127812 */ /* 0x000fc600078efe00 */
[----:B------:R-:W-:Y:S04]  /*bc9b0*/  STL [R1+0x3814], R23 ;  /* 0x0038141701007387 */ /* 0x000fe80000100800 */
[----:B------:R0:W-:Y:S04]  /*bc9c0*/  STL [R1+0x360], R17 ;  /* 0x0003601101007387 */ /* 0x0001e80000100800 */
        /* <DEDUP_REMOVED lines=32> */
[----:B------:R-:W-:Y:S01]  /*bcbd0*/  STL [R1+0x3a4], R18 ;  /* 0x0003a41201007387 */ /* 0x000fe20000100800 */
[----:B--2---:R-:W-:-:S03]  /*bcbe0*/  LOP3.LUT R16, R20, 0x1b8, R0, 0xfe, !PT ;  /* 0x000001b814107812 */ /* 0x004fc600078efe00 */
[----:B------:R0:W-:Y:S04]  /*bcbf0*/  STL [R1+0x3a8], R17 ;  /* 0x0003a81101007387 */ /* 0x0001e80000100800 */
[----:B------:R1:W-:Y:S01]  /*bcc00*/  STL [R1+0x3ac], R16 ;  /* 0x0003ac1001007387 */ /* 0x0003e20000100800 */
[C-C-:B0-----:R-:W-:Y:S02]  /*bcc10*/  LOP3.LUT R17, R20.reuse, 0x1ba, R0.reuse, 0xfe, !PT ;  /* 0x000001ba14117812 */ /* 0x141fe400078efe00 */
[----:B-1----:R-:W-:-:S03]  /*bcc20*/  LOP3.LUT R16, R20, 0x1bc, R0, 0xfe, !PT ;  /* 0x000001bc14107812 */ /* 0x002fc600078efe00 */
[----:B------:R0:W-:Y:S04]  /*bcc30*/  STL [R1+0x3b0], R17 ;  /* 0x0003b01101007387 */ /* 0x0001e80000100800 */
[----:B------:R1:W-:Y:S01]  /*bcc40*/  STL [R1+0x3b4], R16 ;  /* 0x0003b41001007387 */ /* 0x0003e20000100800 */
[C-C-:B------:R-:W-:Y:S02]  /*bcc50*/  LOP3.LUT R18, R20.reuse, 0x1c0, R0.reuse, 0xfe, !PT ;  /* 0x000001c014127812 */ /* 0x140fe400078efe00 */
[C-C-:B0-----:R-:W-:Y:S02]  /*bcc60*/  LOP3.LUT R17, R20.reuse, 0x1c2, R0.reuse, 0xfe, !PT ;  /* 0x000001c214117812 */ /* 0x141fe400078efe00 */
[----:B-1----:R-:W-:-:S05]  /*bcc70*/  LOP3.LUT R16, R20, 0x1be, R0, 0xfe, !PT ;  /* 0x000001be14107812 */ /* 0x002fca00078efe00 */
        /* <DEDUP_REMOVED lines=45> */
[----:B------:R0:W-:Y:S01]  /*bcf50*/  STL [R1+0x424], R17 ;  /* 0x0004241101007387 */ /* 0x0001e20000100800 */
[----:B------:R-:W-:-:S03]  /*bcf60*/  LOP3.LUT R2, R25, 0x2c, R0, 0xfe, !PT ;  /* 0x0000002c19027812 */ /* 0x000fc600078efe00 */
[----:B------:R1:W-:Y:S01]  /*bcf70*/  STL [R1+0x428], R16 ;  /* 0x0004281001007387 */ /* 0x0003e20000100800 */
[--C-:B------:R-:W-:Y:S02]  /*bcf80*/  LOP3.LUT R29, R25, 0x2e, R0.reuse, 0xfe, !PT ;  /* 0x0000002e191d7812 */ /* 0x100fe400078efe00 */
[C-C-:B0-----:R-:W-:Y:S02]  /*bcf90*/  LOP3.LUT R17, R20.reuse, 0x1f0, R0.reuse, 0xfe, !PT ;  /* 0x000001f014117812 */ /* 0x141fe400078efe00 */
[----:B-1----:R-:W-:-:S03]  /*bcfa0*/  LOP3.LUT R16, R20, 0x1f2, R0, 0xfe, !PT ;  /* 0x000001f214107812 */ /* 0x002fc600078efe00 */
[----:B------:R0:W-:Y:S01]  /*bcfb0*/  STL [R1+0x42c], R17 ;  /* 0x00042c1101007387 */ /* 0x0001e20000100800 */
[C---:B------:R-:W-:Y:S01]  /*bcfc0*/  ISETP.LT.AND P3, PT, R2.reuse, UR6, !P0 ;  /* 0x0000000602007c0c */ /* 0x040fe2000c761270 */
[----:B------:R-:W-:Y:S01]  /*bcfd0*/  IMAD R21, R2, UR4, RZ ;  /* 0x0000000402157c24 */ /* 0x000fe2000f8e02ff */
[--C-:B------:R-:W-:Y:S01]  /*bcfe0*/  LOP3.LUT R24, R25, 0x34, R0.reuse, 0xfe, !PT ;  /* 0x0000003419187812 */ /* 0x100fe200078efe00 */
[----:B------:R1:W-:Y:S01]  /*bcff0*/  STL [R1+0x430], R16 ;  /* 0x0004301001007387 */ /* 0x0003e20000100800 */
[C---:B------:R-:W-:Y:S01]  /*bd000*/  IMAD R2, R29.reuse, UR5, RZ ;  /* 0x000000051d027c24 */ /* 0x040fe2000f8e02ff */
[----:B------:R-:W-:Y:S01]  /*bd010*/  ISETP.LT.AND P4, PT, R29, UR12, !P0 ;  /* 0x0000000c1d007c0c */ /* 0x000fe2000c781270 */
[----:B------:R-:W-:Y:S01]  /*bd020*/  ULDC UR4, c[0x0][0x248] ;  /* 0x0000920000047ab9 */ /* 0x000fe20000000800 */
[C-C-:B0-----:R-:W-:Y:S01]  /*bd030*/  LOP3.LUT R17, R20.reuse, 0x1f4, R0.reuse, 0xfe, !PT ;  /* 0x000001f414117812 */ /* 0x141fe200078efe00 */
[----:B------:R-:W-:Y:S01]  /*bd040*/  ULDC UR6, c[0x0][0x248] ;  /* 0x0000920000067ab9 */ /* 0x000fe20000000800 */
[----:B-1----:R-:W-:-:S03]  /*bd050*/  LOP3.LUT R16, R20, 0x1f6, R0, 0xfe, !PT ;  /* 0x000001f614107812 */ /* 0x002fc600078efe00 */
[----:B------:R0:W-:Y:S01]  /*bd060*/  STL [R1+0x3b8], R17 ;  /* 0x0003b81101007387 */ /* 0x0001e20000100800 */
[C-C-:B------:R-:W-:Y:S02]  /*bd070*/  LOP3.LUT R19, R20.reuse, 0x1f8, R0.reuse, 0xfe, !PT ;  /* 0x000001f814137812 */ /* 0x140fe400078efe00 */
[-C--:B------:R-:W-:Y:S01]  /*bd080*/  IADD3 R18, P1, R21, R3.reuse, RZ ;  /* 0x0000000315127210 */ /* 0x080fe20007f3e0ff */
[----:B------:R1:W-:Y:S01]  /*bd090*/  STL [R1+0x3cc], R16 ;  /* 0x0003cc1001007387 */ /* 0x0003e20000100800 */
[C---:B------:R-:W-:Y:S01]  /*bd0a0*/  LOP3.LUT R9, R25.reuse, 0x3a, R0, 0xfe, !PT ;  /* 0x0000003a19097812 */ /* 0x040fe200078efe00 */
[----:B------:R-:W-:Y:S01]  /*bd0b0*/  IMAD.MOV.U32 R14, RZ, RZ, R24 ;  /* 0x000000ffff0e7224 */ /* 0x000fe200078e0018 */
[--C-:B------:R-:W-:Y:S01]  /*bd0c0*/  LOP3.LUT R8, R25, 0x3c, R0.reuse, 0xfe, !PT ;  /* 0x0000003c19087812 */ /* 0x100fe200078efe00 */
[----:B------:R-:W-:Y:S01]  /*bd0d0*/  ULDC UR5, c[0x0][0x248] ;  /* 0x0000920000057ab9 */ /* 0x000fe20000000800 */
[C-C-:B------:R-:W-:Y:S01]  /*bd0e0*/  LOP3.LUT R26, R20.reuse, 0x18e, R0.reuse, 0xfe, !PT ;  /* 0x0000018e141a7812 */ /* 0x140fe200078efe00 */
[----:B------:R-:W-:Y:S01]  /*bd0f0*/  ULDC UR12, c[0x0][0x248] ;  /* 0x00009200000c7ab9 */ /* 0x000fe20000000800 */
[----:B0-----:R-:W-:Y:S01]  /*bd100*/  LOP3.LUT R17, R20, 0x1fa, R0, 0xfe, !PT ;  /* 0x000001fa14117812 */ /* 0x001fe200078efe00 */
[----:B------:R0:W-:Y:S01]  /*bd110*/  STL [R1+0x3d0], R19 ;  /* 0x0003d01301007387 */ /* 0x0001e20000100800 */
[----:B-1----:R-:W-:-:S02]  /*bd120*/  IADD3 R16, P2, R2, R3, RZ ;  /* 0x0000000302107210 */ /* 0x002fc40007f5e0ff */
[C-C-:B------:R-:W-:Y:S01]  /*bd130*/  LOP3.LUT R24, R20.reuse, 0x18a, R0.reuse, 0xfe, !PT ;  /* 0x0000018a14187812 */ /* 0x140fe200078efe00 */
[----:B------:R1:W-:Y:S01]  /*bd140*/  STL [R1+0x3d4], R17 ;  /* 0x0003d41101007387 */ /* 0x0003e20000100800 */
[C-C-:B------:R-:W-:Y:S02]  /*bd150*/  LOP3.LUT R25, R20.reuse, 0x18c, R0.reuse, 0xfe, !PT ;  /* 0x0000018c14197812 */ /* 0x140fe400078efe00 */
[--C-:B------:R-:W-:Y:S02]  /*bd160*/  LOP3.LUT R27, R20, 0x190, R0.reuse, 0xfe, !PT ;  /* 0x00000190141b7812 */ /* 0x100fe400078efe00 */
[----:B0-----:R-:W-:Y:S02]  /*bd170*/  LEA.HI.X.SX32 R19, R21, R28, 0x1, P1 ;  /* 0x0000001c15137211 */ /* 0x001fe400008f0eff */
[----:B------:R-:W-:Y:S02]  /*bd180*/  PRMT R29, R10, 0x7772, RZ ;  /* 0x000077720a1d7816 */ /* 0x000fe400000000ff */
[----:B------:R-:W-:-:S02]  /*bd190*/  LOP3.LUT R0, R20, 0x1fc, R0, 0xfe, !PT ;  /* 0x000001fc14007812 */ /* 0x000fc400078efe00 */
[----:B-1----:R-:W-:Y:S02]  /*bd1a0*/  LEA.HI.X.SX32 R17, R2, R28, 0x1, P2 ;  /* 0x0000001c02117211 */ /* 0x002fe400010f0eff */
[----:B------:R-:W-:Y:S01]  /*bd1b0*/  PRMT R2, R11, 0x7772, RZ ;  /* 0x000077720b027816 */ /* 0x000fe200000000ff */
[----:B------:R-:W-:Y:S04]  /*bd1c0*/  @P3 STG.E.U8 desc[UR8][R18.64], R29 ;  /* 0x0000001d12003986 */ /* 0x000fe8000c101108 */
[----:B------:R0:W-:Y:S04]  /*bd1d0*/  STL [R1+0x2b0], R0 ;  /* 0x0002b00001007387 */ /* 0x0001e80000100800 */
[----:B------:R1:W-:Y:S01]  /*bd1e0*/  @P4 STG.E.U8 desc[UR8][R16.64], R2 ;  /* 0x0000000210004986 */ /* 0x0003e2000c101108 */
[----:B------:R-:W-:Y:S01]  /*bd1f0*/  ISETP.LT.AND P1, PT, R13, UR13, !P0 ;  /* 0x0000000d0d007c0c */ /* 0x000fe2000c721270 */
[----:B------:R-:W-:-:S02]  /*bd200*/  IMAD R22, R14, UR6, RZ ;  /* 0x000000060e167c24 */ /* 0x000fc4000f8e02ff */
[----:B0-----:R-:W-:Y:S01]  /*bd210*/  IMAD R0, R13, UR4, RZ ;  /* 0x000000040d007c24 */ /* 0x001fe2000f8e02ff */
[C---:B------:R-:W-:Y:S01]  /*bd220*/  ISETP.LT.AND P3, PT, R15.reuse, UR14, !P0 ;  /* 0x0000000e0f007c0c */ /* 0x040fe2000c761270 */
[----:B------:R-:W-:Y:S02]  /*bd230*/  IMAD R29, R12, UR12, RZ ;  /* 0x0000000c0c1d7c24 */ /* 0x000fe4000f8e02ff */
[----:B-1----:R-:W-:Y:S01]  /*bd240*/  IMAD R2, R15, UR5, RZ ;  /* 0x000000050f027c24 */ /* 0x002fe2000f8e02ff */
[-C--:B------:R-:W-:Y:S01]  /*bd250*/  IADD3 R20, P6, R0, R3.reuse, RZ ;  /* 0x0000000300147210 */ /* 0x080fe20007fde0ff */
[----:B------:R-:W2:Y:S01]  /*bd260*/  LDL.LU R13, [R1+0x20] ;  /* 0x00002000010d7983 */ /* 0x000ea20000300800 */
[----:B------:R-:W-:Y:S01]  /*bd270*/  ISETP.LT.AND P2, PT, R14, UR15, !P0 ;  /* 0x0000000f0e007c0c */ /* 0x000fe2000c741270 */
[----:B------:R-:W-:Y:S01]  /*bd280*/  ULDC UR5, c[0x0][0x248] ;  /* 0x0000920000057ab9 */ /* 0x000fe20000000800 */
[-C--:B------:R-:W-:Y:S01]  /*bd290*/  IADD3 R18, P5, R2, R3.reuse, RZ ;  /* 0x0000000302127210 */ /* 0x080fe20007fbe0ff */
[----:B------:R-:W-:Y:S01]  /*bd2a0*/  ULDC UR14, c[0x0][0x22c] ;  /* 0x00008b00000e7ab9 */ /* 0x000fe20000000800 */
[----:B------:R-:W-:Y:S01]  /*bd2b0*/  ISETP.LT.AND P4, PT, R12, UR16, !P0 ;  /* 0x000000100c007c0c */ /* 0x000fe2000c781270 */
[----:B------:R-:W-:Y:S01]  /*bd2c0*/  ULDC UR6, c[0x0][0x248] ;  /* 0x0000920000067ab9 */ /* 0x000fe20000000800 */
[-C--:B------:R-:W-:Y:S01]  /*bd2d0*/  LEA.HI.X.SX32 R21, R0, R28.reuse, 0x1, P6 ;  /* 0x0000001c00157211 */ /* 0x080fe200030f0eff */
[----:B------:R-:W3:Y:S01]  /*bd2e0*/  LDL.LU R12, [R1+0x2c] ;  /* 0x00002c00010c7983 */ /* 0x000ee20000300800 */
[-C--:B------:R-:W-:Y:S01]  /*bd2f0*/  IADD3 R14, P6, R22, R3.reuse, RZ ;  /* 0x00000003160e7210 */ /* 0x080fe20007fde0ff */
[----:B------:R-:W-:Y:S01]  /*bd300*/  ULDC UR15, c[0x0][0x22c] ;  /* 0x00008b00000f7ab9 */ /* 0x000fe20000000800 */
[----:B------:R-:W-:Y:S01]  /*bd310*/  PRMT R17, R4, 0x7773, RZ ;  /* 0x0000777304117816 */ /* 0x000fe200000000ff */
[----:B------:R-:W-:Y:S01]  /*bd320*/  ULDC UR4, c[0x0][0x248] ;  /* 0x0000920000047ab9 */ /* 0x000fe20000000800 */
[----:B------:R-:W-:Y:S01]  /*bd330*/  LEA.HI.X.SX32 R19, R2, R28, 0x1, P5 ;  /* 0x0000001c02137211 */ /* 0x000fe200028f0eff */
[----:B------:R-:W-:Y:S01]  /*bd340*/  ULDC UR13, c[0x0][0x22c] ;  /* 0x00008b00000d7ab9 */ /* 0x000fe20000000800 */
[----:B------:R-:W-:Y:S01]  /*bd350*/  IADD3 R4, P5, R29, R3, RZ ;  /* 0x000000031d047210 */ /* 0x000fe20007fbe0ff */
[----:B------:R-:W-:Y:S01]  /*bd360*/  ULDC UR12, c[0x0][0x248] ;  /* 0x00009200000c7ab9 */ /* 0x000fe20000000800 */
[----:B------:R-:W-:Y:S01]  /*bd370*/  PRMT R16, R5, 0x7773, RZ ;  /* 0x0000777305107816 */ /* 0x000fe200000000ff */
[----:B------:R-:W-:Y:S01]  /*bd380*/  ULDC UR16, c[0x0][0x22c] ;  /* 0x00008b0000107ab9 */ /* 0x000fe20000000800 */
[----:B------:R-:W-:-:S02]  /*bd390*/  PRMT R6, R6, 0x7773, RZ ;  /* 0x0000777306067816 */ /* 0x000fc400000000ff */
[-C--:B------:R-:W-:Y:S02]  /*bd3a0*/  LEA.HI.X.SX32 R15, R22, R28.reuse, 0x1, P6 ;  /* 0x0000001c160f7211 */ /* 0x080fe400030f0eff */
[----:B------:R-:W-:Y:S02]  /*bd3b0*/  PRMT R0, R7, 0x7773, RZ ;  /* 0x0000777307007816 */ /* 0x000fe400000000ff */
[----:B------:R-:W-:Y:S01]  /*bd3c0*/  LEA.HI.X.SX32 R5, R29, R28, 0x1, P5 ;  /* 0x0000001c1d057211 */ /* 0x000fe200028f0eff */
[----:B------:R-:W-:Y:S04]  /*bd3d0*/  @P1 STG.E.U8 desc[UR8][R20.64], R17 ;  /* 0x0000001114001986 */ /* 0x000fe8000c101108 */
[----:B------:R-:W-:Y:S01]  /*bd3e0*/  @P3 STG.E.U8 desc[UR8][R18.64], R16 ;  /* 0x0000001012003986 */ /* 0x000fe2000c101108 */
[----:B------:R-:W-:Y:S01]  /*bd3f0*/  ISETP.LT.AND P3, PT, R9, UR14, !P0 ;  /* 0x0000000e09007c0c */ /* 0x000fe2000c761270 */
[----:B------:R-:W-:Y:S01]  /*bd400*/  IMAD R7, R8, UR6, RZ ;  /* 0x0000000608077c24 */ /* 0x000fe2000f8e02ff */
[----:B------:R-:W-:Y:S01]  /*bd410*/  PRMT R10, R10, 0x7773, RZ ;  /* 0x000077730a0a7816 */ /* 0x000fe200000000ff */
[----:B------:R-:W-:Y:S01]  /*bd420*/  @P2 STG.E.U8 desc[UR8][R14.64], R6 ;  /* 0x000000060e002986 */ /* 0x000fe2000c101108 */
[----:B------:R-:W-:Y:S01]  /*bd430*/  ISETP.LT.AND P2, PT, R8, UR15, !P0 ;  /* 0x0000000f08007c0c */ /* 0x000fe2000c741270 */
[----:B------:R-:W-:Y:S01]  /*bd440*/  ULDC UR6, c[0x0][0x248] ;  /* 0x0000920000067ab9 */ /* 0x000fe20000000800 */
[----:B------:R-:W-:Y:S01]  /*bd450*/  PRMT R11, R11, 0x7773, RZ ;  /* 0x000077730b0b7816 */ /* 0x000fe200000000ff */
[----:B------:R0:W-:Y:S01]  /*bd460*/  @P4 STG.E.U8 desc[UR8][R4.64], R0 ;  /* 0x0000000004004986 */ /* 0x0001e2000c101108 */
[----:B------:R-:W-:Y:S01]  /*bd470*/  ULDC UR14, c[0x0][0x22c] ;  /* 0x00008b00000e7ab9 */ /* 0x000fe20000000800 */
[----:B0-----:R-:W-:Y:S01]  /*bd480*/  IMAD R0, R9, UR5, RZ ;  /* 0x0000000509007c24 */ /* 0x001fe2000f8e02ff */
[----:B------:R-:W-:Y:S01]  /*bd490*/  ULDC UR5, c[0x0][0x248] ;  /* 0x0000920000057ab9 */ /* 0x000fe20000000800 */
[----:B------:R-:W4:Y:S04]  /*bd4a0*/  LDL.LU R9, [R1+0x381c] ;  /* 0x00381c0001097983 */ /* 0x000f280000300800 */
[----:B------:R-:W5:Y:S04]  /*bd4b0*/  LDL.LU R8, [R1+0x3818] ;  /* 0x0038180001087983 */ /* 0x000f680000300800 */
[----:B------:R-:W5:Y:S04]  /*bd4c0*/  LDL.LU R17, [R1+0x54] ;  /* 0x0000540001117983 */ /* 0x000f680000300800 */
[----:B------:R-:W5:Y:S04]  /*bd4d0*/  LDL.LU R16, [R1+0x58] ;  /* 0x0000580001107983 */ /* 0x000f680000300800 */
[----:B------:R-:W5:Y:S04]  /*bd4e0*/  LDL.LU R15, [R1+0x5c] ;  /* 0x00005c00010f7983 */ /* 0x000f680000300800 */
[----:B------:R-:W5:Y:S01]  /*bd4f0*/  LDL.LU R14, [R1+0x80] ;  /* 0x00008000010e7983 */ /* 0x000f620000300800 */
[----:B------:R-:W-:-:S03]  /*bd500*/  IADD3 R4, P5, R0, R3, RZ ;  /* 0x0000000300047210 */ /* 0x000fc60007fbe0ff */
[----:B------:R-:W5:Y:S04]  /*bd510*/  LDL.LU R22, [R1+0x30] ;  /* 0x0000300001167983 */ /* 0x000f680000300800 */
[----:B------:R-:W5:Y:S01]  /*bd520*/  LDL.LU R21, [R1+0x34] ;  /* 0x0000340001157983 */ /* 0x000f620000300800 */
[C---:B--2---:R-:W-:Y:S01]  /*bd530*/  IMAD R5, R13.reuse, UR4, RZ ;  /* 0x000000040d057c24 */ /* 0x044fe2000f8e02ff */
[----:B------:R-:W-:Y:S01]  /*bd540*/  ISETP.LT.AND P1, PT, R13, UR13, !P0 ;  /* 0x0000000d0d007c0c */ /* 0x000fe2000c721270 */
[----:B------:R-:W-:Y:S01]  /*bd550*/  ULDC UR4, c[0x0][0x248] ;  /* 0x0000920000047ab9 */ /* 0x000fe20000000800 */
[----:B------:R-:W2:Y:S01]  /*bd560*/  LDL.LU R13, [R1+0x38] ;  /* 0x00003800010d7983 */ /* 0x000ea20000300800 */
[----:B------:R-:W-:Y:S01]  /*bd570*/  ULDC UR13, c[0x0][0x22c] ;  /* 0x00008b00000d7ab9 */ /* 0x000fe20000000800 */
[C---:B------:R-:W-:Y:S01]  /*bd580*/  IADD3 R18, P6, R5.reuse, R3, RZ ;  /* 0x0000000305127210 */ /* 0x040fe20007fde0ff */
[C---:B---3--:R-:W-:Y:S01]  /*bd590*/  IMAD R2, R12.reuse, UR12, RZ ;  /* 0x0000000c0c027c24 */ /* 0x048fe2000f8e02ff */
[----:B------:R-:W-:Y:S01]  /*bd5a0*/  ISETP.LT.AND P4, PT, R12, UR16, !P0 ;  /* 0x000000100c007c0c */ /* 0x000fe2000c781270 */
[----:B------:R-:W-:Y:S01]  /*bd5b0*/  ULDC UR12, c[0x0][0x22c] ;  /* 0x00008b00000c7ab9 */ /* 0x000fe20000000800 */
[----:B------:R-:W-:-:S02]  /*bd5c0*/  LEA.HI.X.SX32 R19, R5, R28, 0x1, P6 ;  /* 0x0000001c05137211 */ /* 0x000fc400030f0eff */
[CC--:B------:R-:W-:Y:S02]  /*bd5d0*/  IADD3 R6, P6, R7.reuse, R3.reuse, RZ ;  /* 0x0000000307067210 */ /* 0x0c0fe40007fde0ff */
[-C--:B------:R-:W-:Y:S02]  /*bd5e0*/  LEA.HI.X.SX32 R5, R0, R28.reuse, 0x1, P5 ;  /* 0x0000001c00057211 */ /* 0x080fe400028f0eff */
[----:B------:R-:W-:Y:S02]  /*bd5f0*/  LEA.HI.X.SX32 R7, R7, R28, 0x1, P6 ;  /* 0x0000001c07077211 */ /* 0x000fe400030f0eff */
[----:B----4-:R-:W-:Y:S02]  /*bd600*/  PRMT R29, R9, 0x7773, RZ ;  /* 0x00007773091d7816 */ /* 0x010fe400000000ff */
[----:B-----5:R-:W-:Y:S02]  /*bd610*/  PRMT R12, R8, 0x7773, RZ ;  /* 0x00007773080c7816 */ /* 0x020fe400000000ff */
[----:B------:R-:W-:-:S03]  /*bd620*/  IADD3 R8, P5, R2, R3, RZ ;  /* 0x0000000302087210 */ /* 0x000fc60007fbe0ff */
[----:B------:R0:W-:Y:S01]  /*bd630*/  @P1 STG.E.U8 desc[UR8][R18.64], R12 ;  /* 0x0000000c12001986 */ /* 0x0001e2000c101108 */
[----:B------:R-:W-:Y:S02]  /*bd640*/  LEA.HI.X.SX32 R9, R2, R28, 0x1, P5 ;  /* 0x0000001c02097211 */ /* 0x000fe400028f0eff */
[C---:B------:R-:W-:Y:S01]  /*bd650*/  ISETP.LT.AND P1, PT, R17.reuse, UR12, !P0 ;  /* 0x0000000c11007c0c */ /* 0x040fe2000c721270 */
[----:B------:R1:W-:Y:S01]  /*bd660*/  @P3 STG.E.U8 desc[UR8][R4.64], R29 ;  /* 0x0000001d04003986 */ /* 0x0003e2000c101108 */
[----:B------:R-:W-:Y:S01]  /*bd670*/  ULDC UR12, c[0x0][0x22c] ;  /* 0x00008b00000c7ab9 */ /* 0x000fe20000000800 */
[----:B------:R-:W-:Y:S02]  /*bd680*/  IMAD R0, R16, UR5, RZ ;  /* 0x0000000510007c24 */ /* 0x000fe4000f8e02ff */
[----:B0-----:R-:W3:Y:S01]  /*bd690*/  LDL.LU R12, [R1+0x3c] ;  /* 0x00003c00010c7983 */ /* 0x001ee20000300800 */
[----:B-1----:R-:W-:-:S03]  /*bd6a0*/  IMAD R4, R17, UR4, RZ ;  /* 0x0000000411047c24 */ /* 0x002fc6000f8e02ff */
[----:B------:R0:W-:Y:S01]  /*bd6b0*/  @P2 STG.E.U8 desc[UR8][R6.64], R10 ;  /* 0x0000000a06002986 */ /* 0x0001e2000c101108 */
[----:B------:R-:W-:Y:S01]  /*bd6c0*/  ULDC UR4, c[0x0][0x248] ;  /* 0x0000920000047ab9 */ /* 0x000fe20000000800 */
[----:B------:R-:W-:Y:S01]  /*bd6d0*/  ISETP.LT.AND P2, PT, R16, UR13, !P0 ;  /* 0x0000000d10007c0c */ /* 0x000fe2000c741270 */
[C---:B------:R-:W-:Y:S01]  /*bd6e0*/  IMAD R2, R15.reuse, UR6, RZ ;  /* 0x000000060f027c24 */ /* 0x040fe2000f8e02ff */
[----:B------:R1:W-:Y:S01]  /*bd6f0*/  @P4 STG.E.U8 desc[UR8][R8.64], R11 ;  /* 0x0000000b08004986 */ /* 0x0003e2000c101108 */
[----:B------:R-:W-:Y:S01]  /*bd700*/  ISETP.LT.AND P4, PT, R14, UR12, !P0 ;  /* 0x0000000c0e007c0c */ /* 0x000fe2000c781270 */
[----:B------:R-:W-:Y:S01]  /*bd710*/  ULDC UR12, c[0x0][0x22c] ;  /* 0x00008b00000c7ab9 */ /* 0x000fe20000000800 */
[----:B------:R-:W-:Y:S01]  /*bd720*/  ISETP.LT.AND P3, PT, R15, UR14, !P0 ;  /* 0x0000000e0f007c0c */ /* 0x000fe2000c761270 */
[----:B------:R-:W4:Y:S01]  /*bd730*/  LDL.LU R23, [R1+0x84] ;  /* 0x0000840001177983 */ /* 0x000f220000300800 */
[----:B------:R-:W-:Y:S01]  /*bd740*/  PRMT R5, R22, 0x7770, RZ ;  /* 0x0000777016057816 */ /* 0x000fe200000000ff */
[----:B------:R-:W-:Y:S01]  /*bd750*/  ULDC UR5, c[0x0][0x248] ;  /* 0x0000920000057ab9 */ /* 0x000fe20000000800 */
[----:B------:R-:W-:Y:S01]  /*bd760*/  ULDC UR13, c[0x0][0x22c] ;  /* 0x00008b00000d7ab9 */ /* 0x000fe20000000800 */
[----:B0-----:R-:W-:Y:S01]  /*bd770*/  IMAD R10, R14, UR4, RZ ;  /* 0x000000040e0a7c24 */ /* 0x001fe2000f8e02ff */
[----:B------:R-:W5:Y:S01]  /*bd780*/  LDL.LU R16, [R1+0x88] ;  /* 0x0000880001107983 */ /* 0x000f620000300800 */
[----:B------:R-:W-:Y:S01]  /*bd790*/  ULDC UR4, c[0x0][0x248] ;  /* 0x0000920000047ab9 */ /* 0x000fe20000000800 */
[----:B------:R-:W-:Y:S01]  /*bd7a0*/  ULDC UR6, c[0x0][0x248] ;  /* 0x0000920000067ab9 */ /* 0x000fe20000000800 */
[----:B-1----:R-:W-:Y:S01]  /*bd7b0*/  IADD3 R8, P5, R4, R3, RZ ;  /* 0x0000000304087210 */ /* 0x002fe20007fbe0ff */
[----:B------:R-:W3:Y:S01]  /*bd7c0*/  LDL.LU R14, [R1+0x8c] ;  /* 0x00008c00010e7983 */ /* 0x000ee20000300800 */
[----:B------:R-:W-:-:S02]  /*bd7d0*/  ULDC UR14, c[0x0][0x22c] ;  /* 0x00008b00000e7ab9 */ /* 0x000fc40000000800 */
[----:B------:R-:W-:Y:S01]  /*bd7e0*/  LEA.HI.X.SX32 R9, R4, R28, 0x1, P5 ;  /* 0x0000001c04097211 */ /* 0x000fe200028f0eff */
[----:B------:R-:W3:Y:S01]  /*bd7f0*/  LDL.LU R15, [R1+0xb0] ;  /* 0x0000b000010f7983 */ /* 0x000ee20000300800 */
[----:B------:R-:W-:-:S03]  /*bd800*/  IADD3 R4, P6, R0, R3, RZ ;  /* 0x0000000300047210 */ /* 0x000fc60007fde0ff */
[----:B------:R-:W3:Y:S01]  /*bd810*/  LDL.LU R20, [R1+0x40] ;  /* 0x0000400001147983 */ /* 0x000ee20000300800 */
[----:B------:R-:W-:-:S03]  /*bd820*/  IADD3 R6, P5, R2, R3, RZ ;  /* 0x0000000302067210 */ /* 0x000fc60007fbe0ff */
[----:B------:R0:W-:Y:S01]  /*bd830*/  @P1 STG.E.U8 desc[UR8][R8.64], R5 ;  /* 0x0000000508001986 */ /* 0x0001e2000c101108 */
[----:B------:R-:W-:-:S03]  /*bd840*/  LEA.HI.X.SX32 R7, R2, R28, 0x1, P5 ;  /* 0x0000001c02077211 */ /* 0x000fc600028f0eff */
[----:B------:R-:W3:Y:S04]  /*bd850*/  LDL.LU R19, [R1+0x44] ;  /* 0x0000440001137983 */ /* 0x000ee80000300800 */
[----:B------:R-:W3:Y:S01]  /*bd860*/  LDL.LU R18, [R1+0x48] ;  /* 0x0000480001127983 */ /* 0x000ee20000300800 */
[----:B0-----:R-:W-:-:S03]  /*bd870*/  LEA.HI.X.SX32 R5, R0, R28, 0x1, P6 ;  /* 0x0000001c00057211 */ /* 0x001fc600030f0eff */
[----:B------:R-:W3:Y:S01]  /*bd880*/  LDL.LU R17, [R1+0x4c] ;  /* 0x00004c0001117983 */ /* 0x000ee20000300800 */
[----:B------:R-:W-:Y:S02]  /*bd890*/  PRMT R0, R21, 0x7770, RZ ;  /* 0x0000777015007816 */ /* 0x000fe400000000ff */
[----:B------:R-:W-:-:S03]  /*bd8a0*/  IADD3 R8, P1, R10, R3, RZ ;  /* 0x000000030a087210 */ /* 0x000fc60007f3e0ff */
[----:B------:R0:W-:Y:S01]  /*bd8b0*/  @P2 STG.E.U8 desc[UR8][R4.64], R0 ;  /* 0x0000000004002986 */ /* 0x0001e2000c101108 */
[----:B------:R-:W-:Y:S02]  /*bd8c0*/  LEA.HI.X.SX32 R9, R10, R28, 0x1, P1 ;  /* 0x0000001c0a097211 */ /* 0x000fe400008f0eff */
[----:B--2---:R-:W-:-:S05]  /*bd8d0*/  PRMT R2, R13, 0x7770, RZ ;  /* 0x000077700d027816 */ /* 0x004fca00000000ff */
[----:B------:R1:W-:Y:S01]  /*bd8e0*/  @P3 STG.E.U8 desc[UR8][R6.64], R2 ;  /* 0x0000000206003986 */ /* 0x0003e2000c101108 */
[C---:B----4-:R-:W-:Y:S01]  /*bd8f0*/  ISETP.LT.AND P1, PT, R23.reuse, UR12, !P0 ;  /* 0x0000000c17007c0c */ /* 0x050fe2000c721270 */
[----:B0-----:R-:W-:Y:S01]  /*bd900*/  IMAD R4, R23, UR4, RZ ;  /* 0x0000000417047c24 */ /* 0x001fe2000f8e02ff */
[C---:B-----5:R-:W-:Y:S01]  /*bd910*/  ISETP.LT.AND P2, PT, R16.reuse, UR13, !P0 ;  /* 0x0000000d10007c0c */ /* 0x060fe2000c741270 */
[----:B------:R-:W2:Y:S01]  /*bd920*/  LDL.LU R23, [R1+0xb4] ;  /* 0x0000b40001177983 */ /* 0x000ea20000300800 */
[----:B------:R-:W-:Y:S01]  /*bd930*/  IMAD R0, R16, UR5, RZ ;  /* 0x0000000510007c24 */ /* 0x000fe2000f8e02ff */
[----:B---3--:R-:W-:Y:S01]  /*bd940*/  PRMT R10, R12, 0x7770, RZ ;  /* 0x000077700c0a7816 */ /* 0x008fe200000000ff */
[C---:B-1----:R-:W-:Y:S01]  /*bd950*/  IMAD R2, R14.reuse, UR6, RZ ;  /* 0x000000060e027c24 */ /* 0x042fe2000f8e02ff */
[----:B------:R-:W-:Y:S01]  /*bd960*/  ISETP.LT.AND P3, PT, R14, UR14, !P0 ;  /* 0x0000000e0e007c0c */ /* 0x000fe2000c761270 */
[----:B------:R-:W3:Y:S01]  /*bd970*/  LDL.LU R16, [R1+0xb8] ;  /* 0x0000b80001107983 */ /* 0x000ee20000300800 */
[----:B------:R-:W-:Y:S01]  /*bd980*/  ULDC UR4, c[0x0][0x248] ;  /* 0x0000920000047ab9 */ /* 0x000fe20000000800 */
[----:B------:R-:W-:Y:S01]  /*bd990*/  ULDC UR12, c[0x0][0x22c] ;  /* 0x00008b00000c7ab9 */ /* 0x000fe20000000800 */
[----:B------:R-:W-:Y:S01]  /*bd9a0*/  ULDC UR5, c[0x0][0x248] ;  /* 0x0000920000057ab9 */ /* 0x000fe20000000800 */
[----:B------:R-:W4:Y:S01]  /*bd9b0*/  LDL.LU R14, [R1+0xbc] ;  /* 0x0000bc00010e7983 */ /* 0x000f220000300800 */
[----:B------:R-:W-:Y:S01]  /*bd9c0*/  ULDC UR13, c[0x0][0x22c] ;  /* 0x00008b00000d7ab9 */ /* 0x000fe20000000800 */
[----:B------:R-:W-:Y:S01]  /*bd9d0*/  PRMT R5, R20, 0x7770, RZ ;  /* 0x0000777014057816 */ /* 0x000fe200000000ff */
[----:B------:R-:W-:Y:S01]  /*bd9e0*/  ULDC UR6, c[0x0][0x248] ;  /* 0x0000920000067ab9 */ /* 0x000fe20000000800 */
[----:B------:R0:W-:Y:S01]  /*bd9f0*/  @P4 STG.E.U8 desc[UR8][R8.64], R10 ;  /* 0x0000000a08004986 */ /* 0x0001e2000c101108 */
[C---:B------:R-:W-:Y:S01]  /*bda00*/  ISETP.LT.AND P4, PT, R15.reuse, UR12, !P0 ;  /* 0x0000000c0f007c0c */ /* 0x040fe2000c781270 */
[----:B------:R-:W-:Y:S01]  /*bda10*/  ULDC UR12, c[0x0][0x22c] ;  /* 0x00008b00000c7ab9 */ /* 0x000fe20000000800 */
[----:B------:R-:W-:Y:S01]  /*bda20*/  ULDC UR14, c[0x0][0x22c] ;  /* 0x00008b00000e7ab9 */ /* 0x000fe20000000800 */
[C---:B0-----:R-:W-:Y:S01]  /*bda30*/  IADD3 R8, P5, R4.reuse, R3, RZ ;  /* 0x0000000304087210 */ /* 0x041fe20007fbe0ff */
[----:B------:R-:W-:Y:S01]  /*bda40*/  IMAD R10, R15, UR4, RZ ;  /* 0x000000040f0a7c24 */ /* 0x000fe2000f8e02ff */
[----:B------:R-:W-:Y:S01]  /*bda50*/  ULDC UR4, c[0x0][0x248] ;  /* 0x0000920000047ab9 */ /* 0x000fe20000000800 */
[----:B------:R-:W5:Y:S01]  /*bda60*/  LDL.LU R15, [R1+0xe0] ;  /* 0x0000e000010f7983 */ /* 0x000f620000300800 */
[----:B------:R-:W-:-:S02]  /*bda70*/  LEA.HI.X.SX32 R9, R4, R28, 0x1, P5 ;  /* 0x0000001c04097211 */ /* 0x000fc400028f0eff */
[-C--:B------:R-:W-:Y:S02]  /*bda80*/  IADD3 R4, P6, R0, R3.reuse, RZ ;  /* 0x0000000300047210 */ /* 0x080fe40007fde0ff */
[C---:B------:R-:W-:Y:S01]  /*bda90*/  IADD3 R6, P5, R2.reuse, R3, RZ ;  /* 0x0000000302067210 */ /* 0x040fe20007fbe0ff */
[----:B------:R0:W-:Y:S03]  /*bdaa0*/  @P1 STG.E.U8 desc[UR8][R8.64], R5 ;  /* 0x0000000508001986 */ /* 0x0001e6000c101108 */
[-C--:B------:R-:W-:Y:S02]  /*bdab0*/  LEA.HI.X.SX32 R7, R2, R28.reuse, 0x1, P5 ;  /* 0x0000001c02077211 */ /* 0x080fe400028f0eff */
[----:B------:R-:W-:Y:S02]  /*bdac0*/  PRMT R2, R18, 0x7770, RZ ;  /* 0x0000777012027816 */ /* 0x000fe400000000ff */
[----:B0-----:R-:W-:-:S02]  /*bdad0*/  LEA.HI.X.SX32 R5, R0, R28, 0x1, P6 ;  /* 0x0000001c00057211 */ /* 0x001fc400030f0eff */
[----:B------:R-:W-:Y:S02]  /*bdae0*/  PRMT R0, R19, 0x7770, RZ ;  /* 0x0000777013007816 */ /* 0x000fe400000000ff */
[----:B------:R-:W-:-:S03]  /*bdaf0*/  IADD3 R8, P1, R10, R3, RZ ;  /* 0x000000030a087210 */ /* 0x000fc60007f3e0ff */
[----:B------:R0:W-:Y:S01]  /*bdb00*/  @P2 STG.E.U8 desc[UR8][R4.64], R0 ;  /* 0x0000000004002986 */ /* 0x0001e2000c101108 */
[----:B------:R-:W-:-:S03]  /*bdb10*/  LEA.HI.X.SX32 R9, R10, R28, 0x1, P1 ;  /* 0x0000001c0a097211 */ /* 0x000fc600008f0eff */
[----:B------:R4:W-:Y:S01]  /*bdb20*/  @P3 STG.E.U8 desc[UR8][R6.64], R2 ;  /* 0x0000000206003986 */ /* 0x0009e2000c101108 */
[C---:B--2---:R-:W-:Y:S01]  /*bdb30*/  ISETP.LT.AND P1, PT, R23.reuse, UR12, !P0 ;  /* 0x0000000c17007c0c */ /* 0x044fe2000c721270 */
[----:B0-----:R-:W-:Y:S01]  /*bdb40*/  IMAD R4, R23, UR4, RZ ;  /* 0x0000000417047c24 */ /* 0x001fe2000f8e02ff */
[C---:B---3--:R-:W-:Y:S01]  /*bdb50*/  ISETP.LT.AND P2, PT, R16.reuse, UR13, !P0 ;  /* 0x0000000d10007c0c */ /* 0x048fe2000c741270 */
[----:B------:R-:W2:Y:S01]  /*bdb60*/  LDL.LU R23, [R1+0xe4] ;  /* 0x0000e40001177983 */ /* 0x000ea20000300800 */
[----:B------:R-:W-:Y:S01]  /*bdb70*/  IMAD R0, R16, UR5, RZ ;  /* 0x0000000510007c24 */ /* 0x000fe2000f8e02ff */
[----:B------:R-:W-:Y:S01]  /*bdb80*/  PRMT R10, R17, 0x7770, RZ ;  /* 0x00007770110a7816 */ /* 0x000fe200000000ff */
[C---:B----4-:R-:W-:Y:S01]  /*bdb90*/  IMAD R2, R14.reuse, UR6, RZ ;  /* 0x000000060e027c24 */ /* 0x050fe2000f8e02ff */
[----:B------:R-:W-:Y:S01]  /*bdba0*/  ISETP.LT.AND P3, PT, R14, UR14, !P0 ;  /* 0x0000000e0e007c0c */ /* 0x000fe2000c761270 */
[----:B------:R-:W3:Y:S01]  /*bdbb0*/  LDL.LU R16, [R1+0xe8] ;  /* 0x0000e80001107983 */ /* 0x000ee20000300800 */
[----:B------:R-:W-:Y:S01]  /*bdbc0*/  PRMT R5, R22, 0x7771, RZ ;  /* 0x0000777116057816 */ /* 0x000fe200000000ff */
[----:B------:R-:W-:Y:S01]  /*bdbd0*/  ULDC UR4, c[0x0][0x248] ;  /* 0x0000920000047ab9 */ /* 0x000fe20000000800 */
[----:B------:R-:W-:Y:S01]  /*bdbe0*/  ULDC UR12, c[0x0][0x22c] ;  /* 0x00008b00000c7ab9 */ /* 0x000fe20000000800 */
[----:B------:R-:W4:Y:S01]  /*bdbf0*/  LDL.LU R14, [R1+0xec] ;  /* 0x0000ec00010e7983 */ /* 0x000f220000300800 */
[----:B------:R-:W-:Y:S01]  /*bdc00*/  ULDC UR6, c[0x0][0x248] ;  /* 0x0000920000067ab9 */ /* 0x000fe20000000800 */
[----:B------:R-:W-:Y:S01]  /*bdc10*/  ULDC UR14, c[0x0][0x22c] ;  /* 0x00008b00000e7ab9 */ /* 0x000fe20000000800 */
[----:B------:R-:W-:Y:S01]  /*bdc20*/  ULDC UR5, c[0x0][0x248] ;  /* 0x0000920000057ab9 */ /* 0x000fe20000000800 */
[----:B------:R0:W-:Y:S01]  /*bdc30*/  @P4 STG.E.U8 desc[UR8][R8.64], R10 ;  /* 0x0000000a08004986 */ /* 0x0001e2000c101108 */
[----:B------:R-:W-:Y:S01]  /*bdc40*/  ULDC UR13, c[0x0][0x22c] ;  /* 0x00008b00000d7ab9 */ /* 0x000fe20000000800 */
[----:B0-----:R-:W-:-:S04]  /*bdc50*/  IADD3 R8, P5, R4, R3, RZ ;  /* 0x0000000304087210 */ /* 0x001fc80007fbe0ff */
[-C--:B------:R-:W-:Y:S02]  /*bdc60*/  LEA.HI.X.SX32 R9, R4, R28.reuse, 0x1, P5 ;  /* 0x0000001c04097211 */ /* 0x080fe400028f0eff */
[-C--:B------:R-:W-:Y:S02]  /*bdc70*/  IADD3 R4, P6, R0, R3.reuse, RZ ;  /* 0x0000000300047210 */ /* 0x080fe40007fde0ff */
[C---:B------:R-:W-:Y:S01]  /*bdc80*/  IADD3 R6, P5, R2.reuse, R3, RZ ;  /* 0x0000000302067210 */ /* 0x040fe20007fbe0ff */
[C---:B-----5:R-:W-:Y:S01]  /*bdc90*/  IMAD R10, R15.reuse, UR4, RZ ;  /* 0x000000040f0a7c24 */ /* 0x060fe2000f8e02ff */
[----:B------:R-:W-:Y:S01]  /*bdca0*/  ISETP.LT.AND P4, PT, R15, UR12, !P0 ;  /* 0x0000000c0f007c0c */ /* 0x000fe2000c781270 */
[----:B------:R0:W-:Y:S01]  /*bdcb0*/  @P1 STG.E.U8 desc[UR8][R8.64], R5 ;  /* 0x0000000508001986 */ /* 0x0001e2000c101108 */
[----:B------:R-:W-:Y:S01]  /*bdcc0*/  LEA.HI.X.SX32 R7, R2, R28, 0x1, P5 ;  /* 0x0000001c02077211 */ /* 0x000fe200028f0eff */
[----:B------:R-:W-:Y:S02]  /*bdcd0*/  ULDC UR4, c[0x0][0x248] ;  /* 0x0000920000047ab9 */ /* 0x000fe40000000800 */
[----:B------:R-:W5:Y:S01]  /*bdce0*/  LDL.LU R15, [R1+0xf0] ;  /* 0x0000f000010f7983 */ /* 0x000f620000300800 */
[----:B------:R-:W-:Y:S01]  /*bdcf0*/  PRMT R2, R13, 0x7771, RZ ;  /* 0x000077710d027816 */ /* 0x000fe200000000ff */
[----:B------:R-:W-:-:S02]  /*bdd00*/  ULDC UR12, c[0x0][0x22c] ;  /* 0x00008b00000c7ab9 */ /* 0x000fc40000000800 */
[----:B------:R-:W5:Y:S01]  /*bdd10*/  LDL.LU R29, [R1+0xf4] ;  /* 0x0000f400011d7983 */ /* 0x000f620000300800 */
[----:B0-----:R-:W-:Y:S02]  /*bdd20*/  LEA.HI.X.SX32 R5, R0, R28, 0x1, P6 ;  /* 0x0000001c00057211 */ /* 0x001fe400030f0eff */
[----:B------:R-:W-:Y:S02]  /*bdd30*/  PRMT R0, R21, 0x7771, RZ ;  /* 0x0000777115007816 */ /* 0x000fe400000000ff */
[----:B------:R-:W-:-:S03]  /*bdd40*/  IADD3 R8, P1, R10, R3, RZ ;  /* 0x000000030a087210 */ /* 0x000fc60007f3e0ff */
[----:B------:R0:W-:Y:S04]  /*bdd50*/  @P2 STG.E.U8 desc[UR8][R4.64], R0 ;  /* 0x0000000004002986 */ /* 0x0001e8000c101108 */
[----:B------:R1:W-:Y:S01]  /*bdd60*/  @P3 STG.E.U8 desc[UR8][R6.64], R2 ;  /* 0x0000000206003986 */ /* 0x0003e2000c101108 */
[----:B------:R-:W-:Y:S02]  /*bdd70*/  LEA.HI.X.SX32 R9, R10, R28, 0x1, P1 ;  /* 0x0000001c0a097211 */ /* 0x000fe400008f0eff */
[C---:B--2---:R-:W-:Y:S01]  /*bdd80*/  ISETP.LT.AND P1, PT, R23.reuse, UR12, !P0 ;  /* 0x0000000c17007c0c */ /* 0x044fe2000c721270 */
[----:B0-----:R-:W-:Y:S01]  /*bdd90*/  IMAD R4, R23, UR4, RZ ;  /* 0x0000000417047c24 */ /* 0x001fe2000f8e02ff */
[C---:B----4-:R-:W-:Y:S01]  /*bdda0*/  ISETP.LT.AND P3, PT, R14.reuse, UR14, !P0 ;  /* 0x0000000e0e007c0c */ /* 0x050fe2000c761270 */
[----:B-1----:R-:W-:Y:S01]  /*bddb0*/  IMAD R2, R14, UR6, RZ ;  /* 0x000000060e027c24 */ /* 0x002fe2000f8e02ff */
[C---:B---3--:R-:W-:Y:S01]  /*bddc0*/  ISETP.LT.AND P2, PT, R16.reuse, UR13, !P0 ;  /* 0x0000000d10007c0c */ /* 0x048fe2000c741270 */
[----:B------:R-:W2:Y:S01]  /*bddd0*/  LDL.LU R14, [R1+0xf8] ;  /* 0x0000f800010e7983 */ /* 0x000ea20000300800 */
[----:B------:R-:W-:Y:S01]  /*bdde0*/  IMAD R0, R16, UR5, RZ ;  /* 0x0000000510007c24 */ /* 0x000fe2000f8e02ff */
[----:B------:R-:W-:Y:S01]  /*bddf0*/  PRMT R10, R12, 0x7771, RZ ;  /* 0x000077710c0a7816 */ /* 0x000fe200000000ff */
[----:B------:R-:W-:Y:S01]  /*bde00*/  ULDC UR4, c[0x0][0x248] ;  /* 0x0000920000047ab9 */ /* 0x000fe20000000800 */
        /* <DEDUP_REMOVED lines=8> */
[----:B------:R0:W-:Y:S02]  /*bde90*/  @P4 STG.E.U8 desc[UR8][R8.64], R10 ;  /* 0x0000000a08004986 */ /* 0x0001e4000c101108 */
[----:B0-----:R-:W-:-:S04]  /*bdea0*/  IADD3 R8, P5, R4, R3, RZ ;  /* 0x0000000304087210 */ /* 0x001fc80007fbe0ff */
[-C--:B------:R-:W-:Y:S02]  /*bdeb0*/  LEA.HI.X.SX32 R9, R4, R28.reuse, 0x1, P5 ;  /* 0x0000001c04097211 */ /* 0x080fe400028f0eff */
[-C--:B------:R-:W-:Y:S02]  /*bdec0*/  IADD3 R4, P6, R0, R3.reuse, RZ ;  /* 0x0000000300047210 */ /* 0x080fe40007fde0ff */
[C---:B------:R-:W-:Y:S01]  /*bded0*/  IADD3 R6, P5, R2.reuse, R3, RZ ;  /* 0x0000000302067210 */ /* 0x040fe20007fbe0ff */
[----:B------:R0:W-:Y:S01]  /*bdee0*/  @P1 STG.E.U8 desc[UR8][R8.64], R5 ;  /* 0x0000000508001986 */ /* 0x0001e2000c101108 */
[C---:B-----5:R-:W-:Y:S01]  /*bdef0*/  IMAD R10, R15.reuse, UR4, RZ ;  /* 0x000000040f0a7c24 */ /* 0x060fe2000f8e02ff */
[----:B------:R-:W-:Y:S01]  /*bdf00*/  ISETP.LT.AND P4, PT, R15, UR12, !P0 ;  /* 0x0000000c0f007c0c */ /* 0x000fe2000c781270 */
[----:B------:R-:W-:Y:S01]  /*bdf10*/  ULDC UR4, c[0x0][0x248] ;  /* 0x0000920000047ab9 */ /* 0x000fe20000000800 */
[-C--:B------:R-:W-:Y:S01]  /*bdf20*/  LEA.HI.X.SX32 R7, R2, R28.reuse, 0x1, P5 ;  /* 0x0000001c02077211 */ /* 0x080fe200028f0eff */
[----:B------:R-:W5:Y:S01]  /*bdf30*/  LDL.LU R15, [R1+0x138] ;  /* 0x00013800010f7983 */ /* 0x000f620000300800 */
[----:B------:R-:W-:Y:S01]  /*bdf40*/  PRMT R2, R18, 0x7771, RZ ;  /* 0x0000777112027816 */ /* 0x000fe200000000ff */
[----:B------:R-:W-:Y:S01]  /*bdf50*/  ULDC UR12, c[0x0][0x22c] ;  /* 0x00008b00000c7ab9 */ /* 0x000fe20000000800 */
[----:B0-----:R-:W-:-:S02]  /*bdf60*/  LEA.HI.X.SX32 R5, R0, R28, 0x1, P6 ;  /* 0x0000001c00057211 */ /* 0x001fc400030f0eff */
[----:B------:R-:W-:Y:S02]  /*bdf70*/  PRMT R0, R19, 0x7771, RZ ;  /* 0x0000777113007816 */ /* 0x000fe400000000ff */
[----:B------:R-:W-:-:S03]  /*bdf80*/  IADD3 R8, P1, R10, R3, RZ ;  /* 0x000000030a087210 */ /* 0x000fc60007f3e0ff */
[----:B------:R0:W-:Y:S01]  /*bdf90*/  @P2 STG.E.U8 desc[UR8][R4.64], R0 ;  /* 0x0000000004002986 */ /* 0x0001e2000c101108 */
[----:B------:R-:W-:-:S03]  /*bdfa0*/  LEA.HI.X.SX32 R9, R10, R28, 0x1, P1 ;  /* 0x0000001c0a097211 */ /* 0x000fc600008f0eff */
[----:B------:R1:W-:Y:S01]  /*bdfb0*/  @P3 STG.E.U8 desc[UR8][R6.64], R2 ;  /* 0x0000000206003986 */ /* 0x0003e2000c101108 */
[----:B------:R-:W-:Y:S01]  /*bdfc0*/  PRMT R10, R17, 0x7771, RZ ;  /* 0x00007771110a7816 */ /* 0x000fe200000000ff */
[C---:B0-----:R-:W-:Y:S01]  /*bdfd0*/  IMAD R0, R29.reuse, UR4, RZ ;  /* 0x000000041d007c24 */ /* 0x041fe2000f8e02ff */
[----:B------:R-:W-:Y:S01]  /*bdfe0*/  ISETP.LT.AND P5, PT, R29, UR6, !P0 ;  /* 0x000000061d007c0c */ /* 0x000fe2000c7a1270 */
[----:B------:R-:W-:Y:S01]  /*bdff0*/  ULDC UR4, c[0x0][0x248] ;  /* 0x0000920000047ab9 */ /* 0x000fe20000000800 */
[----:B------:R-:W-:Y:S02]  /*be000*/  ULDC UR6, c[0x0][0x248] ;  /* 0x0000920000067ab9 */ /* 0x000fe40000000800 */
[C---:B------:R-:W-:Y:S01]  /*be010*/  IADD3 R4, P1, R0.reuse, R3, RZ ;  /* 0x0000000300047210 */ /* 0x040fe20007f3e0ff */
[----:B------:R0:W-:Y:S03]  /*be020*/  @P4 STG.E.U8 desc[UR8][R8.64], R10 ;  /* 0x0000000a08004986 */ /* 0x0001e6000c101108 */
[----:B------:R-:W-:-:S02]  /*be030*/  LEA.HI.X.SX32 R5, R0, R28, 0x1, P1 ;  /* 0x0000001c00057211 */ /* 0x000fc400008f0eff */
[C---:B--2---:R-:W-:Y:S01]  /*be040*/  ISETP.LT.AND P2, PT, R14.reuse, UR12, !P0 ;  /* 0x0000000c0e007c0c */ /* 0x044fe2000c741270 */
[----:B-1----:R-:W-:Y:S01]  /*be050*/  IMAD R2, R14, UR5, RZ ;  /* 0x000000050e027c24 */ /* 0x002fe2000f8e02ff */
[----:B------:R-:W-:Y:S01]  /*be060*/  PRMT R6, R22, 0x7772, RZ ;  /* 0x0000777216067816 */ /* 0x000fe200000000ff */
[----:B------:R-:W2:Y:S01]  /*be070*/  LDL.LU R14, [R1+0x104] ;  /* 0x00010400010e7983 */ /* 0x000ea20000300800 */
[C---:B---3--:R-:W-:Y:S01]  /*be080*/  ISETP.LT.AND P3, PT, R23.reuse, UR13, !P0 ;  /* 0x0000000d17007c0c */ /* 0x048fe2000c761270 */
[----:B------:R-:W-:Y:S01]  /*be090*/  IMAD R7, R23, UR4, RZ ;  /* 0x0000000417077c24 */ /* 0x000fe2000f8e02ff */
[----:B------:R-:W-:Y:S01]  /*be0a0*/  ULDC UR4, c[0x0][0x22c] ;  /* 0x00008b0000047ab9 */ /* 0x000fe20000000800 */
[----:B------:R-:W3:Y:S01]  /*be0b0*/  LDL.LU R23, [R1+0x108] ;  /* 0x0001080001177983 */ /* 0x000ee20000300800 */
[C---:B----4-:R-:W-:Y:S01]  /*be0c0*/  ISETP.LT.AND P4, PT, R16.reuse, UR14, !P0 ;  /* 0x0000000e10007c0c */ /* 0x050fe2000c781270 */
[----:B------:R-:W-:Y:S01]  /*be0d0*/  IMAD R0, R16, UR6, RZ ;  /* 0x0000000610007c24 */ /* 0x000fe2000f8e02ff */
[----:B------:R-:W-:Y:S01]  /*be0e0*/  ULDC UR12, c[0x0][0x22c] ;  /* 0x00008b00000c7ab9 */ /* 0x000fe20000000800 */
[----:B------:R-:W4:Y:S01]  /*be0f0*/  LDL.LU R16, [R1+0x10c] ;  /* 0x00010c0001107983 */ /* 0x000f220000300800 */
[----:B0-----:R-:W-:Y:S01]  /*be100*/  PRMT R10, R12, 0x7772, RZ ;  /* 0x000077720c0a7816 */ /* 0x001fe200000000ff */
[----:B------:R-:W-:Y:S01]  /*be110*/  ULDC UR5, c[0x0][0x248] ;  /* 0x0000920000057ab9 */ /* 0x000fe20000000800 */
[----:B------:R-:W-:Y:S01]  /*be120*/  ULDC UR13, c[0x0][0x22c] ;  /* 0x00008b00000d7ab9 */ /* 0x000fe20000000800 */
[----:B------:R-:W4:Y:S01]  /*be130*/  LDL.LU R29, [R1+0x110] ;  /* 0x00011000011d7983 */ /* 0x000f220000300800 */
[C---:B------:R-:W-:Y:S01]  /*be140*/  IADD3 R8, P6, R0.reuse, R3, RZ ;  /* 0x0000000300087210 */ /* 0x040fe20007fde0ff */
[----:B------:R-:W-:Y:S01]  /*be150*/  ULDC UR6, c[0x0][0x248] ;  /* 0x0000920000067ab9 */ /* 0x000fe20000000800 */
[----:B------:R-:W-:Y:S01]  /*be160*/  ULDC UR14, c[0x0][0x22c] ;  /* 0x00008b00000e7ab9 */ /* 0x000fe20000000800 */
[----:B------:R0:W-:Y:S01]  /*be170*/  @P5 STG.E.U8 desc[UR8][R4.64], R6 ;  /* 0x0000000604005986 */ /* 0x0001e2000c101108 */
[----:B------:R-:W-:-:S02]  /*be180*/  LEA.HI.X.SX32 R9, R0, R28, 0x1, P6 ;  /* 0x0000001c00097211 */ /* 0x000fc400030f0eff */
[----:B------:R-:W-:Y:S02]  /*be190*/  PRMT R0, R13, 0x7772, RZ ;  /* 0x000077720d007816 */ /* 0x000fe400000000ff */
[CC--:B0-----:R-:W-:Y:S02]  /*be1a0*/  IADD3 R4, P1, R2.reuse, R3.reuse, RZ ;  /* 0x0000000302047210 */ /* 0x0c1fe40007f3e0ff */
[----:B------:R-:W-:Y:S02]  /*be1b0*/  IADD3 R6, P5, R7, R3, RZ ;  /* 0x0000000307067210 */ /* 0x000fe40007fbe0ff */
[-C--:B------:R-:W-:Y:S02]  /*be1c0*/  LEA.HI.X.SX32 R5, R2, R28.reuse, 0x1, P1 ;  /* 0x0000001c02057211 */ /* 0x080fe400008f0eff */
[----:B------:R-:W-:Y:S02]  /*be1d0*/  PRMT R2, R21, 0x7772, RZ ;  /* 0x0000777215027816 */ /* 0x000fe400000000ff */
[----:B------:R-:W-:-:S02]  /*be1e0*/  LEA.HI.X.SX32 R7, R7, R28, 0x1, P5 ;  /* 0x0000001c07077211 */ /* 0x000fc400028f0eff */
[----:B-----5:R-:W-:Y:S01]  /*be1f0*/  ISETP.LT.AND P1, PT, R15, UR4, !P0 ;  /* 0x000000040f007c0c */ /* 0x020fe2000c721270 */
[----:B------:R-:W-:Y:S01]  /*be200*/  @P2 STG.E.U8 desc[UR8][R4.64], R2 ;  /* 0x0000000204002986 */ /* 0x000fe2000c101108 */
[----:B------:R-:W-:-:S03]  /*be210*/  ULDC UR4, c[0x0][0x248] ;  /* 0x0000920000047ab9 */ /* 0x000fc60000000800 */
[----:B------:R-:W5:Y:S04]  /*be220*/  LDL.LU R15, [R1+0x13c] ;  /* 0x00013c00010f7983 */ /* 0x000f680000300800 */
[----:B------:R0:W-:Y:S04]  /*be230*/  @P3 STG.E.U8 desc[UR8][R6.64], R0 ;  /* 0x0000000006003986 */ /* 0x0001e8000c101108 */
[----:B------:R1:W-:Y:S01]  /*be240*/  @P4 STG.E.U8 desc[UR8][R8.64], R10 ;  /* 0x0000000a08004986 */ /* 0x0003e2000c101108 */
[C---:B--2---:R-:W-:Y:S01]  /*be250*/  ISETP.LT.AND P2, PT, R14.reuse, UR12, !P0 ;  /* 0x0000000c0e007c0c */ /* 0x044fe2000c741270 */
[----:B0-----:R-:W-:Y:S01]  /*be260*/  IMAD R0, R14, UR4, RZ ;  /* 0x000000040e007c24 */ /* 0x001fe2000f8e02ff */
[----:B------:R-:W-:Y:S01]  /*be270*/  ULDC UR12, c[0x0][0x22c] ;  /* 0x00008b00000c7ab9 */ /* 0x000fe20000000800 */
[----:B------:R-:W2:Y:S01]  /*be280*/  LDL.LU R14, [R1+0x114] ;  /* 0x00011400010e7983 */ /* 0x000ea20000300800 */
[C---:B---3--:R-:W-:Y:S01]  /*be290*/  ISETP.LT.AND P5, PT, R23.reuse, UR13, !P0 ;  /* 0x0000000d17007c0c */ /* 0x048fe2000c7a1270 */
[----:B------:R-:W-:-:S02]  /*be2a0*/  IMAD R5, R23, UR5, RZ ;  /* 0x0000000517057c24 */ /* 0x000fc4000f8e02ff */
[C---:B----4-:R-:W-:Y:S01]  /*be2b0*/  IMAD R2, R16.reuse, UR6, RZ ;  /* 0x0000000610027c24 */ /* 0x050fe2000f8e02ff */
[----:B------:R-:W-:Y:S01]  /*be2c0*/  ISETP.LT.AND P4, PT, R16, UR12, !P0 ;  /* 0x0000000c10007c0c */ /* 0x000fe2000c781270 */
[----:B------:R-:W3:Y:S01]  /*be2d0*/  LDL.LU R23, [R1+0x118] ;  /* 0x0001180001177983 */ /* 0x000ee20000300800 */
[-C--:B------:R-:W-:Y:S01]  /*be2e0*/  IADD3 R6, P3, R0, R3.reuse, RZ ;  /* 0x0000000300067210 */ /* 0x080fe20007f7e0ff */
[----:B------:R-:W-:Y:S01]  /*be2f0*/  ULDC UR4, c[0x0][0x248] ;  /* 0x0000920000047ab9 */ /* 0x000fe20000000800 */
[----:B-1----:R-:W-:Y:S01]  /*be300*/  PRMT R8, R20, 0x7772, RZ ;  /* 0x0000777214087816 */ /* 0x002fe200000000ff */
[----:B------:R-:W4:Y:S01]  /*be310*/  LDL.LU R16, [R1+0x11c] ;  /* 0x00011c0001107983 */ /* 0x000f220000300800 */
[-C--:B------:R-:W-:Y:S01]  /*be320*/  LEA.HI.X.SX32 R7, R0, R28.reuse, 0x1, P3 ;  /* 0x0000001c00077211 */ /* 0x080fe200018f0eff */
[----:B------:R-:W-:Y:S01]  /*be330*/  IMAD R0, R29, UR4, RZ ;  /* 0x000000041d007c24 */ /* 0x000fe2000f8e02ff */
[CC--:B------:R-:W-:Y:S01]  /*be340*/  IADD3 R4, P6, R5.reuse, R3.reuse, RZ ;  /* 0x0000000305047210 */ /* 0x0c0fe20007fde0ff */
[----:B------:R-:W-:Y:S01]  /*be350*/  ULDC UR4, c[0x0][0x22c] ;  /* 0x00008b0000047ab9 */ /* 0x000fe20000000800 */
[----:B------:R-:W-:Y:S01]  /*be360*/  ULDC UR6, c[0x0][0x22c] ;  /* 0x00008b0000067ab9 */ /* 0x000fe20000000800 */
[----:B------:R0:W-:Y:S01]  /*be370*/  @P2 STG.E.U8 desc[UR8][R6.64], R8 ;  /* 0x0000000806002986 */ /* 0x0001e2000c101108 */
[----:B------:R-:W-:Y:S01]  /*be380*/  LEA.HI.X.SX32 R5, R5, R28, 0x1, P6 ;  /* 0x0000001c05057211 */ /* 0x000fe200030f0eff */
[----:B------:R-:W-:Y:S01]  /*be390*/  ULDC UR12, c[0x0][0x22c] ;  /* 0x00008b00000c7ab9 */ /* 0x000fe20000000800 */
[----:B------:R-:W-:Y:S01]  /*be3a0*/  ISETP.LT.AND P3, PT, R29, UR14, !P0 ;  /* 0x0000000e1d007c0c */ /* 0x000fe2000c761270 */
[----:B------:R-:W-:Y:S01]  /*be3b0*/  ULDC UR5, c[0x0][0x248] ;  /* 0x0000920000057ab9 */ /* 0x000fe20000000800 */
[----:B0-----:R-:W-:-:S02]  /*be3c0*/  IADD3 R6, P2, R2, R3, RZ ;  /* 0x0000000302067210 */ /* 0x001fc40007f5e0ff */
[----:B------:R-:W-:Y:S02]  /*be3d0*/  IADD3 R8, P6, R0, R3, RZ ;  /* 0x0000000300087210 */ /* 0x000fe40007fde0ff */
[-C--:B------:R-:W-:Y:S02]  /*be3e0*/  LEA.HI.X.SX32 R7, R2, R28.reuse, 0x1, P2 ;  /* 0x0000001c02077211 */ /* 0x080fe400010f0eff */
[----:B------:R-:W-:Y:S02]  /*be3f0*/  PRMT R2, R19, 0x7772, RZ ;  /* 0x0000777213027816 */ /* 0x000fe400000000ff */
[----:B------:R-:W-:Y:S02]  /*be400*/  LEA.HI.X.SX32 R9, R0, R28, 0x1, P6 ;  /* 0x0000001c00097211 */ /* 0x000fe400030f0eff */
[----:B------:R-:W-:Y:S02]  /*be410*/  PRMT R0, R18, 0x7772, RZ ;  /* 0x0000777212007816 */ /* 0x000fe400000000ff */
[----:B-----5:R-:W-:Y:S01]  /*be420*/  ISETP.LT.AND P2, PT, R15, UR4, !P0 ;  /* 0x000000040f007c0c */ /* 0x020fe2000c741270 */
[----:B------:R-:W-:Y:S01]  /*be430*/  @P5 STG.E.U8 desc[UR8][R4.64], R2 ;  /* 0x0000000204005986 */ /* 0x000fe2000c101108 */
[----:B------:R-:W-:-:S03]  /*be440*/  ULDC UR4, c[0x0][0x248] ;  /* 0x0000920000047ab9 */ /* 0x000fc60000000800 */
[----:B------:R-:W5:Y:S01]  /*be450*/  LDL.LU R15, [R1+0x120] ;  /* 0x00012000010f7983 */ /* 0x000f620000300800 */
[----:B------:R-:W-:-:S03]  /*be460*/  PRMT R10, R17, 0x7772, RZ ;  /* 0x00007772110a7816 */ /* 0x000fc600000000ff */
[----:B------:R-:W-:Y:S04]  /*be470*/  @P4 STG.E.U8 desc[UR8][R6.64], R0 ;  /* 0x0000000006004986 */ /* 0x000fe8000c101108 */
[----:B------:R0:W-:Y:S02]  /*be480*/  @P3 STG.E.U8 desc[UR8][R8.64], R10 ;  /* 0x0000000a08003986 */ /* 0x0001e4000c101108 */
[----:B0-----:R-:W-:Y:S02]  /*be490*/  PRMT R9, R13, 0x7773, RZ ;  /* 0x000077730d097816 */ /* 0x001fe400000000ff */
[----:B------:R-:W-:Y:S02]  /*be4a0*/  PRMT R13, R12, 0x7773, RZ ;  /* 0x000077730c0d7816 */ /* 0x000fe400000000ff */
[C---:B--2---:R-:W-:Y:S01]  /*be4b0*/  ISETP.LT.AND P4, PT, R14.reuse, UR6, !P0 ;  /* 0x000000060e007c0c */ /* 0x044fe2000c781270 */
[----:B------:R-:W-:Y:S01]  /*be4c0*/  IMAD R4, R14, UR4, RZ ;  /* 0x000000040e047c24 */ /* 0x000fe2000f8e02ff */
[----:B------:R-:W-:Y:S01]  /*be4d0*/  ULDC UR4, c[0x0][0x248] ;  /* 0x0000920000047ab9 */ /* 0x000fe20000000800 */
[----:B------:R-:W2:Y:S01]  /*be4e0*/  LDL.LU R14, [R1+0x124] ;  /* 0x00012400010e7983 */ /* 0x000ea20000300800 */
[----:B------:R-:W-:Y:S01]  /*be4f0*/  ULDC UR6, c[0x0][0x22c] ;  /* 0x00008b0000067ab9 */ /* 0x000fe20000000800 */
[C---:B----4-:R-:W-:Y:S01]  /*be500*/  ISETP.LT.AND P3, PT, R16.reuse, UR12, !P0 ;  /* 0x0000000c10007c0c */ /* 0x050fe2000c761270 */
[----:B------:R-:W-:Y:S01]  /*be510*/  IMAD R2, R16, UR4, RZ ;  /* 0x0000000410027c24 */ /* 0x000fe2000f8e02ff */
[-C--:B------:R-:W-:Y:S01]  /*be520*/  IADD3 R6, P6, R4, R3.reuse, RZ ;  /* 0x0000000304067210 */ /* 0x080fe20007fde0ff */
[----:B------:R-:W4:Y:S01]  /*be530*/  LDL.LU R16, [R1+0x128] ;  /* 0x0001280001107983 */ /* 0x000f220000300800 */
[----:B------:R-:W-:Y:S01]  /*be540*/  PRMT R5, R22, 0x7773, RZ ;  /* 0x0000777316057816 */ /* 0x000fe200000000ff */
[C---:B---3--:R-:W-:Y:S01]  /*be550*/  IMAD R0, R23.reuse, UR5, RZ ;  /* 0x0000000517007c24 */ /* 0x048fe2000f8e02ff */
[----:B------:R-:W-:Y:S01]  /*be560*/  LEA.HI.X.SX32 R7, R4, R28, 0x1, P6 ;  /* 0x0000001c04077211 */ /* 0x000fe200030f0eff */
[----:B------:R-:W3:Y:S01]  /*be570*/  LDL.LU R12, [R1+0x12c] ;  /* 0x00012c00010c7983 */ /* 0x000ee20000300800 */
[----:B------:R-:W-:Y:S01]  /*be580*/  ISETP.LT.AND P5, PT, R23, UR6, !P0 ;  /* 0x0000000617007c0c */ /* 0x000fe2000c7a1270 */
[----:B------:R-:W-:Y:S01]  /*be590*/  ULDC UR5, c[0x0][0x22c] ;  /* 0x00008b0000057ab9 */ /* 0x000fe20000000800 */
[-C--:B------:R-:W-:Y:S01]  /*be5a0*/  IADD3 R4, P6, R0, R3.reuse, RZ ;  /* 0x0000000300047210 */ /* 0x080fe20007fde0ff */
[----:B------:R0:W-:Y:S01]  /*be5b0*/  @P4 STG.E.U8 desc[UR8][R6.64], R5 ;  /* 0x0000000506004986 */ /* 0x0001e2000c101108 */
[----:B------:R-:W-:Y:S01]  /*be5c0*/  ULDC UR4, c[0x0][0x248] ;  /* 0x0000920000047ab9 */ /* 0x000fe20000000800 */
[----:B------:R-:W-:Y:S01]  /*be5d0*/  PRMT R8, R21, 0x7773, RZ ;  /* 0x0000777315087816 */ /* 0x000fe200000000ff */
[----:B------:R-:W-:Y:S01]  /*be5e0*/  ULDC UR6, c[0x0][0x22c] ;  /* 0x00008b0000067ab9 */ /* 0x000fe20000000800 */
[----:B0-----:R-:W-:-:S02]  /*be5f0*/  IADD3 R6, P4, R2, R3, RZ ;  /* 0x0000000302067210 */ /* 0x001fc40007f9e0ff */
[-C--:B------:R-:W-:Y:S02]  /*be600*/  LEA.HI.X.SX32 R5, R0, R28.reuse, 0x1, P6 ;  /* 0x0000001c00057211 */ /* 0x080fe400030f0eff */
[----:B------:R-:W-:-:S03]  /*be610*/  LEA.HI.X.SX32 R7, R2, R28, 0x1, P4 ;  /* 0x0000001c02077211 */ /* 0x000fc600020f0eff */
[----:B------:R-:W-:Y:S01]  /*be620*/  @P5 STG.E.U8 desc[UR8][R4.64], R8 ;  /* 0x0000000804005986 */ /* 0x000fe2000c101108 */
[C---:B-----5:R-:W-:Y:S01]  /*be630*/  ISETP.LT.AND P6, PT, R15.reuse, UR5, !P0 ;  /* 0x000000050f007c0c */ /* 0x060fe2000c7c1270 */
[----:B------:R-:W-:Y:S01]  /*be640*/  IMAD R2, R15, UR4, RZ ;  /* 0x000000040f027c24 */ /* 0x000fe2000f8e02ff */
[----:B------:R-:W-:Y:S01]  /*be650*/  ULDC UR4, c[0x0][0x248] ;  /* 0x0000920000047ab9 */ /* 0x000fe20000000800 */
[----:B------:R-:W5:Y:S01]  /*be660*/  LDL.LU R15, [R1+0x130] ;  /* 0x00013000010f7983 */ /* 0x000f620000300800 */
[----:B------:R-:W-:-:S03]  /*be670*/  ULDC UR5, c[0x0][0x22c] ;  /* 0x00008b0000057ab9 */ /* 0x000fc60000000800 */
[----:B------:R0:W-:Y:S02]  /*be680*/  @P3 STG.E.U8 desc[UR8][R6.64], R9 ;  /* 0x0000000906003986 */ /* 0x0001e4000c101108 */
[CC--:B0-----:R-:W-:Y:S01]  /*be690*/  IADD3 R6, P3, R2.reuse, R3.reuse, RZ ;  /* 0x0000000302067210 */ /* 0x0c1fe20007f7e0ff */
[----:B------:R-:W0:Y:S03]  /*be6a0*/  LDC R9, c[0x0][0x248] ;  /* 0x00009200ff097b82 */ /* 0x000e260000000800 */
[----:B------:R-:W-:Y:S01]  /*be6b0*/  LEA.HI.X.SX32 R7, R2, R28, 0x1, P3 ;  /* 0x0000001c02077211 */ /* 0x000fe200018f0eff */
[C---:B--2---:R-:W-:Y:S01]  /*be6c0*/  IMAD R5, R14.reuse, UR4, RZ ;  /* 0x000000040e057c24 */ /* 0x044fe2000f8e02ff */
[----:B------:R-:W-:Y:S01]  /*be6d0*/  ISETP.LT.AND P4, PT, R14, UR5, !P0 ;  /* 0x000000050e007c0c */ /* 0x000fe2000c781270 */
[----:B------:R-:W-:Y:S01]  /*be6e0*/  ULDC UR4, c[0x0][0x248] ;  /* 0x0000920000047ab9 */ /* 0x000fe20000000800 */
[----:B------:R-:W2:Y:S01]  /*be6f0*/  LDL.LU R14, [R1+0x134] ;  /* 0x00013400010e7983 */ /* 0x000ea20000300800 */
[----:B------:R-:W-:Y:S01]  /*be700*/  ULDC UR5, c[0x0][0x22c] ;  /* 0x00008b0000057ab9 */ /* 0x000fe20000000800 */
[----:B------:R-:W-:-:S04]  /*be710*/  IADD3 R4, P5, R5, R3, RZ ;  /* 0x0000000305047210 */ /* 0x000fc80007fbe0ff */
[----:B------:R-:W-:Y:S02]  /*be720*/  LEA.HI.X.SX32 R5, R5, R28, 0x1, P5 ;  /* 0x0000001c05057211 */ /* 0x000fe400028f0eff */
[C---:B----4-:R-:W-:Y:S01]  /*be730*/  ISETP.LT.AND P3, PT, R16.reuse, UR6, !P0 ;  /* 0x0000000610007c0c */ /* 0x050fe2000c761270 */
[----:B------:R-:W-:Y:S01]  /*be740*/  IMAD R2, R16, UR4, RZ ;  /* 0x0000000410027c24 */ /* 0x000fe2000f8e02ff */
[----:B------:R-:W-:Y:S01]  /*be750*/  ULDC UR4, c[0x0][0x248] ;  /* 0x0000920000047ab9 */ /* 0x000fe20000000800 */
[----:B------:R-:W4:Y:S01]  /*be760*/  LDL.LU R16, [R1+0x140] ;  /* 0x0001400001107983 */ /* 0x000f220000300800 */
[C---:B---3--:R-:W-:Y:S01]  /*be770*/  ISETP.LT.AND P5, PT, R12.reuse, UR5, !P0 ;  /* 0x000000050c007c0c */ /* 0x048fe2000c7a1270 */
[----:B------:R-:W-:Y:S01]  /*be780*/  IMAD R8, R12, UR4, RZ ;  /* 0x000000040c087c24 */ /* 0x000fe2000f8e02ff */
[----:B------:R-:W-:Y:S01]  /*be790*/  PRMT R0, R20, 0x7773, RZ ;  /* 0x0000777314007816 */ /* 0x000fe200000000ff */
[----:B------:R-:W3:Y:S01]  /*be7a0*/  LDL.LU R23, [R1+0x60] ;  /* 0x0000600001177983 */ /* 0x000ee20000300800 */
[----:B------:R-:W-:Y:S01]  /*be7b0*/  PRMT R29, R19, 0x7773, RZ ;  /* 0x00007773131d7816 */ /* 0x000fe200000000ff */
[----:B------:R-:W-:Y:S01]  /*be7c0*/  ULDC UR4, c[0x0][0x248] ;  /* 0x0000920000047ab9 */ /* 0x000fe20000000800 */
[----:B------:R-:W-:Y:S01]  /*be7d0*/  PRMT R11, R18, 0x7773, RZ ;  /* 0x00007773120b7816 */ /* 0x000fe200000000ff */
[----:B------:R-:W3:Y:S01]  /*be7e0*/  LDL.LU R12, [R1+0x144] ;  /* 0x00014400010c7983 */ /* 0x000ee20000300800 */
[----:B------:R-:W-:-:S03]  /*be7f0*/  ULDC UR5, c[0x0][0x22c] ;  /* 0x00008b0000057ab9 */ /* 0x000fc60000000800 */
[----:B------:R1:W-:Y:S04]  /*be800*/  @P6 STG.E.U8 desc[UR8][R6.64], R13 ;  /* 0x0000000d06006986 */ /* 0x0003e8000c101108 */
[----:B------:R0:W-:Y:S04]  /*be810*/  @P4 STG.E.U8 desc[UR8][R4.64], R0 ;  /* 0x0000000004004986 */ /* 0x0001e8000c101108 */
[----:B------:R-:W3:Y:S01]  /*be820*/  LDL.LU R18, [R1+0x64] ;  /* 0x0000640001127983 */ /* 0x000ee20000300800 */
[-C--:B-1----:R-:W-:Y:S01]  /*be830*/  IADD3 R6, P6, R2, R3.reuse, RZ ;  /* 0x0000000302067210 */ /* 0x082fe20007fde0ff */
[----:B------:R-:W1:Y:S01]  /*be840*/  LDC R13, c[0x0][0x248] ;  /* 0x00009200ff0d7b82 */ /* 0x000e620000000800 */
[----:B0-----:R-:W-:-:S02]  /*be850*/  IADD3 R4, P4, R8, R3, RZ ;  /* 0x0000000308047210 */ /* 0x001fc40007f9e0ff */
[-C--:B------:R-:W-:Y:S02]  /*be860*/  LEA.HI.X.SX32 R7, R2, R28.reuse, 0x1, P6 ;  /* 0x0000001c02077211 */ /* 0x080fe400030f0eff */
[----:B------:R-:W-:Y:S01]  /*be870*/  LEA.HI.X.SX32 R5, R8, R28, 0x1, P4 ;  /* 0x0000001c08057211 */ /* 0x000fe200020f0eff */
[C---:B-----5:R-:W-:Y:S01]  /*be880*/  IMAD R0, R15.reuse, UR4, RZ ;  /* 0x000000040f007c24 */ /* 0x060fe2000f8e02ff */
[----:B------:R-:W-:Y:S01]  /*be890*/  ISETP.LT.AND P4, PT, R15, UR5, !P0 ;  /* 0x000000050f007c0c */ /* 0x000fe2000c781270 */
[----:B------:R0:W-:Y:S01]  /*be8a0*/  @P3 STG.E.U8 desc[UR8][R6.64], R29 ;  /* 0x0000001d06003986 */ /* 0x0001e2000c101108 */
[----:B------:R-:W-:Y:S01]  /*be8b0*/  ULDC UR5, c[0x0][0x22c] ;  /* 0x00008b0000057ab9 */ /* 0x000fe20000000800 */
[----:B------:R-:W-:Y:S01]  /*be8c0*/  ULDC UR4, c[0x0][0x248] ;  /* 0x0000920000047ab9 */ /* 0x000fe20000000800 */
[----:B------:R-:W-:Y:S01]  /*be8d0*/  PRMT R10, R17, 0x7773, RZ ;  /* 0x00007773110a7816 */ /* 0x000fe200000000ff */
[----:B------:R5:W-:Y:S01]  /*be8e0*/  @P5 STG.E.U8 desc[UR8][R4.64], R11 ;  /* 0x0000000b04005986 */ /* 0x000be2000c101108 */
[----:B------:R-:W1:Y:S03]  /*be8f0*/  LDC R8, c[0x0][0x248] ;  /* 0x00009200ff087b82 */ /* 0x000e660000000800 */
[----:B------:R-:W3:Y:S04]  /*be900*/  LDL.LU R15, [R1+0x148] ;  /* 0x00014800010f7983 */ /* 0x000ee80000300800 */
[----:B------:R-:W3:Y:S01]  /*be910*/  LDL.LU R21, [R1+0x68] ;  /* 0x0000680001157983 */ /* 0x000ee20000300800 */
[----:B0-----:R-:W0:Y:S01]  /*be920*/  LDC R29, c[0x0][0x248] ;  /* 0x00009200ff1d7b82 */ /* 0x001e220000000800 */
[----:B-----5:R-:W-:-:S04]  /*be930*/  IADD3 R4, P3, R0, R3, RZ ;  /* 0x0000000300047210 */ /* 0x020fc80007f7e0ff */
[----:B------:R-:W-:-:S03]  /*be940*/  LEA.HI.X.SX32 R5, R0, R28, 0x1, P3 ;  /* 0x0000001c00057211 */ /* 0x000fc600018f0eff */
[----:B------:R-:W5:Y:S02]  /*be950*/  LDC R11, c[0x0][0x248] ;  /* 0x00009200ff0b7b82 */ /* 0x000f640000000800 */
[----:B------:R1:W-:Y:S06]  /*be960*/  @P4 STG.E.U8 desc[UR8][R4.64], R10 ;  /* 0x0000000a04004986 */ /* 0x0003ec000c101108 */
[----:B-1----:R-:W1:Y:S01]  /*be970*/  LDC R10, c[0x0][0x248] ;  /* 0x00009200ff0a7b82 */ /* 0x002e620000000800 */
[C---:B--2---:R-:W-:Y:S01]  /*be980*/  ISETP.LT.AND P5, PT, R14.reuse, UR5, !P0 ;  /* 0x000000050e007c0c */ /* 0x044fe2000c7a1270 */
[----:B------:R-:W-:Y:S01]  /*be990*/  IMAD R2, R14, UR4, RZ ;  /* 0x000000040e027c24 */ /* 0x000fe2000f8e02ff */
[----:B------:R-:W-:Y:S01]  /*be9a0*/  ULDC UR4, c[0x0][0x22c] ;  /* 0x00008b0000047ab9 */ /* 0x000fe20000000800 */
[----:B------:R-:W2:Y:S01]  /*be9b0*/  LDL.LU R14, [R1+0x14c] ;  /* 0x00014c00010e7983 */ /* 0x000ea20000300800 */
[----:B------:R-:W-:-:S03]  /*be9c0*/  ULDC UR5, c[0x0][0x22c] ;  /* 0x00008b0000057ab9 */ /* 0x000fc60000000800 */
[----:B------:R-:W2:Y:S01]  /*be9d0*/  LDL.LU R20, [R1+0x6c] ;  /* 0x00006c0001147983 */ /* 0x000ea20000300800 */
[----:B----4-:R-:W-:Y:S01]  /*be9e0*/  ISETP.LT.AND P3, PT, R16, UR4, !P0 ;  /* 0x0000000410007c0c */ /* 0x010fe2000c761270 */
[----:B------:R-:W-:Y:S02]  /*be9f0*/  ULDC UR4, c[0x0][0x22c] ;  /* 0x00008b0000047ab9 */ /* 0x000fe40000000800 */
[----:B---3--:R-:W-:Y:S01]  /*bea00*/  ISETP.LT.AND P4, PT, R12, UR4, !P0 ;  /* 0x000000040c007c0c */ /* 0x008fe2000c781270 */
[----:B------:R-:W-:Y:S01]  /*bea10*/  IMAD R0, R13, 0x2, R2 ;  /* 0x000000020d007824 */ /* 0x000fe200078e0202 */
[----:B------:R-:W3:Y:S01]  /*bea20*/  LDL.LU R12, [R1+0x150] ;  /* 0x00015000010c7983 */ /* 0x000ee20000300800 */
[C---:B------:R-:W-:Y:S01]  /*bea30*/  IADD3 R6, P6, R2.reuse, R3, RZ ;  /* 0x0000000302067210 */ /* 0x040fe20007fde0ff */
[----:B------:R-:W-:Y:S02]  /*bea40*/  ULDC UR4, c[0x0][0x22c] ;  /* 0x00008b0000047ab9 */ /* 0x000fe40000000800 */
[----:B------:R-:W4:Y:S01]  /*bea50*/  LDL.LU R22, [R1+0x154] ;  /* 0x0001540001167983 */ /* 0x000f220000300800 */
[----:B------:R-:W-:-:S02]  /*bea60*/  LEA.HI.X.SX32 R7, R2, R28, 0x1, P6 ;  /* 0x0000001c02077211 */ /* 0x000fc400030f0eff */
[----:B------:R-:W-:Y:S01]  /*bea70*/  PRMT R2, R23, 0x7770, RZ ;  /* 0x0000777017027816 */ /* 0x000fe200000000ff */
[----:B------:R-:W4:Y:S01]  /*bea80*/  LDL.LU R13, [R1+0x70] ;  /* 0x00007000010d7983 */ /* 0x000f220000300800 */
[----:B------:R-:W-:-:S03]  /*bea90*/  IADD3 R4, P6, R0, R3, RZ ;  /* 0x0000000300047210 */ /* 0x000fc60007fde0ff */
[----:B------:R0:W-:Y:S01]  /*beaa0*/  @P5 STG.E.U8 desc[UR8][R6.64], R2 ;  /* 0x0000000206005986 */ /* 0x0001e2000c101108 */
[----:B------:R-:W-:-:S03]  /*beab0*/  LEA.HI.X.SX32 R5, R0, R28, 0x1, P6 ;  /* 0x0000001c00057211 */ /* 0x000fc600030f0eff */
[----:B------:R-:W4:Y:S04]  /*beac0*/  LDL.LU R17, [R1+0x158] ;  /* 0x0001580001117983 */ /* 0x000f280000300800 */
[----:B------:R-:W4:Y:S01]  /*bead0*/  LDL.LU R19, [R1+0x74] ;  /* 0x0000740001137983 */ /* 0x000f220000300800 */
[----:B0-----:R-:W-:Y:S01]  /*beae0*/  IMAD R2, R9, 0x2, R0 ;  /* 0x0000000209027824 */ /* 0x001fe200078e0200 */
[----:B------:R-:W-:Y:S01]  /*beaf0*/  PRMT R0, R18, 0x7770, RZ ;  /* 0x0000777012007816 */ /* 0x000fe200000000ff */
[----:B------:R-:W0:Y:S03]  /*beb00*/  LDC R9, c[0x0][0x248] ;  /* 0x00009200ff097b82 */ /* 0x000e260000000800 */
[C---:B------:R-:W-:Y:S01]  /*beb10*/  IADD3 R6, P6, R2.reuse, R3, RZ ;  /* 0x0000000302067210 */ /* 0x040fe20007fde0ff */
[----:B------:R5:W-:Y:S01]  /*beb20*/  @P2 STG.E.U8 desc[UR8][R4.64], R0 ;  /* 0x0000000004002986 */ /* 0x000be2000c101108 */
[----:B------:R-:W-:Y:S01]  /*beb30*/  ISETP.LT.AND P5, PT, R15, UR4, !P0 ;  /* 0x000000040f007c0c */ /* 0x000fe2000c7a1270 */
[----:B------:R-:W-:Y:S01]  /*beb40*/  ULDC UR4, c[0x0][0x22c] ;  /* 0x00008b0000047ab9 */ /* 0x000fe20000000800 */
[----:B------:R-:W-:Y:S01]  /*beb50*/  LEA.HI.X.SX32 R7, R2, R28, 0x1, P6 ;  /* 0x0000001c02077211 */ /* 0x000fe200030f0eff */
[----:B-----5:R-:W-:Y:S01]  /*beb60*/  IMAD R0, R11, 0x2, R2 ;  /* 0x000000020b007824 */ /* 0x020fe200078e0202 */
[----:B------:R-:W-:Y:S01]  /*beb70*/  PRMT R2, R21, 0x7770, RZ ;  /* 0x0000777015027816 */ /* 0x000fe200000000ff */
[----:B------:R-:W5:Y:S04]  /*beb80*/  LDC R11, c[0x0][0x248] ;  /* 0x00009200ff0b7b82 */ /* 0x000f680000000800 */
[----:B------:R1:W-:Y:S01]  /*beb90*/  @P3 STG.E.U8 desc[UR8][R6.64], R2 ;  /* 0x0000000206003986 */ /* 0x0003e2000c101108 */
[----:B--2---:R-:W-:Y:S01]  /*beba0*/  ISETP.LT.AND P2, PT, R14, UR4, !P0 ;  /* 0x000000040e007c0c */ /* 0x004fe2000c741270 */
[----:B------:R-:W-:-:S02]  /*bebb0*/  ULDC UR4, c[0x0][0x22c] ;  /* 0x00008b0000047ab9 */ /* 0x000fc40000000800 */
[----:B------:R-:W2:Y:S04]  /*bebc0*/  LDL.LU R14, [R1+0x15c] ;  /* 0x00015c00010e7983 */ /* 0x000ea80000300800 */
[----:B------:R-:W5:Y:S04]  /*bebd0*/  LDL.LU R16, [R1+0x78] ;  /* 0x0000780001107983 */ /* 0x000f680000300800 */
[----:B------:R-:W5:Y:S01]  /*bebe0*/  LDL.LU R15, [R1+0x7c] ;  /* 0x00007c00010f7983 */ /* 0x000f620000300800 */
[----:B---3--:R-:W-:Y:S02]  /*bebf0*/  ISETP.LT.AND P3, PT, R12, UR4, !P0 ;  /* 0x000000040c007c0c */ /* 0x008fe4000c761270 */
[----:B------:R-:W-:Y:S01]  /*bec00*/  IADD3 R4, P6, R0, R3, RZ ;  /* 0x0000000300047210 */ /* 0x000fe20007fde0ff */
[----:B------:R-:W3:Y:S01]  /*bec10*/  LDL.LU R12, [R1+0x160] ;  /* 0x00016000010c7983 */ /* 0x000ee20000300800 */
[----:B-1----:R-:W-:Y:S01]  /*bec20*/  IMAD R2, R8, 0x2, R0 ;  /* 0x0000000208027824 */ /* 0x002fe200078e0200 */
[----:B------:R-:W-:Y:S01]  /*bec30*/  ULDC UR4, c[0x0][0x22c] ;  /* 0x00008b0000047ab9 */ /* 0x000fe20000000800 */
[----:B------:R-:W1:Y:S01]  /*bec40*/  LDC R8, c[0x0][0x248] ;  /* 0x00009200ff087b82 */ /* 0x000e620000000800 */
[----:B------:R-:W-:-:S02]  /*bec50*/  LEA.HI.X.SX32 R5, R0, R28, 0x1, P6 ;  /* 0x0000001c00057211 */ /* 0x000fc400030f0eff */
[----:B------:R-:W-:Y:S02]  /*bec60*/  PRMT R0, R20, 0x7770, RZ ;  /* 0x0000777014007816 */ /* 0x000fe400000000ff */
[----:B------:R-:W-:-:S03]  /*bec70*/  IADD3 R6, P6, R2, R3, RZ ;  /* 0x0000000302067210 */ /* 0x000fc60007fde0ff */
[----:B------:R0:W-:Y:S01]  /*bec80*/  @P4 STG.E.U8 desc[UR8][R4.64], R0 ;  /* 0x0000000004004986 */ /* 0x0001e2000c101108 */
[-C--:B------:R-:W-:Y:S01]  /*bec90*/  LEA.HI.X.SX32 R7, R2, R28.reuse, 0x1, P6 ;  /* 0x0000001c02077211 */ /* 0x080fe200030f0eff */
[----:B0-----:R-:W-:Y:S01]  /*beca0*/  IMAD R0, R9, 0x2, R2 ;  /* 0x0000000209007824 */ /* 0x001fe200078e0202 */
[----:B----4-:R-:W-:Y:S01]  /*becb0*/  PRMT R2, R13, 0x7770, RZ ;  /* 0x000077700d027816 */ /* 0x010fe200000000ff */
[----:B------:R-:W0:Y:S03]  /*becc0*/  LDC R9, c[0x0][0x248] ;  /* 0x00009200ff097b82 */ /* 0x000e260000000800 */
[C---:B------:R-:W-:Y:S01]  /*becd0*/  IADD3 R4, P6, R0.reuse, R3, RZ ;  /* 0x0000000300047210 */ /* 0x040fe20007fde0ff */
[----:B------:R4:W-:Y:S03]  /*bece0*/  @P5 STG.E.U8 desc[UR8][R6.64], R2 ;  /* 0x0000000206005986 */ /* 0x0009e6000c101108 */
[----:B------:R-:W-:-:S02]  /*becf0*/  LEA.HI.X.SX32 R5, R0, R28, 0x1, P6 ;  /* 0x0000001c00057211 */ /* 0x000fc400030f0eff */
[----:B------:R-:W-:Y:S01]  /*bed00*/  ISETP.LT.AND P4, PT, R22, UR4, !P0 ;  /* 0x0000000416007c0c */ /* 0x000fe2000c781270 */
[----:B------:R-:W-:Y:S01]  /*bed10*/  ULDC UR4, c[0x0][0x22c] ;  /* 0x00008b0000047ab9 */ /* 0x000fe20000000800 */
[----:B------:R-:W3:Y:S01]  /*bed20*/  LDL.LU R22, [R1+0x164] ;  /* 0x0001640001167983 */ /* 0x000ee20000300800 */
[----:B----4-:R-:W-:Y:S01]  /*bed30*/  IMAD R2, R10, 0x2, R0 ;  /* 0x000000020a027824 */ /* 0x010fe200078e0200 */
[----:B------:R-:W-:Y:S01]  /*bed40*/  PRMT R0, R19, 0x7770, RZ ;  /* 0x0000777013007816 */ /* 0x000fe200000000ff */
[----:B------:R-:W4:Y:S03]  /*bed50*/  LDC R10, c[0x0][0x248] ;  /* 0x00009200ff0a7b82 */ /* 0x000f260000000800 */
[C---:B------:R-:W-:Y:S01]  /*bed60*/  IADD3 R6, P6, R2.reuse, R3, RZ ;  /* 0x0000000302067210 */ /* 0x040fe20007fde0ff */
[----:B------:R1:W-:Y:S01]  /*bed70*/  @P2 STG.E.U8 desc[UR8][R4.64], R0 ;  /* 0x0000000004002986 */ /* 0x0003e2000c101108 */
[----:B------:R-:W-:Y:S01]  /*bed80*/  ISETP.LT.AND P5, PT, R17, UR4, !P0 ;  /* 0x0000000411007c0c */ /* 0x000fe2000c7a1270 */
[----:B------:R-:W-:Y:S01]  /*bed90*/  ULDC UR4, c[0x0][0x22c] ;  /* 0x00008b0000047ab9 */ /* 0x000fe20000000800 */
[----:B------:R-:W-:Y:S01]  /*beda0*/  LEA.HI.X.SX32 R7, R2, R28, 0x1, P6 ;  /* 0x0000001c02077211 */ /* 0x000fe200030f0eff */
[----:B------:R-:W4:Y:S01]  /*bedb0*/  LDL.LU R17, [R1+0x168] ;  /* 0x0001680001117983 */ /* 0x000f220000300800 */
[----:B-1----:R-:W-:-:S02]  /*bedc0*/  IMAD R0, R8, 0x2, R2 ;  /* 0x0000000208007824 */ /* 0x002fc400078e0202 */
[----:B------:R-:W1:Y:S01]  /*bedd0*/  LDC R8, c[0x0][0x248] ;  /* 0x00009200ff087b82 */ /* 0x000e620000000800 */
[----:B--2---:R-:W-:Y:S01]  /*bede0*/  ISETP.LT.AND P2, PT, R14, UR4, !P0 ;  /* 0x000000040e007c0c */ /* 0x004fe2000c741270 */
[----:B------:R-:W-:Y:S01]  /*bedf0*/  ULDC UR4, c[0x0][0x22c] ;  /* 0x00008b0000047ab9 */ /* 0x000fe20000000800 */
[----:B------:R-:W2:Y:S01]  /*bee00*/  LDL.LU R14, [R1+0x16c] ;  /* 0x00016c00010e7983 */ /* 0x000ea20000300800 */
[----:B-----5:R-:W-:-:S05]  /*bee10*/  PRMT R2, R16, 0x7770, RZ ;  /* 0x0000777010027816 */ /* 0x020fca00000000ff */
[----:B------:R0:W-:Y:S01]  /*bee20*/  @P3 STG.E.U8 desc[UR8][R6.64], R2 ;  /* 0x0000000206003986 */ /* 0x0001e2000c101108 */
[----:B---3--:R-:W-:Y:S01]  /*bee30*/  ISETP.LT.AND P3, PT, R12, UR4, !P0 ;  /* 0x000000040c007c0c */ /* 0x008fe2000c761270 */
[----:B------:R-:W-:Y:S02]  /*bee40*/  ULDC UR4, c[0x0][0x22c] ;  /* 0x00008b0000047ab9 */ /* 0x000fe40000000800 */
[----:B------:R-:W3:Y:S01]  /*bee50*/  LDL.LU R12, [R1+0x170] ;  /* 0x00017000010c7983 */ /* 0x000ee20000300800 */
[C---:B------:R-:W-:Y:S01]  /*bee60*/  IADD3 R4, P6, R0.reuse, R3, RZ ;  /* 0x0000000300047210 */ /* 0x040fe20007fde0ff */
[----:B0-----:R-:W-:Y:S02]  /*bee70*/  IMAD R2, R9, 0x2, R0 ;  /* 0x0000000209027824 */ /* 0x001fe400078e0200 */
[----:B------:R-:W0:Y:S01]  /*bee80*/  LDC R9, c[0x0][0x248] ;  /* 0x00009200ff097b82 */ /* 0x000e220000000800 */
[----:B------:R-:W-:Y:S02]  /*bee90*/  LEA.HI.X.SX32 R5, R0, R28, 0x1, P6 ;  /* 0x0000001c00057211 */ /* 0x000fe400030f0eff */
[----:B------:R-:W-:-:S02]  /*beea0*/  PRMT R0, R15, 0x7770, RZ ;  /* 0x000077700f007816 */ /* 0x000fc400000000ff */
[----:B------:R-:W-:-:S03]  /*beeb0*/  IADD3 R6, P6, R2, R3, RZ ;  /* 0x0000000302067210 */ /* 0x000fc60007fde0ff */
[----:B------:R4:W-:Y:S01]  /*beec0*/  @P4 STG.E.U8 desc[UR8][R4.64], R0 ;  /* 0x0000000004004986 */ /* 0x0009e2000c101108 */
[----:B------:R-:W-:Y:S01]  /*beed0*/  LEA.HI.X.SX32 R7, R2, R28, 0x1, P6 ;  /* 0x0000001c02077211 */ /* 0x000fe200030f0eff */
[----:B----4-:R-:W-:Y:S02]  /*beee0*/  IMAD R0, R10, 0x2, R2 ;  /* 0x000000020a007824 */ /* 0x010fe400078e0202 */
[----:B------:R-:W4:Y:S01]  /*beef0*/  LDC R10, c[0x0][0x248] ;  /* 0x00009200ff0a7b82 */ /* 0x000f220000000800 */
[----:B------:R-:W-:Y:S01]  /*bef00*/  PRMT R4, R23, 0x7771, RZ ;  /* 0x0000777117047816 */ /* 0x000fe200000000ff */
[----:B-1----:R-:W-:-:S04]  /*bef10*/  IMAD R2, R8, 0x2, R0 ;  /* 0x0000000208027824 */ /* 0x002fc800078e0200 */
[----:B------:R1:W-:Y:S01]  /*bef20*/  @P5 STG.E.U8 desc[UR8][R6.64], R4 ;  /* 0x0000000406005986 */ /* 0x0003e2000c101108 */
[----:B------:R-:W-:Y:S02]  /*bef30*/  PRMT R8, R18, 0x7771, RZ ;  /* 0x0000777112087816 */ /* 0x000fe400000000ff */
[----:B------:R-:W-:Y:S01]  /*bef40*/  ISETP.LT.AND P4, PT, R22, UR4, !P0 ;  /* 0x0000000416007c0c */ /* 0x000fe2000c781270 */
[----:B------:R-:W-:Y:S01]  /*bef50*/  ULDC UR4, c[0x0][0x22c] ;  /* 0x00008b0000047ab9 */ /* 0x000fe20000000800 */
[----:B------:R-:W5:Y:S01]  /*bef60*/  LDL.LU R22, [R1+0x178] ;  /* 0x0001780001167983 */ /* 0x000f620000300800 */
[-C--:B-1----:R-:W-:Y:S02]  /*bef70*/  IADD3 R4, P5, R0, R3.reuse, RZ ;  /* 0x0000000300047210 */ /* 0x082fe40007fbe0ff */
[----:B------:R-:W-:Y:S02]  /*bef80*/  IADD3 R6, P6, R2, R3, RZ ;  /* 0x0000000302067210 */ /* 0x000fe40007fde0ff */
[----:B------:R-:W-:-:S02]  /*bef90*/  LEA.HI.X.SX32 R5, R0, R28, 0x1, P5 ;  /* 0x0000001c00057211 */ /* 0x000fc400028f0eff */
[----:B------:R-:W-:Y:S01]  /*befa0*/  ISETP.LT.AND P5, PT, R17, UR4, !P0 ;  /* 0x0000000411007c0c */ /* 0x000fe2000c7a1270 */
[----:B------:R-:W-:Y:S01]  /*befb0*/  ULDC UR4, c[0x0][0x22c] ;  /* 0x00008b0000047ab9 */ /* 0x000fe20000000800 */
[----:B------:R-:W-:Y:S02]  /*befc0*/  LEA.HI.X.SX32 R7, R2, R28, 0x1, P6 ;  /* 0x0000001c02077211 */ /* 0x000fe400030f0eff */
[----:B------:R-:W-:Y:S01]  /*befd0*/  PRMT R0, R21, 0x7771, RZ ;  /* 0x0000777115007816 */ /* 0x000fe200000000ff */
[----:B------:R0:W-:Y:S04]  /*befe0*/  @P2 STG.E.U8 desc[UR8][R4.64], R8 ;  /* 0x0000000804002986 */ /* 0x0001e8000c101108 */
[----:B------:R-:W5:Y:S04]  /*beff0*/  LDL.LU R17, [R1+0x17c] ;  /* 0x00017c0001117983 */ /* 0x000f680000300800 */
[----:B------:R1:W-:Y:S01]  /*bf000*/  @P3 STG.E.U8 desc[UR8][R6.64], R0 ;  /* 0x0000000006003986 */ /* 0x0003e2000c101108 */
[----:B0-----:R-:W-:-:S02]  /*bf010*/  IMAD R4, R9, 0x2, R2 ;  /* 0x0000000209047824 */ /* 0x001fc400078e0202 */
[----:B------:R-:W0:Y:S02]  /*bf020*/  LDC R9, c[0x0][0x248] ;  /* 0x00009200ff097b82 */ /* 0x000e240000000800 */
[----:B----4-:R-:W-:Y:S01]  /*bf030*/  IMAD R2, R10, 0x2, R4 ;  /* 0x000000020a027824 */ /* 0x010fe200078e0204 */
[----:B--2---:R-:W-:Y:S01]  /*bf040*/  ISETP.LT.AND P2, PT, R14, UR4, !P0 ;  /* 0x000000040e007c0c */ /* 0x004fe2000c741270 */
[----:B------:R-:W-:Y:S01]  /*bf050*/  ULDC UR4, c[0x0][0x22c] ;  /* 0x00008b0000047ab9 */ /* 0x000fe20000000800 */
[----:B------:R-:W2:Y:S01]  /*bf060*/  LDL.LU R14, [R1+0x180] ;  /* 0x00018000010e7983 */ /* 0x000ea20000300800 */
[----:B---3--:R-:W-:Y:S02]  /*bf070*/  ISETP.LT.AND P3, PT, R12, UR4, !P0 ;  /* 0x000000040c007c0c */ /* 0x008fe4000c761270 */
[-C--:B-1----:R-:W-:Y:S01]  /*bf080*/  IADD3 R6, P6, R4, R3.reuse, RZ ;  /* 0x0000000304067210 */ /* 0x082fe20007fde0ff */
[----:B------:R-:W3:Y:S01]  /*bf090*/  LDL.LU R12, [R1+0x184] ;  /* 0x00018400010c7983 */ /* 0x000ee20000300800 */
[----:B------:R-:W-:Y:S01]  /*bf0a0*/  PRMT R8, R20, 0x7771, RZ ;  /* 0x0000777114087816 */ /* 0x000fe200000000ff */
[----:B------:R-:W-:Y:S01]  /*bf0b0*/  IMAD R0, R29, 0x2, R2 ;  /* 0x000000021d007824 */ /* 0x000fe200078e0202 */
[----:B------:R-:W-:Y:S01]  /*bf0c0*/  ULDC UR4, c[0x0][0x22c] ;  /* 0x00008b0000047ab9 */ /* 0x000fe20000000800 */
[----:B------:R-:W4:Y:S01]  /*bf0d0*/  LDL.LU R10, [R1+0x174] ;  /* 0x00017400010a7983 */ /* 0x000f220000300800 */
[----:B------:R-:W-:Y:S01]  /*bf0e0*/  LEA.HI.X.SX32 R7, R4, R28, 0x1, P6 ;  /* 0x0000001c04077211 */ /* 0x000fe200030f0eff */
[----:B------:R-:W1:Y:S01]  /*bf0f0*/  LDC R29, c[0x0][0x248] ;  /* 0x00009200ff1d7b82 */ /* 0x000e620000000800 */
[----:B------:R-:W-:-:S03]  /*bf100*/  IADD3 R4, P6, R2, R3, RZ ;  /* 0x0000000302047210 */ /* 0x000fc60007fde0ff */
[----:B------:R0:W-:Y:S01]  /*bf110*/  @P4 STG.E.U8 desc[UR8][R6.64], R8 ;  /* 0x0000000806004986 */ /* 0x0001e2000c101108 */
[----:B------:R-:W-:Y:S02]  /*bf120*/  LEA.HI.X.SX32 R5, R2, R28, 0x1, P6 ;  /* 0x0000001c02057211 */ /* 0x000fe400030f0eff */
[----:B------:R-:W-:Y:S01]  /*bf130*/  PRMT R2, R13, 0x7771, RZ ;  /* 0x000077710d027816 */ /* 0x000fe200000000ff */
[----:B0-----:R-:W0:Y:S01]  /*bf140*/  LDC R8, c[0x0][0x248] ;  /* 0x00009200ff087b82 */ /* 0x001e220000000800 */
[----:B------:R-:W-:-:S03]  /*bf150*/  IADD3 R6, P6, R0, R3, RZ ;  /* 0x0000000300067210 */ /* 0x000fc60007fde0ff */
[----:B------:R1:W-:Y:S01]  /*bf160*/  @P5 STG.E.U8 desc[UR8][R4.64], R2 ;  /* 0x0000000204005986 */ /* 0x0003e2000c101108 */
[----:B------:R-:W-:Y:S02]  /*bf170*/  LEA.HI.X.SX32 R7, R0, R28, 0x1, P6 ;  /* 0x0000001c00077211 */ /* 0x000fe400030f0eff */
[----:B-1----:R-:W-:Y:S01]  /*bf180*/  PRMT R4, R19, 0x7771, RZ ;  /* 0x0000777113047816 */ /* 0x002fe200000000ff */
[----:B------:R-:W-:Y:S02]  /*bf190*/  IMAD R2, R9, 0x2, R0 ;  /* 0x0000000209027824 */ /* 0x000fe400078e0200 */
[----:B------:R-:W1:Y:S02]  /*bf1a0*/  LDC R9, c[0x0][0x248] ;  /* 0x00009200ff097b82 */ /* 0x000e640000000800 */
[----:B------:R5:W-:Y:S01]  /*bf1b0*/  @P2 STG.E.U8 desc[UR8][R6.64], R4 ;  /* 0x0000000406002986 */ /* 0x000be2000c101108 */
[----:B------:R-:W-:-:S05]  /*bf1c0*/  IMAD R0, R11, 0x2, R2 ;  /* 0x000000020b007824 */ /* 0x000fca00078e0202 */
[----:B------:R-:W1:Y:S01]  /*bf1d0*/  LDC R11, c[0x0][0x248] ;  /* 0x00009200ff0b7b82 */ /* 0x000e620000000800 */
[----:B-----5:R-:W-:-:S04]  /*bf1e0*/  IADD3 R4, P2, R2, R3, RZ ;  /* 0x0000000302047210 */ /* 0x020fc80007f5e0ff */
[----:B------:R-:W-:Y:S02]  /*bf1f0*/  LEA.HI.X.SX32 R5, R2, R28, 0x1, P2 ;  /* 0x0000001c02057211 */ /* 0x000fe400010f0eff */
[----:B------:R-:W-:Y:S02]  /*bf200*/  PRMT R2, R16, 0x7771, RZ ;  /* 0x0000777110027816 */ /* 0x000fe400000000ff */
[----:B------:R-:W-:-:S03]  /*bf210*/  IADD3 R6, P2, R0, R3, RZ ;  /* 0x0000000300067210 */ /* 0x000fc60007f5e0ff */
[----:B------:R5:W-:Y:S01]  /*bf220*/  @P3 STG.E.U8 desc[UR8][R4.64], R2 ;  /* 0x0000000204003986 */ /* 0x000be2000c101108 */
[----:B------:R-:W-:Y:S01]  /*bf230*/  LEA.HI.X.SX32 R7, R0, R28, 0x1, P2 ;  /* 0x0000001c00077211 */ /* 0x000fe200010f0eff */
[----:B0-----:R-:W-:Y:S01]  /*bf240*/  IMAD R0, R8, 0x2, R0 ;  /* 0x0000000208007824 */ /* 0x001fe200078e0200 */
[----:B----4-:R-:W-:Y:S01]  /*bf250*/  ISETP.LT.AND P4, PT, R10, UR4, !P0 ;  /* 0x000000040a007c0c */ /* 0x010fe2000c781270 */
[----:B------:R-:W-:Y:S01]  /*bf260*/  ULDC UR4, c[0x0][0x22c] ;  /* 0x00008b0000047ab9 */ /* 0x000fe20000000800 */
[----:B------:R-:W5:Y:S01]  /*bf270*/  LDC R10, c[0x0][0x248] ;  /* 0x00009200ff0a7b82 */ /* 0x000f620000000800 */
[----:B------:R-:W-:Y:S01]  /*bf280*/  ISETP.LT.AND P6, PT, R22, UR4, !P0 ;  /* 0x0000000416007c0c */ /* 0x000fe2000c7c1270 */
[----:B------:R-:W-:Y:S01]  /*bf290*/  ULDC UR4, c[0x0][0x22c] ;  /* 0x00008b0000047ab9 */ /* 0x000fe20000000800 */
[----:B------:R-:W4:Y:S01]  /*bf2a0*/  LDL.LU R22, [R1+0x18c] ;  /* 0x00018c0001167983 */ /* 0x000f220000300800 */
[----:B------:R-:W-:Y:S01]  /*bf2b0*/  ISETP.LT.AND P5, PT, R17, UR4, !P0 ;  /* 0x0000000411007c0c */ /* 0x000fe2000c7a1270 */
[----:B------:R-:W-:-:S02]  /*bf2c0*/  ULDC UR4, c[0x0][0x22c] ;  /* 0x00008b0000047ab9 */ /* 0x000fc40000000800 */
[----:B--2---:R-:W-:Y:S01]  /*bf2d0*/  ISETP.LT.AND P3, PT, R14, UR4, !P0 ;  /* 0x000000040e007c0c */ /* 0x004fe2000c761270 */
[----:B------:R-:W-:Y:S01]  /*bf2e0*/  ULDC UR4, c[0x0][0x22c] ;  /* 0x00008b0000047ab9 */ /* 0x000fe20000000800 */
[----:B------:R-:W2:Y:S01]  /*bf2f0*/  LDL.LU R14, [R1+0x190] ;  /* 0x00019000010e7983 */ /* 0x000ea20000300800 */
[----:B---3--:R-:W-:Y:S01]  /*bf300*/  ISETP.LT.AND P2, PT, R12, UR4, !P0 ;  /* 0x000000040c007c0c */ /* 0x008fe2000c741270 */
[----:B------:R-:W-:Y:S02]  /*bf310*/  ULDC UR4, c[0x0][0x22c] ;  /* 0x00008b0000047ab9 */ /* 0x000fe40000000800 */
[----:B------:R-:W3:Y:S04]  /*bf320*/  LDL.LU R17, [R1+0x194] ;  /* 0x0001940001117983 */ /* 0x000ee80000300800 */
[----:B------:R-:W3:Y:S01]  /*bf330*/  LDL.LU R12, [R1+0x198] ;  /* 0x00019800010c7983 */ /* 0x000ee20000300800 */
[----:B-----5:R-:W-:-:S03]  /*bf340*/  IMAD R5, R10, 0x2, R0 ;  /* 0x000000020a057824 */ /* 0x020fc600078e0200 */
[----:B------:R-:W5:Y:S01]  /*bf350*/  LDL.LU R10, [R1+0x188] ;  /* 0x00018800010a7983 */ /* 0x000f620000300800 */
[----:B------:R-:W-:-:S05]  /*bf360*/  PRMT R2, R15, 0x7771, RZ ;  /* 0x000077710f027816 */ /* 0x000fca00000000ff */
[----:B------:R0:W-:Y:S01]  /*bf370*/  @P4 STG.E.U8 desc[UR8][R6.64], R2 ;  /* 0x0000000206004986 */ /* 0x0001e2000c101108 */
[----:B------:R-:W-:Y:S02]  /*bf380*/  PRMT R8, R23, 0x7772, RZ ;  /* 0x0000777217087816 */ /* 0x000fe400000000ff */
[CC--:B0-----:R-:W-:Y:S01]  /*bf390*/  IADD3 R6, P4, R0.reuse, R3.reuse, RZ ;  /* 0x0000000300067210 */ /* 0x0c1fe20007f9e0ff */
[----:B------:R-:W-:Y:S02]  /*bf3a0*/  IMAD R2, R29, 0x2, R5 ;  /* 0x000000021d027824 */ /* 0x000fe400078e0205 */
[----:B------:R-:W0:Y:S01]  /*bf3b0*/  LDC R29, c[0x0][0x248] ;  /* 0x00009200ff1d7b82 */ /* 0x000e220000000800 */
[-C--:B------:R-:W-:Y:S02]  /*bf3c0*/  LEA.HI.X.SX32 R7, R0, R28.reuse, 0x1, P4 ;  /* 0x0000001c00077211 */ /* 0x080fe400020f0eff */
[C---:B------:R-:W-:Y:S02]  /*bf3d0*/  IADD3 R4, P4, R5.reuse, R3, RZ ;  /* 0x0000000305047210 */ /* 0x040fe40007f9e0ff */
[----:B------:R-:W-:Y:S01]  /*bf3e0*/  PRMT R0, R18, 0x7772, RZ ;  /* 0x0000777212007816 */ /* 0x000fe200000000ff */
[----:B------:R1:W-:Y:S01]  /*bf3f0*/  @P6 STG.E.U8 desc[UR8][R6.64], R8 ;  /* 0x0000000806006986 */ /* 0x0003e2000c101108 */
[----:B------:R-:W-:-:S05]  /*bf400*/  LEA.HI.X.SX32 R5, R5, R28, 0x1, P4 ;  /* 0x0000001c05057211 */ /* 0x000fca00020f0eff */
[----:B------:R1:W-:Y:S02]  /*bf410*/  @P5 STG.E.U8 desc[UR8][R4.64], R0 ;  /* 0x0000000004005986 */ /* 0x0003e4000c101108 */
[----:B-1----:R-:W1:Y:S01]  /*bf420*/  LDC R8, c[0x0][0x248] ;  /* 0x00009200ff087b82 */ /* 0x002e620000000800 */
[----:B------:R-:W-:-:S04]  /*bf430*/  IADD3 R6, P6, R2, R3, RZ ;  /* 0x0000000302067210 */ /* 0x000fc80007fde0ff */
[----:B------:R-:W-:Y:S01]  /*bf440*/  LEA.HI.X.SX32 R7, R2, R28, 0x1, P6 ;  /* 0x0000001c02077211 */ /* 0x000fe200030f0eff */
[----:B------:R-:W-:Y:S01]  /*bf450*/  IMAD R2, R9, 0x2, R2 ;  /* 0x0000000209027824 */ /* 0x000fe200078e0202 */
[----:B------:R-:W-:Y:S01]  /*bf460*/  PRMT R0, R21, 0x7772, RZ ;  /* 0x0000777215007816 */ /* 0x000fe200000000ff */
[----:B------:R-:W0:Y:S04]  /*bf470*/  LDC R9, c[0x0][0x248] ;  /* 0x00009200ff097b82 */ /* 0x000e280000000800 */
[----:B------:R1:W-:Y:S01]  /*bf480*/  @P3 STG.E.U8 desc[UR8][R6.64], R0 ;  /* 0x0000000006003986 */ /* 0x0003e2000c101108 */
[----:B------:R-:W-:-:S04]  /*bf490*/  IADD3 R4, P3, R2, R3, RZ ;  /* 0x0000000302047210 */ /* 0x000fc80007f7e0ff */
[-C--:B------:R-:W-:Y:S01]  /*bf4a0*/  LEA.HI.X.SX32 R5, R2, R28.reuse, 0x1, P3 ;  /* 0x0000001c02057211 */ /* 0x080fe200018f0eff */
[----:B-1----:R-:W-:Y:S01]  /*bf4b0*/  IMAD R0, R11, 0x2, R2 ;  /* 0x000000020b007824 */ /* 0x002fe200078e0202 */
[----:B------:R-:W-:Y:S01]  /*bf4c0*/  PRMT R2, R20, 0x7772, RZ ;  /* 0x0000777214027816 */ /* 0x000fe200000000ff */
[----:B------:R-:W1:Y:S03]  /*bf4d0*/  LDC R11, c[0x0][0x248] ;  /* 0x00009200ff0b7b82 */ /* 0x000e660000000800 */
[C---:B------:R-:W-:Y:S01]  /*bf4e0*/  IADD3 R6, P5, R0.reuse, R3, RZ ;  /* 0x0000000300067210 */ /* 0x040fe20007fbe0ff */
[----:B------:R3:W-:Y:S03]  /*bf4f0*/  @P2 STG.E.U8 desc[UR8][R4.64], R2 ;  /* 0x0000000204002986 */ /* 0x0007e6000c101108 */
[----:B------:R-:W-:Y:S01]  /*bf500*/  LEA.HI.X.SX32 R7, R0, R28, 0x1, P5 ;  /* 0x0000001c00077211 */ /* 0x000fe200028f0eff */
[----:B------:R-:W-:Y:S01]  /*bf510*/  IMAD R0, R8, 0x2, R0 ;  /* 0x0000000208007824 */ /* 0x000fe200078e0200 */
[----:B-----5:R-:W-:Y:S01]  /*bf520*/  ISETP.LT.AND P4, PT, R10, UR4, !P0 ;  /* 0x000000040a007c0c */ /* 0x020fe2000c781270 */
[----:B------:R-:W-:Y:S01]  /*bf530*/  ULDC UR4, c[0x0][0x22c] ;  /* 0x00008b0000047ab9 */ /* 0x000fe20000000800 */
[----:B------:R-:W5:Y:S01]  /*bf540*/  LDC R10, c[0x0][0x248] ;  /* 0x00009200ff0a7b82 */ /* 0x000f620000000800 */
[----:B----4-:R-:W-:Y:S01]  /*bf550*/  ISETP.LT.AND P6, PT, R22, UR4, !P0 ;  /* 0x0000000416007c0c */ /* 0x010fe2000c7c1270 */
[----:B------:R-:W-:-:S02]  /*bf560*/  ULDC UR4, c[0x0][0x22c] ;  /* 0x00008b0000047ab9 */ /* 0x000fc40000000800 */
[----:B--2---:R-:W-:Y:S01]  /*bf570*/  ISETP.LT.AND P3, PT, R14, UR4, !P0 ;  /* 0x000000040e007c0c */ /* 0x004fe2000c761270 */
[----:B------:R-:W-:Y:S01]  /*bf580*/  ULDC UR4, c[0x0][0x22c] ;  /* 0x00008b0000047ab9 */ /* 0x000fe20000000800 */
[----:B------:R-:W2:Y:S01]  /*bf590*/  LDL.LU R14, [R1+0x1a0] ;  /* 0x0001a000010e7983 */ /* 0x000ea20000300800 */
[----:B---3--:R-:W-:Y:S01]  /*bf5a0*/  ISETP.LT.AND P2, PT, R17, UR4, !P0 ;  /* 0x0000000411007c0c */ /* 0x008fe2000c741270 */
[----:B------:R-:W-:Y:S02]  /*bf5b0*/  ULDC UR4, c[0x0][0x22c] ;  /* 0x00008b0000047ab9 */ /* 0x000fe40000000800 */
[----:B------:R-:W-:Y:S01]  /*bf5c0*/  ISETP.LT.AND P5, PT, R12, UR4, !P0 ;  /* 0x000000040c007c0c */ /* 0x000fe2000c7a1270 */
[----:B------:R-:W3:Y:S01]  /*bf5d0*/  LDL.LU R22, [R1+0x1a4] ;  /* 0x0001a40001167983 */ /* 0x000ee20000300800 */
[----:B------:R-:W-:Y:S01]  /*bf5e0*/  PRMT R2, R13, 0x7772, RZ ;  /* 0x000077720d027816 */ /* 0x000fe200000000ff */
[----:B------:R-:W-:Y:S02]  /*bf5f0*/  ULDC UR4, c[0x0][0x22c] ;  /* 0x00008b0000047ab9 */ /* 0x000fe40000000800 */
[----:B------:R-:W4:Y:S04]  /*bf600*/  LDL.LU R12, [R1+0x1a8] ;  /* 0x0001a800010c7983 */ /* 0x000f280000300800 */
[----:B------:R-:W4:Y:S01]  /*bf610*/  LDL.LU R17, [R1+0x1ac] ;  /* 0x0001ac0001117983 */ /* 0x000f220000300800 */
[----:B-----5:R-:W-:-:S03]  /*bf620*/  IMAD R5, R10, 0x2, R0 ;  /* 0x000000020a057824 */ /* 0x020fc600078e0200 */
[----:B------:R-:W5:Y:S04]  /*bf630*/  LDL.LU R10, [R1+0x19c] ;  /* 0x00019c00010a7983 */ /* 0x000f680000300800 */
[----:B------:R0:W-:Y:S01]  /*bf640*/  @P4 STG.E.U8 desc[UR8][R6.64], R2 ;  /* 0x0000000206004986 */ /* 0x0001e2000c101108 */
[----:B------:R-:W-:Y:S02]  /*bf650*/  PRMT R8, R19, 0x7772, RZ ;  /* 0x0000777213087816 */ /* 0x000fe400000000ff */
[C---:B0-----:R-:W-:Y:S01]  /*bf660*/  IADD3 R6, P4, R0.reuse, R3, RZ ;  /* 0x0000000300067210 */ /* 0x041fe20007f9e0ff */
[----:B------:R-:W-:Y:S02]  /*bf670*/  IMAD R2, R29, 0x2, R5 ;  /* 0x000000021d027824 */ /* 0x000fe400078e0205 */
[----:B------:R-:W0:Y:S01]  /*bf680*/  LDC R29, c[0x0][0x248] ;  /* 0x00009200ff1d7b82 */ /* 0x000e220000000800 */
[----:B------:R-:W-:-:S02]  /*bf690*/  LEA.HI.X.SX32 R7, R0, R28, 0x1, P4 ;  /* 0x0000001c00077211 */ /* 0x000fc400020f0eff */
[C---:B------:R-:W-:Y:S02]  /*bf6a0*/  IADD3 R4, P4, R5.reuse, R3, RZ ;  /* 0x0000000305047210 */ /* 0x040fe40007f9e0ff */
[----:B------:R-:W-:Y:S01]  /*bf6b0*/  PRMT R0, R16, 0x7772, RZ ;  /* 0x0000777210007816 */ /* 0x000fe200000000ff */
[----:B------:R1:W-:Y:S01]  /*bf6c0*/  @P6 STG.E.U8 desc[UR8][R6.64], R8 ;  /* 0x0000000806006986 */ /* 0x0003e2000c101108 */
[----:B------:R-:W-:-:S05]  /*bf6d0*/  LEA.HI.X.SX32 R5, R5, R28, 0x1, P4 ;  /* 0x0000001c05057211 */ /* 0x000fca00020f0eff */
[----:B------:R1:W-:Y:S02]  /*bf6e0*/  @P3 STG.E.U8 desc[UR8][R4.64], R0 ;  /* 0x0000000004003986 */ /* 0x0003e4000c101108 */
[C---:B-1----:R-:W-:Y:S01]  /*bf6f0*/  IADD3 R6, P6, R2.reuse, R3, RZ ;  /* 0x0000000302067210 */ /* 0x042fe20007fde0ff */
[----:B------:R-:W1:Y:S03]  /*bf700*/  LDC R8, c[0x0][0x248] ;  /* 0x00009200ff087b82 */ /* 0x000e660000000800 */
[----:B------:R-:W-:Y:S01]  /*bf710*/  LEA.HI.X.SX32 R7, R2, R28, 0x1, P6 ;  /* 0x0000001c02077211 */ /* 0x000fe200030f0eff */
[----:B------:R-:W-:Y:S01]  /*bf720*/  IMAD R2, R9, 0x2, R2 ;  /* 0x0000000209027824 */ /* 0x000fe200078e0202 */
[----:B------:R-:W-:-:S03]  /*bf730*/  PRMT R0, R15, 0x7772, RZ ;  /* 0x000077720f007816 */ /* 0x000fc600000000ff */
[----:B------:R-:W0:Y:S02]  /*bf740*/  LDC R9, c[0x0][0x248] ;  /* 0x00009200ff097b82 */ /* 0x000e240000000800 */
[----:B------:R1:W-:Y:S02]  /*bf750*/  @P2 STG.E.U8 desc[UR8][R6.64], R0 ;  /* 0x0000000006002986 */ /* 0x0003e4000c101108 */
[----:B-1----:R-:W-:Y:S01]  /*bf760*/  IADD3 R6, P2, R2, R3, RZ ;  /* 0x0000000302067210 */ /* 0x002fe20007f5e0ff */
[----:B------:R-:W-:-:S03]  /*bf770*/  IMAD R0, R11, 0x2, R2 ;  /* 0x000000020b007824 */ /* 0x000fc600078e0202 */
[----:B------:R-:W1:Y:S01]  /*bf780*/  LDC R11, c[0x0][0x248] ;  /* 0x00009200ff0b7b82 */ /* 0x000e620000000800 */
[----:B------:R-:W-:Y:S02]  /*bf790*/  LEA.HI.X.SX32 R7, R2, R28, 0x1, P2 ;  /* 0x0000001c02077211 */ /* 0x000fe400010f0eff */
[----:B------:R-:W-:-:S05]  /*bf7a0*/  PRMT R2, R23, 0x7773, RZ ;  /* 0x0000777317027816 */ /* 0x000fca00000000ff */
[----:B------:R4:W-:Y:S01]  /*bf7b0*/  @P5 STG.E.U8 desc[UR8][R6.64], R2 ;  /* 0x0000000206005986 */ /* 0x0009e2000c101108 */
[----:B-----5:R-:W-:Y:S01]  /*bf7c0*/  ISETP.LT.AND P4, PT, R10, UR4, !P0 ;  /* 0x000000040a007c0c */ /* 0x020fe2000c781270 */
[----:B------:R-:W-:Y:S01]  /*bf7d0*/  ULDC UR4, c[0x0][0x22c] ;  /* 0x00008b0000047ab9 */ /* 0x000fe20000000800 */
[----:B------:R-:W5:Y:S01]  /*bf7e0*/  LDC R10, c[0x0][0x248] ;  /* 0x00009200ff0a7b82 */ /* 0x000f620000000800 */
[----:B--2---:R-:W-:Y:S01]  /*bf7f0*/  ISETP.LT.AND P6, PT, R14, UR4, !P0 ;  /* 0x000000040e007c0c */ /* 0x004fe2000c7c1270 */
[----:B------:R-:W-:Y:S01]  /*bf800*/  ULDC UR4, c[0x0][0x22c] ;  /* 0x00008b0000047ab9 */ /* 0x000fe20000000800 */
[----:B------:R-:W2:Y:S01]  /*bf810*/  LDL.LU R14, [R1+0x1b0] ;  /* 0x0001b000010e7983 */ /* 0x000ea20000300800 */
[----:B---3--:R-:W-:Y:S01]  /*bf820*/  ISETP.LT.AND P3, PT, R22, UR4, !P0 ;  /* 0x0000000416007c0c */ /* 0x008fe2000c761270 */
[----:B------:R-:W-:Y:S02]  /*bf830*/  ULDC UR4, c[0x0][0x22c] ;  /* 0x00008b0000047ab9 */ /* 0x000fe40000000800 */
[----:B------:R-:W3:Y:S01]  /*bf840*/  LDL.LU R23, [R1+0x3814] ;  /* 0x0038140001177983 */ /* 0x000ee20000300800 */
[----:B----4-:R-:W-:Y:S01]  /*bf850*/  ISETP.LT.AND P5, PT, R12, UR4, !P0 ;  /* 0x000000040c007c0c */ /* 0x010fe2000c7a1270 */
[----:B------:R-:W-:-:S02]  /*bf860*/  ULDC UR4, c[0x0][0x22c] ;  /* 0x00008b0000047ab9 */ /* 0x000fc40000000800 */
[----:B------:R-:W4:Y:S01]  /*bf870*/  LDL.LU R12, [R1+0x1b4] ;  /* 0x0001b400010c7983 */ /* 0x000f220000300800 */
[-C--:B------:R-:W-:Y:S02]  /*bf880*/  IADD3 R4, P2, R0, R3.reuse, RZ ;  /* 0x0000000300047210 */ /* 0x080fe40007f5e0ff */
[----:B------:R-:W-:Y:S02]  /*bf890*/  PRMT R2, R18, 0x7773, RZ ;  /* 0x0000777312027816 */ /* 0x000fe400000000ff */
[----:B------:R-:W-:Y:S01]  /*bf8a0*/  LEA.HI.X.SX32 R5, R0, R28, 0x1, P2 ;  /* 0x0000001c00057211 */ /* 0x000fe200010f0eff */
[----:B------:R-:W-:Y:S01]  /*bf8b0*/  IMAD R0, R8, 0x2, R0 ;  /* 0x0000000208007824 */ /* 0x000fe200078e0200 */
[----:B------:R-:W3:Y:S04]  /*bf8c0*/  LDL.LU R18, [R1+0x1b8] ;  /* 0x0001b80001127983 */ /* 0x000ee80000300800 */
[----:B------:R1:W-:Y:S01]  /*bf8d0*/  @P4 STG.E.U8 desc[UR8][R4.64], R2 ;  /* 0x0000000204004986 */ /* 0x0003e2000c101108 */
[----:B0-----:R-:W-:Y:S01]  /*bf8e0*/  IMAD R7, R9, 0x2, R0 ;  /* 0x0000000209077824 */ /* 0x001fe200078e0200 */
[----:B------:R-:W-:Y:S01]  /*bf8f0*/  ISETP.LT.AND P2, PT, R17, UR4, !P0 ;  /* 0x0000000411007c0c */ /* 0x000fe2000c741270 */
[----:B------:R-:W-:Y:S01]  /*bf900*/  ULDC UR4, c[0x0][0x22c] ;  /* 0x00008b0000047ab9 */ /* 0x000fe20000000800 */
[----:B------:R-:W-:Y:S01]  /*bf910*/  PRMT R8, R20, 0x7773, RZ ;  /* 0x0000777314087816 */ /* 0x000fe200000000ff */
[----:B------:R-:W3:Y:S01]  /*bf920*/  LDL.LU R17, [R1+0x1bc] ;  /* 0x0001bc0001117983 */ /* 0x000ee20000300800 */
[----:B------:R-:W0:Y:S01]  /*bf930*/  LDC R9, c[0x0][0x248] ;  /* 0x00009200ff097b82 */ /* 0x000e220000000800 */
[----:B-1----:R-:W-:-:S02]  /*bf940*/  IADD3 R4, P4, R0, R3, RZ ;  /* 0x0000000300047210 */ /* 0x002fc40007f9e0ff */
[----:B------:R-:W-:Y:S02]  /*bf950*/  PRMT R2, R21, 0x7773, RZ ;  /* 0x0000777315027816 */ /* 0x000fe400000000ff */
[-C--:B------:R-:W-:Y:S01]  /*bf960*/  LEA.HI.X.SX32 R5, R0, R28.reuse, 0x1, P4 ;  /* 0x0000001c00057211 */ /* 0x080fe200020f0eff */
[----:B-----5:R-:W-:Y:S01]  /*bf970*/  IMAD R0, R10, 0x2, R7 ;  /* 0x000000020a007824 */ /* 0x020fe200078e0207 */
[C---:B------:R-:W-:Y:S01]  /*bf980*/  IADD3 R6, P4, R7.reuse, R3, RZ ;  /* 0x0000000307067210 */ /* 0x040fe20007f9e0ff */
[----:B------:R-:W1:Y:S02]  /*bf990*/  LDC R10, c[0x0][0x248] ;  /* 0x00009200ff0a7b82 */ /* 0x000e640000000800 */
[----:B------:R5:W-:Y:S01]  /*bf9a0*/  @P6 STG.E.U8 desc[UR8][R4.64], R2 ;  /* 0x0000000204006986 */ /* 0x000be2000c101108 */
[----:B------:R-:W-:-:S05]  /*bf9b0*/  LEA.HI.X.SX32 R7, R7, R28, 0x1, P4 ;  /* 0x0000001c07077211 */ /* 0x000fca00020f0eff */
[----:B------:R0:W-:Y:S01]  /*bf9c0*/  @P3 STG.E.U8 desc[UR8][R6.64], R8 ;  /* 0x0000000806003986 */ /* 0x0001e2000c101108 */
[C---:B-----5:R-:W-:Y:S01]  /*bf9d0*/  IADD3 R4, P6, R0.reuse, R3, RZ ;  /* 0x0000000300047210 */ /* 0x060fe20007fde0ff */
[----:B------:R-:W-:Y:S02]  /*bf9e0*/  IMAD R2, R11, 0x2, R0 ;  /* 0x000000020b027824 */ /* 0x000fe400078e0200 */
[----:B------:R-:W5:Y:S01]  /*bf9f0*/  LDC R11, c[0x0][0x248] ;  /* 0x00009200ff0b7b82 */ /* 0x000f620000000800 */
[----:B------:R-:W-:Y:S02]  /*bfa00*/  LEA.HI.X.SX32 R5, R0, R28, 0x1, P6 ;  /* 0x0000001c00057211 */ /* 0x000fe400030f0eff */
[----:B------:R-:W-:Y:S02]  /*bfa10*/  PRMT R0, R13, 0x7773, RZ ;  /* 0x000077730d007816 */ /* 0x000fe400000000ff */
[----:B--2---:R-:W-:Y:S01]  /*bfa20*/  ISETP.LT.AND P4, PT, R14, UR4, !P0 ;  /* 0x000000040e007c0c */ /* 0x004fe2000c781270 */
[----:B------:R-:W-:Y:S01]  /*bfa30*/  ULDC UR4, c[0x0][0x22c] ;  /* 0x00008b0000047ab9 */ /* 0x000fe20000000800 */
[----:B------:R-:W2:Y:S04]  /*bfa40*/  LDL.LU R14, [R1+0x1c0] ;  /* 0x0001c000010e7983 */ /* 0x000ea80000300800 */
[----:B------:R-:W2:Y:S01]  /*bfa50*/  LDL.LU R13, [R1+0x1c4] ;  /* 0x0001c400010d7983 */ /* 0x000ea20000300800 */
[----:B----4-:R-:W-:Y:S01]  /*bfa60*/  ISETP.LT.AND P3, PT, R12, UR4, !P0 ;  /* 0x000000040c007c0c */ /* 0x010fe2000c761270 */
[----:B------:R-:W-:-:S02]  /*bfa70*/  ULDC UR4, c[0x0][0x22c] ;  /* 0x00008b0000047ab9 */ /* 0x000fc40000000800 */
[----:B------:R-:W4:Y:S04]  /*bfa80*/  LDL.LU R12, [R1+0x1c8] ;  /* 0x0001c800010c7983 */ /* 0x000f280000300800 */
[----:B------:R-:W4:Y:S01]  /*bfa90*/  LDL.LU R22, [R1+0x90] ;  /* 0x0000900001167983 */ /* 0x000f220000300800 */
[----:B0-----:R-:W-:-:S03]  /*bfaa0*/  IADD3 R6, P6, R2, R3, RZ ;  /* 0x0000000302067210 */ /* 0x001fc60007fde0ff */
[----:B------:R0:W-:Y:S01]  /*bfab0*/  @P5 STG.E.U8 desc[UR8][R4.64], R0 ;  /* 0x0000000004005986 */ /* 0x0001e2000c101108 */
[----:B------:R-:W-:Y:S01]  /*bfac0*/  LEA.HI.X.SX32 R7, R2, R28, 0x1, P6 ;  /* 0x0000001c02077211 */ /* 0x000fe200030f0eff */
[----:B------:R-:W-:Y:S02]  /*bfad0*/  IMAD R2, R9, 0x2, R2 ;  /* 0x0000000209027824 */ /* 0x000fe400078e0202 */
[----:B------:R-:W3:Y:S01]  /*bfae0*/  LDC R9, c[0x0][0x248] ;  /* 0x00009200ff097b82 */ /* 0x000ee20000000800 */
[----:B0-----:R-:W-:-:S05]  /*bfaf0*/  PRMT R0, R19, 0x7773, RZ ;  /* 0x0000777313007816 */ /* 0x001fca00000000ff */
[----:B------:R1:W-:Y:S01]  /*bfb00*/  @P2 STG.E.U8 desc[UR8][R6.64], R0 ;  /* 0x0000000006002986 */ /* 0x0003e2000c101108 */
[-C--:B------:R-:W-:Y:S01]  /*bfb10*/  IADD3 R4, P2, R2, R3.reuse, RZ ;  /* 0x0000000302047210 */ /* 0x080fe20007f5e0ff */
[----:B-1----:R-:W-:Y:S02]  /*bfb20*/  IMAD R7, R10, 0x2, R2 ;  /* 0x000000020a077824 */ /* 0x002fe400078e0202 */
[----:B------:R-:W0:Y:S01]  /*bfb30*/  LDC R10, c[0x0][0x248] ;  /* 0x00009200ff0a7b82 */ /* 0x000e220000000800 */
[----:B------:R-:W-:Y:S02]  /*bfb40*/  PRMT R0, R16, 0x7773, RZ ;  /* 0x0000777310007816 */ /* 0x000fe400000000ff */
[-C--:B------:R-:W-:Y:S01]  /*bfb50*/  LEA.HI.X.SX32 R5, R2, R28.reuse, 0x1, P2 ;  /* 0x0000001c02057211 */ /* 0x080fe200010f0eff */
[----:B-----5:R-:W-:Y:S01]  /*bfb60*/  IMAD R2, R11, 0x2, R7 ;  /* 0x000000020b027824 */ /* 0x020fe200078e0207 */
[CC--:B------:R-:W-:Y:S01]  /*bfb70*/  IADD3 R6, P2, R7.reuse, R3.reuse, RZ ;  /* 0x0000000307067210 */ /* 0x0c0fe20007f5e0ff */
[----:B------:R-:W5:Y:S01]  /*bfb80*/  LDL.LU R16, [R1+0x1cc] ;  /* 0x0001cc0001107983 */ /* 0x000f620000300800 */
[----:B---3--:R-:W-:Y:S01]  /*bfb90*/  ISETP.LT.AND P5, PT, R18, UR4, !P0 ;  /* 0x0000000412007c0c */ /* 0x008fe2000c7a1270 */
[----:B------:R-:W-:Y:S01]  /*bfba0*/  ULDC UR4, c[0x0][0x22c] ;  /* 0x00008b0000047ab9 */ /* 0x000fe20000000800 */
[----:B------:R-:W-:Y:S01]  /*bfbb0*/  LEA.HI.X.SX32 R7, R7, R28, 0x1, P2 ;  /* 0x0000001c07077211 */ /* 0x000fe200010f0eff */
[----:B------:R1:W-:Y:S01]  /*bfbc0*/  @P4 STG.E.U8 desc[UR8][R4.64], R0 ;  /* 0x0000000004004986 */ /* 0x0003e2000c101108 */
[----:B------:R-:W-:Y:S01]  /*bfbd0*/  PRMT R8, R15, 0x7773, RZ ;  /* 0x000077730f087816 */ /* 0x000fe200000000ff */
[----:B------:R-:W3:Y:S02]  /*bfbe0*/  LDC R11, c[0x0][0x248] ;  /* 0x00009200ff0b7b82 */ /* 0x000ee40000000800 */
[----:B------:R-:W3:Y:S04]  /*bfbf0*/  LDL.LU R21, [R1+0x94] ;  /* 0x0000940001157983 */ /* 0x000ee80000300800 */
[----:B------:R-:W3:Y:S01]  /*bfc00*/  LDL.LU R20, [R1+0x98] ;  /* 0x0000980001147983 */ /* 0x000ee20000300800 */
[----:B-1----:R-:W-:-:S03]  /*bfc10*/  IADD3 R4, P2, R2, R3, RZ ;  /* 0x0000000302047210 */ /* 0x002fc60007f5e0ff */
[----:B------:R-:W3:Y:S01]  /*bfc20*/  LDL.LU R19, [R1+0x9c] ;  /* 0x00009c0001137983 */ /* 0x000ee20000300800 */
[----:B------:R-:W-:-:S03]  /*bfc30*/  LEA.HI.X.SX32 R5, R2, R28, 0x1, P2 ;  /* 0x0000001c02057211 */ /* 0x000fc600010f0eff */
[----:B------:R-:W-:Y:S01]  /*bfc40*/  @P3 STG.E.U8 desc[UR8][R6.64], R8 ;  /* 0x0000000806003986 */ /* 0x000fe2000c101108 */
[----:B------:R-:W-:Y:S01]  /*bfc50*/  IMAD R2, R9, 0x2, R2 ;  /* 0x0000000209027824 */ /* 0x000fe200078e0202 */
[----:B------:R-:W-:Y:S01]  /*bfc60*/  ISETP.LT.AND P6, PT, R17, UR5, !P0 ;  /* 0x0000000511007c0c */ /* 0x000fe2000c7c1270 */
[----:B------:R-:W1:Y:S01]  /*bfc70*/  LDC R9, c[0x0][0x248] ;  /* 0x00009200ff097b82 */ /* 0x000e620000000800 */
[----:B------:R-:W3:Y:S01]  /*bfc80*/  LDL.LU R18, [R1+0x1d4] ;  /* 0x0001d40001127983 */ /* 0x000ee20000300800 */
[----:B------:R-:W-:-:S03]  /*bfc90*/  ULDC UR5, c[0x0][0x22c] ;  /* 0x00008b0000057ab9 */ /* 0x000fc60000000800 */
[----:B------:R-:W3:Y:S01]  /*bfca0*/  LDL.LU R15, [R1+0x1d8] ;  /* 0x0001d800010f7983 */ /* 0x000ee20000300800 */
[----:B--2---:R-:W-:Y:S01]  /*bfcb0*/  ISETP.LT.AND P4, PT, R14, UR4, !P0 ;  /* 0x000000040e007c0c */ /* 0x004fe2000c781270 */
[----:B------:R-:W-:Y:S02]  /*bfcc0*/  ULDC UR4, c[0x0][0x22c] ;  /* 0x00008b0000047ab9 */ /* 0x000fe40000000800 */
[----:B------:R-:W-:Y:S01]  /*bfcd0*/  ISETP.LT.AND P3, PT, R13, UR4, !P0 ;  /* 0x000000040d007c0c */ /* 0x000fe2000c761270 */
[----:B------:R-:W-:Y:S01]  /*bfce0*/  ULDC UR4, c[0x0][0x22c] ;  /* 0x00008b0000047ab9 */ /* 0x000fe20000000800 */
[----:B------:R-:W2:Y:S01]  /*bfcf0*/  LDL.LU R13, [R1+0x1dc] ;  /* 0x0001dc00010d7983 */ /* 0x000ea20000300800 */
[----:B----4-:R-:W-:-:S03]  /*bfd00*/  PRMT R0, R22, 0x7770, RZ ;  /* 0x0000777016007816 */ /* 0x010fc600000000ff */
[----:B------:R-:W4:Y:S01]  /*bfd10*/  LDL.LU R14, [R1+0xa0] ;  /* 0x0000a000010e7983 */ /* 0x000f220000300800 */
[----:B------:R-:W-:Y:S01]  /*bfd20*/  ISETP.LT.AND P2, PT, R12, UR4, !P0 ;  /* 0x000000040c007c0c */ /* 0x000fe2000c741270 */
[----:B------:R-:W-:Y:S02]  /*bfd30*/  ULDC UR4, c[0x0][0x22c] ;  /* 0x00008b0000047ab9 */ /* 0x000fe40000000800 */
[----:B------:R0:W-:Y:S04]  /*bfd40*/  @P5 STG.E.U8 desc[UR8][R4.64], R0 ;  /* 0x0000000004005986 */ /* 0x0001e8000c101108 */
[----:B------:R-:W2:Y:S01]  /*bfd50*/  LDL.LU R12, [R1+0xa4] ;  /* 0x0000a400010c7983 */ /* 0x000ea20000300800 */
[----:B0-----:R-:W-:-:S03]  /*bfd60*/  IMAD R5, R10, 0x2, R2 ;  /* 0x000000020a057824 */ /* 0x001fc600078e0202 */
[----:B------:R-:W2:Y:S01]  /*bfd70*/  LDL.LU R10, [R1+0x1d0] ;  /* 0x0001d000010a7983 */ /* 0x000ea20000300800 */
[----:B------:R-:W-:-:S03]  /*bfd80*/  IADD3 R6, P5, R2, R3, RZ ;  /* 0x0000000302067210 */ /* 0x000fc60007fbe0ff */
[----:B------:R-:W2:Y:S01]  /*bfd90*/  LDL.LU R17, [R1+0xa8] ;  /* 0x0000a80001117983 */ /* 0x000ea20000300800 */
[-C--:B------:R-:W-:Y:S01]  /*bfda0*/  LEA.HI.X.SX32 R7, R2, R28.reuse, 0x1, P5 ;  /* 0x0000001c02077211 */ /* 0x080fe200028f0eff */
[----:B------:R-:W-:Y:S01]  /*bfdb0*/  IMAD R2, R29, 0x2, R5 ;  /* 0x000000021d027824 */ /* 0x000fe200078e0205 */
[C---:B------:R-:W-:Y:S01]  /*bfdc0*/  IADD3 R4, P5, R5.reuse, R3, RZ ;  /* 0x0000000305047210 */ /* 0x040fe20007fbe0ff */
[----:B------:R-:W0:Y:S03]  /*bfdd0*/  LDC R29, c[0x0][0x248] ;  /* 0x00009200ff1d7b82 */ /* 0x000e260000000800 */
[----:B------:R-:W-:Y:S02]  /*bfde0*/  LEA.HI.X.SX32 R5, R5, R28, 0x1, P5 ;  /* 0x0000001c05057211 */ /* 0x000fe400028f0eff */
[----:B-----5:R-:W-:Y:S01]  /*bfdf0*/  ISETP.LT.AND P5, PT, R16, UR4, !P0 ;  /* 0x0000000410007c0c */ /* 0x020fe2000c7a1270 */
[----:B------:R-:W-:Y:S01]  /*bfe00*/  ULDC UR4, c[0x0][0x22c] ;  /* 0x00008b0000047ab9 */ /* 0x000fe20000000800 */
[----:B------:R-:W5:Y:S01]  /*bfe10*/  LDL.LU R16, [R1+0xac] ;  /* 0x0000ac0001107983 */ /* 0x000f620000300800 */
[----:B---3--:R-:W-:-:S05]  /*bfe20*/  PRMT R8, R21, 0x7770, RZ ;  /* 0x0000777015087816 */ /* 0x008fca00000000ff */
[----:B------:R3:W-:Y:S01]  /*bfe30*/  @P6 STG.E.U8 desc[UR8][R6.64], R8 ;  /* 0x0000000806006986 */ /* 0x0007e2000c101108 */
[----:B------:R-:W-:Y:S02]  /*bfe40*/  PRMT R0, R20, 0x7770, RZ ;  /* 0x0000777014007816 */ /* 0x000fe400000000ff */
[C---:B---3--:R-:W-:Y:S01]  /*bfe50*/  IADD3 R6, P6, R2.reuse, R3, RZ ;  /* 0x0000000302067210 */ /* 0x048fe20007fde0ff */
[----:B------:R-:W3:Y:S03]  /*bfe60*/  LDC R8, c[0x0][0x248] ;  /* 0x00009200ff087b82 */ /* 0x000ee60000000800 */
[----:B------:R-:W-:Y:S01]  /*bfe70*/  LEA.HI.X.SX32 R7, R2, R28, 0x1, P6 ;  /* 0x0000001c02077211 */ /* 0x000fe200030f0eff */
[----:B------:R0:W-:Y:S01]  /*bfe80*/  @P4 STG.E.U8 desc[UR8][R4.64], R0 ;  /* 0x0000000004004986 */ /* 0x0001e2000c101108 */
[----:B-1----:R-:W-:-:S03]  /*bfe90*/  IMAD R2, R9, 0x2, R2 ;  /* 0x0000000209027824 */ /* 0x002fc600078e0202 */
[----:B------:R-:W1:Y:S01]  /*bfea0*/  LDC R9, c[0x0][0x248] ;  /* 0x00009200ff097b82 */ /* 0x000e620000000800 */
[----:B0-----:R-:W-:-:S05]  /*bfeb0*/  PRMT R0, R19, 0x7770, RZ ;  /* 0x0000777013007816 */ /* 0x001fca00000000ff */
[----:B------:R0:W-:Y:S01]  /*bfec0*/  @P3 STG.E.U8 desc[UR8][R6.64], R0 ;  /* 0x0000000006003986 */ /* 0x0001e2000c101108 */
[----:B------:R-:W-:-:S04]  /*bfed0*/  IADD3 R4, P3, R2, R3, RZ ;  /* 0x0000000302047210 */ /* 0x000fc80007f7e0ff */
[----:B------:R-:W-:Y:S01]  /*bfee0*/  LEA.HI.X.SX32 R5, R2, R28, 0x1, P3 ;  /* 0x0000001c02057211 */ /* 0x000fe200018f0eff */
[----:B0-----:R-:W-:Y:S02]  /*bfef0*/  IMAD R0, R11, 0x2, R2 ;  /* 0x000000020b007824 */ /* 0x001fe400078e0202 */
[----:B------:R-:W0:Y:S03]  /*bff00*/  LDC R11, c[0x0][0x248] ;  /* 0x00009200ff0b7b82 */ /* 0x000e260000000800 */
[----:B------:R-:W-:-:S04]  /*bff10*/  IADD3 R6, P3, R0, R3, RZ ;  /* 0x0000000300067210 */ /* 0x000fc80007f7e0ff */
[----:B------:R-:W-:Y:S01]  /*bff20*/  LEA.HI.X.SX32 R7, R0, R28, 0x1, P3 ;  /* 0x0000001c00077211 */ /* 0x000fe200018f0eff */
[----:B---3--:R-:W-:Y:S01]  /*bff30*/  IMAD R0, R8, 0x2, R0 ;  /* 0x0000000208007824 */ /* 0x008fe200078e0200 */
[----:B----4-:R-:W-:Y:S02]  /*bff40*/  PRMT R2, R14, 0x7770, RZ ;  /* 0x000077700e027816 */ /* 0x010fe400000000ff */
[----:B--2---:R-:W-:Y:S01]  /*bff50*/  ISETP.LT.AND P6, PT, R10, UR4, !P0 ;  /* 0x000000040a007c0c */ /* 0x004fe2000c7c1270 */
[----:B------:R-:W-:Y:S01]  /*bff60*/  ULDC UR4, c[0x0][0x22c] ;  /* 0x00008b0000047ab9 */ /* 0x000fe20000000800 */
[----:B------:R-:W2:Y:S01]  /*bff70*/  LDC R10, c[0x0][0x248] ;  /* 0x00009200ff0a7b82 */ /* 0x000ea20000000800 */
[----:B------:R-:W-:Y:S01]  /*bff80*/  ISETP.LT.AND P4, PT, R18, UR4, !P0 ;  /* 0x0000000412007c0c */ /* 0x000fe2000c781270 */
[----:B------:R-:W-:Y:S01]  /*bff90*/  ULDC UR4, c[0x0][0x22c] ;  /* 0x00008b0000047ab9 */ /* 0x000fe20000000800 */
[----:B------:R3:W-:Y:S01]  /*bffa0*/  @P2 STG.E.U8 desc[UR8][R4.64], R2 ;  /* 0x0000000204002986 */ /* 0x0007e2000c101108 */
[----:B------:R-:W-:Y:S01]  /*bffb0*/  ISETP.LT.AND P2, PT, R15, UR4, !P0 ;  /* 0x000000040f007c0c */ /* 0x000fe2000c741270 */
[----:B------:R-:W-:-:S02]  /*bffc0*/  ULDC UR4, c[0x0][0x22c] ;  /* 0x00008b0000047ab9 */ /* 0x000fc40000000800 */
[----:B------:R-:W4:Y:S01]  /*bffd0*/  LDL.LU R18, [R1+0x1e8] ;  /* 0x0001e80001127983 */ /* 0x000f220000300800 */
[----:B------:R-:W-:Y:S01]  /*bffe0*/  ISETP.LT.AND P3, PT, R13, UR4, !P0 ;  /* 0x000000040d007c0c */ /* 0x000fe2000c761270 */
[----:B------:R-:W-:Y:S02]  /*bfff0*/  ULDC UR4, c[0x0][0x22c] ;  /* 0x00008b0000047ab9 */ /* 0x000fe40000000800 */
[----:B------:R-:W4:Y:S01]  /*c0000*/  LDL.LU R15, [R1+0x1ec] ;  /* 0x0001ec00010f7983 */ /* 0x000f220000300800 */
[----:B---3--:R-:W-:-:S03]  /*c0010*/  PRMT R2, R12, 0x7770, RZ ;  /* 0x000077700c027816 */ /* 0x008fc600000000ff */
[----:B------:R-:W3:Y:S04]  /*c0020*/  LDL.LU R13, [R1+0x1f0] ;  /* 0x0001f000010d7983 */ /* 0x000ee80000300800 */
[----:B------:R1:W-:Y:S01]  /*c0030*/  @P5 STG.E.U8 desc[UR8][R6.64], R2 ;  /* 0x0000000206005986 */ /* 0x0003e2000c101108 */
[----:B--2---:R-:W-:-:S03]  /*c0040*/  IMAD R5, R10, 0x2, R0 ;  /* 0x000000020a057824 */ /* 0x004fc600078e0200 */
[----:B------:R-:W2:Y:S01]  /*c0050*/  LDL.LU R10, [R1+0x1e4] ;  /* 0x0001e400010a7983 */ /* 0x000ea20000300800 */
[----:B-1----:R-:W-:-:S03]  /*c0060*/  IMAD R2, R29, 0x2, R5 ;  /* 0x000000021d027824 */ /* 0x002fc600078e0205 */
[----:B------:R-:W4:Y:S01]  /*c0070*/  LDL.LU R29, [R1+0x1e0] ;  /* 0x0001e000011d7983 */ /* 0x000f220000300800 */
[CC--:B------:R-:W-:Y:S02]  /*c0080*/  IADD3 R6, P5, R0.reuse, R3.reuse, RZ ;  /* 0x0000000300067210 */ /* 0x0c0fe40007fbe0ff */
[----:B------:R-:W-:Y:S02]  /*c0090*/  PRMT R8, R17, 0x7770, RZ ;  /* 0x0000777011087816 */ /* 0x000fe400000000ff */
[----:B------:R-:W-:Y:S02]  /*c00a0*/  LEA.HI.X.SX32 R7, R0, R28, 0x1, P5 ;  /* 0x0000001c00077211 */ /* 0x000fe400028f0eff */
[----:B------:R-:W-:-:S03]  /*c00b0*/  IADD3 R4, P5, R5, R3, RZ ;  /* 0x0000000305047210 */ /* 0x000fc60007fbe0ff */
[----:B------:R1:W-:Y:S01]  /*c00c0*/  @P6 STG.E.U8 desc[UR8][R6.64], R8 ;  /* 0x0000000806006986 */ /* 0x0003e2000c101108 */
[-C--:B------:R-:W-:Y:S02]  /*c00d0*/  LEA.HI.X.SX32 R5, R5, R28.reuse, 0x1, P5 ;  /* 0x0000001c05057211 */ /* 0x080fe400028f0eff */
[----:B-----5:R-:W-:Y:S02]  /*c00e0*/  PRMT R0, R16, 0x7770, RZ ;  /* 0x0000777010007816 */ /* 0x020fe400000000ff */
[C---:B-1----:R-:W-:Y:S01]  /*c00f0*/  IADD3 R6, P6, R2.reuse, R3, RZ ;  /* 0x0000000302067210 */ /* 0x042fe20007fde0ff */
[----:B------:R-:W1:Y:S03]  /*c0100*/  LDC R8, c[0x0][0x248] ;  /* 0x00009200ff087b82 */ /* 0x000e660000000800 */
[----:B------:R-:W-:Y:S01]  /*c0110*/  LEA.HI.X.SX32 R7, R2, R28, 0x1, P6 ;  /* 0x0000001c02077211 */ /* 0x000fe200030f0eff */
[----:B------:R5:W-:Y:S01]  /*c0120*/  @P4 STG.E.U8 desc[UR8][R4.64], R0 ;  /* 0x0000000004004986 */ /* 0x000be2000c101108 */
[----:B------:R-:W-:-:S03]  /*c0130*/  IMAD R2, R9, 0x2, R2 ;  /* 0x0000000209027824 */ /* 0x000fc600078e0202 */
[----:B------:R-:W3:Y:S01]  /*c0140*/  LDC R9, c[0x0][0x248] ;  /* 0x00009200ff097b82 */ /* 0x000ee20000000800 */
[----:B-----5:R-:W-:-:S05]  /*c0150*/  PRMT R0, R22, 0x7771, RZ ;  /* 0x0000777116007816 */ /* 0x020fca00000000ff */
[----:B------:R0:W-:Y:S01]  /*c0160*/  @P2 STG.E.U8 desc[UR8][R6.64], R0 ;  /* 0x0000000006002986 */ /* 0x0001e2000c101108 */
[----:B------:R-:W-:-:S04]  /*c0170*/  IADD3 R4, P2, R2, R3, RZ ;  /* 0x0000000302047210 */ /* 0x000fc80007f5e0ff */
[-C--:B------:R-:W-:Y:S01]  /*c0180*/  LEA.HI.X.SX32 R5, R2, R28.reuse, 0x1, P2 ;  /* 0x0000001c02057211 */ /* 0x080fe200010f0eff */
[----:B0-----:R-:W-:Y:S01]  /*c0190*/  IMAD R0, R11, 0x2, R2 ;  /* 0x000000020b007824 */ /* 0x001fe200078e0202 */
[----:B------:R-:W-:Y:S01]  /*c01a0*/  PRMT R2, R21, 0x7771, RZ ;  /* 0x0000777115027816 */ /* 0x000fe200000000ff */
[----:B------:R-:W0:Y:S03]  /*c01b0*/  LDC R11, c[0x0][0x248] ;  /* 0x00009200ff0b7b82 */ /* 0x000e260000000800 */
[C---:B------:R-:W-:Y:S01]  /*c01c0*/  IADD3 R6, P2, R0.reuse, R3, RZ ;  /* 0x0000000300067210 */ /* 0x040fe20007f5e0ff */
[----:B------:R5:W-:Y:S03]  /*c01d0*/  @P3 STG.E.U8 desc[UR8][R4.64], R2 ;  /* 0x0000000204003986 */ /* 0x000be6000c101108 */
[----:B------:R-:W-:Y:S01]  /*c01e0*/  LEA.HI.X.SX32 R7, R0, R28, 0x1, P2 ;  /* 0x0000001c00077211 */ /* 0x000fe200010f0eff */
[----:B-1----:R-:W-:Y:S01]  /*c01f0*/  IMAD R0, R8, 0x2, R0 ;  /* 0x0000000208007824 */ /* 0x002fe200078e0200 */
[----:B-----5:R-:W-:-:S02]  /*c0200*/  PRMT R2, R20, 0x7771, RZ ;  /* 0x0000777114027816 */ /* 0x020fc400000000ff */
[----:B----4-:R-:W-:Y:S01]  /*c0210*/  ISETP.LT.AND P5, PT, R29, UR4, !P0 ;  /* 0x000000041d007c0c */ /* 0x010fe2000c7a1270 */
[----:B------:R-:W-:Y:S01]  /*c0220*/  ULDC UR4, c[0x0][0x22c] ;  /* 0x00008b0000047ab9 */ /* 0x000fe20000000800 */
[----:B------:R-:W1:Y:S01]  /*c0230*/  LDC R29, c[0x0][0x248] ;  /* 0x00009200ff1d7b82 */ /* 0x000e620000000800 */
[----:B--2---:R-:W-:Y:S01]  /*c0240*/  ISETP.LT.AND P6, PT, R10, UR4, !P0 ;  /* 0x000000040a007c0c */ /* 0x004fe2000c7c1270 */
[----:B------:R-:W-:-:S06]  /*c0250*/  ULDC UR4, c[0x0][0x22c] ;  /* 0x00008b0000047ab9 */ /* 0x000fcc0000000800 */
[----:B------:R-:W2:Y:S01]  /*c0260*/  LDC R10, c[0x0][0x248] ;  /* 0x00009200ff0a7b82 */ /* 0x000ea20000000800 */
[----:B------:R-:W-:Y:S01]  /*c0270*/  ISETP.LT.AND P4, PT, R18, UR4, !P0 ;  /* 0x0000000412007c0c */ /* 0x000fe2000c781270 */
[----:B------:R-:W-:Y:S01]  /*c0280*/  ULDC UR4, c[0x0][0x22c] ;  /* 0x00008b0000047ab9 */ /* 0x000fe20000000800 */
[----:B------:R-:W4:Y:S01]  /*c0290*/  LDL.LU R18, [R1+0x1fc] ;  /* 0x0001fc0001127983 */ /* 0x000f220000300800 */
[----:B------:R-:W-:Y:S01]  /*c02a0*/  ISETP.LT.AND P3, PT, R15, UR4, !P0 ;  /* 0x000000040f007c0c */ /* 0x000fe2000c761270 */
[----:B------:R-:W-:Y:S02]  /*c02b0*/  ULDC UR4, c[0x0][0x22c] ;  /* 0x00008b0000047ab9 */ /* 0x000fe40000000800 */
[----:B---3--:R-:W-:Y:S01]  /*c02c0*/  ISETP.LT.AND P2, PT, R13, UR4, !P0 ;  /* 0x000000040d007c0c */ /* 0x008fe2000c741270 */
[----:B------:R-:W3:Y:S01]  /*c02d0*/  LDL.LU R15, [R1+0x200] ;  /* 0x00020000010f7983 */ /* 0x000ee20000300800 */
[----:B------:R-:W-:Y:S01]  /*c02e0*/  PRMT R8, R19, 0x7771, RZ ;  /* 0x0000777113087816 */ /* 0x000fe200000000ff */
[----:B------:R-:W-:-:S02]  /*c02f0*/  ULDC UR4, c[0x0][0x22c] ;  /* 0x00008b0000047ab9 */ /* 0x000fc40000000800 */
[----:B------:R-:W5:Y:S04]  /*c0300*/  LDL.LU R13, [R1+0x204] ;  /* 0x00020400010d7983 */ /* 0x000f680000300800 */
[----:B------:R1:W-:Y:S01]  /*c0310*/  @P5 STG.E.U8 desc[UR8][R6.64], R2 ;  /* 0x0000000206005986 */ /* 0x0003e2000c101108 */
[----:B--2---:R-:W-:-:S03]  /*c0320*/  IMAD R5, R10, 0x2, R0 ;  /* 0x000000020a057824 */ /* 0x004fc600078e0200 */
[----:B------:R-:W2:Y:S01]  /*c0330*/  LDL.LU R10, [R1+0x1f8] ;  /* 0x0001f800010a7983 */ /* 0x000ea20000300800 */
[----:B-1----:R-:W-:-:S03]  /*c0340*/  IMAD R2, R29, 0x2, R5 ;  /* 0x000000021d027824 */ /* 0x002fc600078e0205 */
[----:B------:R-:W4:Y:S01]  /*c0350*/  LDL.LU R29, [R1+0x1f4] ;  /* 0x0001f400011d7983 */ /* 0x000f220000300800 */
[----:B------:R-:W-:-:S04]  /*c0360*/  IADD3 R6, P5, R0, R3, RZ ;  /* 0x0000000300067210 */ /* 0x000fc80007fbe0ff */
[----:B------:R-:W-:Y:S02]  /*c0370*/  LEA.HI.X.SX32 R7, R0, R28, 0x1, P5 ;  /* 0x0000001c00077211 */ /* 0x000fe400028f0eff */
[----:B------:R-:W-:-:S03]  /*c0380*/  IADD3 R4, P5, R5, R3, RZ ;  /* 0x0000000305047210 */ /* 0x000fc60007fbe0ff */
[----:B------:R1:W-:Y:S01]  /*c0390*/  @P6 STG.E.U8 desc[UR8][R6.64], R8 ;  /* 0x0000000806006986 */ /* 0x0003e2000c101108 */
[-C--:B------:R-:W-:Y:S02]  /*c03a0*/  LEA.HI.X.SX32 R5, R5, R28.reuse, 0x1, P5 ;  /* 0x0000001c05057211 */ /* 0x080fe400028f0eff */
[----:B------:R-:W-:Y:S02]  /*c03b0*/  PRMT R0, R14, 0x7771, RZ ;  /* 0x000077710e007816 */ /* 0x000fe400000000ff */
[C---:B-1----:R-:W-:Y:S01]  /*c03c0*/  IADD3 R6, P6, R2.reuse, R3, RZ ;  /* 0x0000000302067210 */ /* 0x042fe20007fde0ff */
[----:B------:R-:W1:Y:S03]  /*c03d0*/  LDC R8, c[0x0][0x248] ;  /* 0x00009200ff087b82 */ /* 0x000e660000000800 */
[----:B------:R-:W-:Y:S01]  /*c03e0*/  LEA.HI.X.SX32 R7, R2, R28, 0x1, P6 ;  /* 0x0000001c02077211 */ /* 0x000fe200030f0eff */
[----:B------:R0:W-:Y:S01]  /*c03f0*/  @P4 STG.E.U8 desc[UR8][R4.64], R0 ;  /* 0x0000000004004986 */ /* 0x0001e2000c101108 */
[----:B------:R-:W-:-:S03]  /*c0400*/  IMAD R2, R9, 0x2, R2 ;  /* 0x0000000209027824 */ /* 0x000fc600078e0202 */
[----:B------:R-:W5:Y:S01]  /*c0410*/  LDC R9, c[0x0][0x248] ;  /* 0x00009200ff097b82 */ /* 0x000f620000000800 */
[----:B0-----:R-:W-:-:S05]  /*c0420*/  PRMT R0, R12, 0x7771, RZ ;  /* 0x000077710c007816 */ /* 0x001fca00000000ff */
        /* <DEDUP_REMOVED lines=10> */
[----:B------:R-:W-:-:S02]  /*c04d0*/  PRMT R2, R16, 0x7771, RZ ;  /* 0x0000777110027816 */ /* 0x000fc400000000ff */
[----:B----4-:R-:W-:Y:S01]  /*c04e0*/  ISETP.LT.AND P5, PT, R29, UR4, !P0 ;  /* 0x000000041d007c0c */ /* 0x010fe2000c7a1270 */
[----:B------:R-:W-:Y:S01]  /*c04f0*/  ULDC UR4, c[0x0][0x22c] ;  /* 0x00008b0000047ab9 */ /* 0x000fe20000000800 */
[----:B------:R-:W1:Y:S01]  /*c0500*/  LDC R29, c[0x0][0x248] ;  /* 0x00009200ff1d7b82 */ /* 0x000e620000000800 */
[----:B--2---:R-:W-:Y:S01]  /*c0510*/  ISETP.LT.AND P6, PT, R10, UR4, !P0 ;  /* 0x000000040a007c0c */ /* 0x004fe2000c7c1270 */
[----:B------:R-:W-:-:S06]  /*c0520*/  ULDC UR4, c[0x0][0x22c] ;  /* 0x00008b0000047ab9 */ /* 0x000fcc0000000800 */
[----:B------:R-:W2:Y:S01]  /*c0530*/  LDC R10, c[0x0][0x248] ;  /* 0x00009200ff0a7b82 */ /* 0x000ea20000000800 */
[----:B------:R-:W-:Y:S01]  /*c0540*/  ISETP.LT.AND P4, PT, R18, UR4, !P0 ;  /* 0x0000000412007c0c */ /* 0x000fe2000c781270 */
[----:B------:R-:W-:Y:S02]  /*c0550*/  ULDC UR4, c[0x0][0x22c] ;  /* 0x00008b0000047ab9 */ /* 0x000fe40000000800 */
[----:B---3--:R-:W-:Y:S01]  /*c0560*/  ISETP.LT.AND P2, PT, R15, UR4, !P0 ;  /* 0x000000040f007c0c */ /* 0x008fe2000c741270 */
[----:B------:R-:W-:Y:S01]  /*c0570*/  ULDC UR4, c[0x0][0x22c] ;  /* 0x00008b0000047ab9 */ /* 0x000fe20000000800 */
[----:B------:R-:W3:Y:S01]  /*c0580*/  LDL.LU R15, [R1+0x210] ;  /* 0x00021000010f7983 */ /* 0x000ee20000300800 */
[----:B-----5:R-:W-:Y:S01]  /*c0590*/  ISETP.LT.AND P3, PT, R13, UR4, !P0 ;  /* 0x000000040d007c0c */ /* 0x020fe2000c761270 */
[----:B------:R-:W-:Y:S02]  /*c05a0*/  ULDC UR4, c[0x0][0x22c] ;  /* 0x00008b0000047ab9 */ /* 0x000fe40000000800 */
[----:B------:R-:W4:Y:S04]  /*c05b0*/  LDL.LU R18, [R1+0x214] ;  /* 0x0002140001127983 */ /* 0x000f280000300800 */
[----:B------:R-:W5:Y:S04]  /*c05c0*/  LDL.LU R13, [R1+0x218] ;  /* 0x00021800010d7983 */ /* 0x000f680000300800 */
[----:B------:R1:W-:Y:S01]  /*c05d0*/  @P5 STG.E.U8 desc[UR8][R6.64], R2 ;  /* 0x0000000206005986 */ /* 0x0003e2000c101108 */
[----:B--2---:R-:W-:-:S03]  /*c05e0*/  IMAD R5, R10, 0x2, R0 ;  /* 0x000000020a057824 */ /* 0x004fc600078e0200 */
[----:B------:R-:W2:Y:S01]  /*c05f0*/  LDL.LU R10, [R1+0x20c] ;  /* 0x00020c00010a7983 */ /* 0x000ea20000300800 */
[----:B-1----:R-:W-:-:S03]  /*c0600*/  IMAD R2, R29, 0x2, R5 ;  /* 0x000000021d027824 */ /* 0x002fc600078e0205 */
[----:B------:R-:W3:Y:S01]  /*c0610*/  LDL.LU R29, [R1+0x208] ;  /* 0x00020800011d7983 */ /* 0x000ee20000300800 */
[-C--:B------:R-:W-:Y:S02]  /*c0620*/  IADD3 R6, P5, R0, R3.reuse, RZ ;  /* 0x0000000300067210 */ /* 0x080fe40007fbe0ff */
[----:B------:R-:W-:Y:S02]  /*c0630*/  PRMT R8, R22, 0x7772, RZ ;  /* 0x0000777216087816 */ /* 0x000fe400000000ff */
        /* <DEDUP_REMOVED lines=23> */
[----:B---3--:R-:W-:Y:S01]  /*c07b0*/  ISETP.LT.AND P5, PT, R29, UR4, !P0 ;  /* 0x000000041d007c0c */ /* 0x008fe2000c7a1270 */
[----:B------:R-:W-:Y:S01]  /*c07c0*/  ULDC UR4, c[0x0][0x22c] ;  /* 0x00008b0000047ab9 */ /* 0x000fe20000000800 */
[----:B------:R-:W1:Y:S01]  /*c07d0*/  LDC R29, c[0x0][0x248] ;  /* 0x00009200ff1d7b82 */ /* 0x000e620000000800 */
[----:B--2---:R-:W-:Y:S01]  /*c07e0*/  ISETP.LT.AND P6, PT, R10, UR4, !P0 ;  /* 0x000000040a007c0c */ /* 0x004fe2000c7c1270 */
[----:B------:R-:W-:-:S06]  /*c07f0*/  ULDC UR4, c[0x0][0x22c] ;  /* 0x00008b0000047ab9 */ /* 0x000fcc0000000800 */
[----:B------:R-:W2:Y:S01]  /*c0800*/  LDC R10, c[0x0][0x248] ;  /* 0x00009200ff0a7b82 */ /* 0x000ea20000000800 */
[----:B------:R-:W-:Y:S01]  /*c0810*/  ISETP.LT.AND P4, PT, R15, UR4, !P0 ;  /* 0x000000040f007c0c */ /* 0x000fe2000c781270 */
[----:B------:R-:W-:Y:S01]  /*c0820*/  ULDC UR4, c[0x0][0x22c] ;  /* 0x00008b0000047ab9 */ /* 0x000fe20000000800 */
[----:B------:R-:W3:Y:S01]  /*c0830*/  LDL.LU R15, [R1+0x220] ;  /* 0x00022000010f7983 */ /* 0x000ee20000300800 */
[----:B----4-:R-:W-:Y:S01]  /*c0840*/  ISETP.LT.AND P3, PT, R18, UR4, !P0 ;  /* 0x0000000412007c0c */ /* 0x010fe2000c761270 */
[----:B------:R-:W-:Y:S02]  /*c0850*/  ULDC UR4, c[0x0][0x22c] ;  /* 0x00008b0000047ab9 */ /* 0x000fe40000000800 */
[----:B-----5:R-:W-:Y:S01]  /*c0860*/  ISETP.LT.AND P2, PT, R13, UR4, !P0 ;  /* 0x000000040d007c0c */ /* 0x020fe2000c741270 */
[----:B------:R1:W-:Y:S01]  /*c0870*/  @P5 STG.E.U8 desc[UR8][R6.64], R2 ;  /* 0x0000000206005986 */ /* 0x0003e2000c101108 */
[----:B------:R-:W-:Y:S01]  /*c0880*/  PRMT R8, R12, 0x7772, RZ ;  /* 0x000077720c087816 */ /* 0x000fe200000000ff */
[----:B------:R-:W-:-:S02]  /*c0890*/  ULDC UR4, c[0x0][0x22c] ;  /* 0x00008b0000047ab9 */ /* 0x000fc40000000800 */
[----:B------:R-:W4:Y:S04]  /*c08a0*/  LDL.LU R13, [R1+0x228] ;  /* 0x00022800010d7983 */ /* 0x000f280000300800 */
[----:B------:R-:W5:Y:S01]  /*c08b0*/  LDL.LU R18, [R1+0x22c] ;  /* 0x00022c0001127983 */ /* 0x000f620000300800 */
[----:B--2---:R-:W-:-:S03]  /*c08c0*/  IMAD R5, R10, 0x2, R0 ;  /* 0x000000020a057824 */ /* 0x004fc600078e0200 */
[----:B------:R-:W2:Y:S01]  /*c08d0*/  LDL.LU R10, [R1+0x21c] ;  /* 0x00021c00010a7983 */ /* 0x000ea20000300800 */
[----:B-1----:R-:W-:-:S03]  /*c08e0*/  IMAD R2, R29, 0x2, R5 ;  /* 0x000000021d027824 */ /* 0x002fc600078e0205 */
[----:B------:R-:W4:Y:S01]  /*c08f0*/  LDL.LU R29, [R1+0x224] ;  /* 0x00022400011d7983 */ /* 0x000f220000300800 */
[----:B------:R-:W-:-:S04]  /*c0900*/  IADD3 R6, P5, R0, R3, RZ ;  /* 0x0000000300067210 */ /* 0x000fc80007fbe0ff */
[-C--:B------:R-:W-:Y:S02]  /*c0910*/  LEA.HI.X.SX32 R7, R0, R28.reuse, 0x1, P5 ;  /* 0x0000001c00077211 */ /* 0x080fe400028f0eff */
[----:B------:R-:W-:Y:S02]  /*c0920*/  IADD3 R4, P5, R5, R3, RZ ;  /* 0x0000000305047210 */ /* 0x000fe40007fbe0ff */
[----:B------:R-:W-:Y:S01]  /*c0930*/  PRMT R0, R17, 0x7772, RZ ;  /* 0x0000777211007816 */ /* 0x000fe200000000ff */
[----:B------:R1:W-:Y:S01]  /*c0940*/  @P6 STG.E.U8 desc[UR8][R6.64], R8 ;  /* 0x0000000806006986 */ /* 0x0003e2000c101108 */
[----:B------:R-:W-:-:S05]  /*c0950*/  LEA.HI.X.SX32 R5, R5, R28, 0x1, P5 ;  /* 0x0000001c05057211 */ /* 0x000fca00028f0eff */
[----:B------:R0:W-:Y:S01]  /*c0960*/  @P4 STG.E.U8 desc[UR8][R4.64], R0 ;  /* 0x0000000004004986 */ /* 0x0001e2000c101108 */
[C---:B-1----:R-:W-:Y:S01]  /*c0970*/  IADD3 R6, P6, R2.reuse, R3, RZ ;  /* 0x0000000302067210 */ /* 0x042fe20007fde0ff */
[----:B------:R-:W1:Y:S03]  /*c0980*/  LDC R8, c[0x0][0x248] ;  /* 0x00009200ff087b82 */ /* 0x000e660000000800 */
[----:B------:R-:W-:Y:S01]  /*c0990*/  LEA.HI.X.SX32 R7, R2, R28, 0x1, P6 ;  /* 0x0000001c02077211 */ /* 0x000fe200030f0eff */
[----:B------:R-:W-:Y:S01]  /*c09a0*/  IMAD R2, R9, 0x2, R2 ;  /* 0x0000000209027824 */ /* 0x000fe200078e0202 */
[----:B0-----:R-:W-:-:S03]  /*c09b0*/  PRMT R0, R16, 0x7772, RZ ;  /* 0x0000777210007816 */ /* 0x001fc600000000ff */
        /* <DEDUP_REMOVED lines=8> */
[----:B------:R-:W-:-:S04]  /*c0a40*/  IADD3 R4, P3, R0, R3, RZ ;  /* 0x0000000300047210 */ /* 0x000fc80007f7e0ff */
[----:B------:R-:W-:Y:S02]  /*c0a50*/  LEA.HI.X.SX32 R5, R0, R28, 0x1, P3 ;  /* 0x0000001c00057211 */ /* 0x000fe400018f0eff */
[----:B0-----:R-:W-:Y:S02]  /*c0a60*/  PRMT R2, R21, 0x7773, RZ ;  /* 0x0000777315027816 */ /* 0x001fe400000000ff */
[----:B--2---:R-:W-:Y:S01]  /*c0a70*/  ISETP.LT.AND P5, PT, R10, UR4, !P0 ;  /* 0x000000040a007c0c */ /* 0x004fe2000c7a1270 */
[----:B------:R-:W-:Y:S01]  /*c0a80*/  ULDC UR4, c[0x0][0x22c] ;  /* 0x00008b0000047ab9 */ /* 0x000fe20000000800 */
[----:B------:R-:W0:Y:S01]  /*c0a90*/  LDC R10, c[0x0][0x248] ;  /* 0x00009200ff0a7b82 */ /* 0x000e220000000800 */
[----:B---3--:R-:W-:Y:S01]  /*c0aa0*/  ISETP.LT.AND P6, PT, R15, UR4, !P0 ;  /* 0x000000040f007c0c */ /* 0x008fe2000c7c1270 */
[----:B------:R-:W-:Y:S01]  /*c0ab0*/  ULDC UR4, c[0x0][0x22c] ;  /* 0x00008b0000047ab9 */ /* 0x000fe20000000800 */
[----:B------:R-:W2:Y:S01]  /*c0ac0*/  LDL.LU R15, [R1+0x230] ;  /* 0x00023000010f7983 */ /* 0x000ea20000300800 */
[----:B----4-:R-:W-:Y:S01]  /*c0ad0*/  ISETP.LT.AND P4, PT, R29, UR4, !P0 ;  /* 0x000000041d007c0c */ /* 0x010fe2000c781270 */
[----:B------:R-:W-:-:S02]  /*c0ae0*/  ULDC UR4, c[0x0][0x22c] ;  /* 0x00008b0000047ab9 */ /* 0x000fc40000000800 */
[----:B------:R-:W3:Y:S01]  /*c0af0*/  LDL.LU R22, [R1+0x3810] ;  /* 0x0038100001167983 */ /* 0x000ee20000300800 */
[----:B------:R-:W-:Y:S01]  /*c0b00*/  ISETP.LT.AND P2, PT, R13, UR4, !P0 ;  /* 0x000000040d007c0c */ /* 0x000fe2000c741270 */
[----:B------:R-:W-:Y:S02]  /*c0b10*/  ULDC UR4, c[0x0][0x22c] ;  /* 0x00008b0000047ab9 */ /* 0x000fe40000000800 */
[----:B------:R-:W4:Y:S01]  /*c0b20*/  LDL.LU R13, [R1+0x234] ;  /* 0x00023400010d7983 */ /* 0x000f220000300800 */
[----:B-----5:R-:W-:Y:S01]  /*c0b30*/  ISETP.LT.AND P3, PT, R18, UR4, !P0 ;  /* 0x0000000412007c0c */ /* 0x020fe2000c761270 */
[----:B------:R-:W-:Y:S01]  /*c0b40*/  IMAD R0, R8, 0x2, R0 ;  /* 0x0000000208007824 */ /* 0x000fe200078e0200 */
[----:B------:R-:W-:Y:S01]  /*c0b50*/  ULDC UR4, c[0x0][0x22c] ;  /* 0x00008b0000047ab9 */ /* 0x000fe20000000800 */
[----:B------:R-:W5:Y:S04]  /*c0b60*/  LDL.LU R21, [R1+0x380c] ;  /* 0x00380c0001157983 */ /* 0x000f680000300800 */
[----:B------:R-:W3:Y:S04]  /*c0b70*/  LDL.LU R29, [R1+0x238] ;  /* 0x00023800011d7983 */ /* 0x000ee80000300800 */
[----:B------:R-:W5:Y:S01]  /*c0b80*/  LDL.LU R18, [R1+0x23c] ;  /* 0x00023c0001127983 */ /* 0x000f620000300800 */
[----:B------:R-:W-:-:S03]  /*c0b90*/  IMAD R7, R9, 0x2, R0 ;  /* 0x0000000209077824 */ /* 0x000fc600078e0200 */
[----:B------:R1:W-:Y:S01]  /*c0ba0*/  @P5 STG.E.U8 desc[UR8][R4.64], R2 ;  /* 0x0000000204005986 */ /* 0x0003e2000c101108 */
[----:B------:R-:W-:Y:S01]  /*c0bb0*/  PRMT R8, R19, 0x7773, RZ ;  /* 0x0000777313087816 */ /* 0x000fe200000000ff */
[----:B------:R-:W4:Y:S01]  /*c0bc0*/  LDC R9, c[0x0][0x248] ;  /* 0x00009200ff097b82 */ /* 0x000f220000000800 */
[-C--:B-1----:R-:W-:Y:S02]  /*c0bd0*/  IADD3 R4, P5, R0, R3.reuse, RZ ;  /* 0x0000000300047210 */ /* 0x082fe40007fbe0ff */
[----:B------:R-:W-:Y:S02]  /*c0be0*/  PRMT R2, R20, 0x7773, RZ ;  /* 0x0000777314027816 */ /* 0x000fe400000000ff */
[-C--:B------:R-:W-:Y:S01]  /*c0bf0*/  LEA.HI.X.SX32 R5, R0, R28.reuse, 0x1, P5 ;  /* 0x0000001c00057211 */ /* 0x080fe200028f0eff */
[----:B0-----:R-:W-:Y:S01]  /*c0c00*/  IMAD R0, R10, 0x2, R7 ;  /* 0x000000020a007824 */ /* 0x001fe200078e0207 */
[CC--:B------:R-:W-:Y:S01]  /*c0c10*/  IADD3 R6, P5, R7.reuse, R3.reuse, RZ ;  /* 0x0000000307067210 */ /* 0x0c0fe20007fbe0ff */
[----:B------:R-:W3:Y:S01]  /*c0c20*/  LDL.LU R20, [R1+0x3808] ;  /* 0x0038080001147983 */ /* 0x000ee20000300800 */
[----:B------:R-:W0:Y:S02]  /*c0c30*/  LDC R10, c[0x0][0x248] ;  /* 0x00009200ff0a7b82 */ /* 0x000e240000000800 */
[----:B------:R-:W-:Y:S01]  /*c0c40*/  LEA.HI.X.SX32 R7, R7, R28, 0x1, P5 ;  /* 0x0000001c07077211 */ /* 0x000fe200028f0eff */
[----:B------:R1:W-:Y:S04]  /*c0c50*/  @P6 STG.E.U8 desc[UR8][R4.64], R2 ;  /* 0x0000000204006986 */ /* 0x0003e8000c101108 */
[----:B------:R1:W-:Y:S02]  /*c0c60*/  @P4 STG.E.U8 desc[UR8][R6.64], R8 ;  /* 0x0000000806004986 */ /* 0x0003e4000c101108 */
[----:B-1----:R-:W-:Y:S01]  /*c0c70*/  IADD3 R4, P6, R0, R3, RZ ;  /* 0x0000000300047210 */ /* 0x002fe20007fde0ff */
[----:B------:R-:W-:-:S02]  /*c0c80*/  IMAD R2, R11, 0x2, R0 ;  /* 0x000000020b027824 */ /* 0x000fc400078e0200 */
[----:B------:R-:W1:Y:S01]  /*c0c90*/  LDC R11, c[0x0][0x248] ;  /* 0x00009200ff0b7b82 */ /* 0x000e620000000800 */
[----:B------:R-:W-:Y:S02]  /*c0ca0*/  LEA.HI.X.SX32 R5, R0, R28, 0x1, P6 ;  /* 0x0000001c00057211 */ /* 0x000fe400030f0eff */
[----:B------:R-:W-:Y:S02]  /*c0cb0*/  PRMT R0, R14, 0x7773, RZ ;  /* 0x000077730e007816 */ /* 0x000fe400000000ff */
[----:B------:R-:W-:-:S03]  /*c0cc0*/  IADD3 R6, P6, R2, R3, RZ ;  /* 0x0000000302067210 */ /* 0x000fc60007fde0ff */
[----:B------:R0:W-:Y:S01]  /*c0cd0*/  @P2 STG.E.U8 desc[UR8][R4.64], R0 ;  /* 0x0000000004002986 */ /* 0x0001e2000c101108 */
[----:B------:R-:W-:Y:S02]  /*c0ce0*/  LEA.HI.X.SX32 R7, R2, R28, 0x1, P6 ;  /* 0x0000001c02077211 */ /* 0x000fe400030f0eff */
[----:B0-----:R-:W-:-:S05]  /*c0cf0*/  PRMT R0, R12, 0x7773, RZ ;  /* 0x000077730c007816 */ /* 0x001fca00000000ff */
[----:B------:R0:W-:Y:S01]  /*c0d00*/  @P3 STG.E.U8 desc[UR8][R6.64], R0 ;  /* 0x0000000006003986 */ /* 0x0001e2000c101108 */
[----:B------:R-:W-:Y:S02]  /*c0d10*/  PRMT R8, R16, 0x7773, RZ ;  /* 0x0000777310087816 */ /* 0x000fe400000000ff */
[----:B0-----:R-:W-:Y:S02]  /*c0d20*/  PRMT R0, R17, 0x7773, RZ ;  /* 0x0000777311007816 */ /* 0x001fe400000000ff */
[----:B--2---:R-:W-:Y:S01]  /*c0d30*/  ISETP.LT.AND P5, PT, R15, UR4, !P0 ;  /* 0x000000040f007c0c */ /* 0x004fe2000c7a1270 */
[----:B------:R-:W-:Y:S01]  /*c0d40*/  ULDC UR4, c[0x0][0x22c] ;  /* 0x00008b0000047ab9 */ /* 0x000fe20000000800 */
[----:B------:R-:W2:Y:S04]  /*c0d50*/  LDL.LU R15, [R1+0x240] ;  /* 0x00024000010f7983 */ /* 0x000ea80000300800 */
[----:B------:R-:W2:Y:S01]  /*c0d60*/  LDL.LU R14, [R1+0x244] ;  /* 0x00024400010e7983 */ /* 0x000ea20000300800 */
[----:B----4-:R-:W-:Y:S01]  /*c0d70*/  ISETP.LT.AND P4, PT, R13, UR4, !P0 ;  /* 0x000000040d007c0c */ /* 0x010fe2000c781270 */
[----:B------:R-:W-:-:S02]  /*c0d80*/  IMAD R2, R9, 0x2, R2 ;  /* 0x0000000209027824 */ /* 0x000fc400078e0202 */
[----:B------:R-:W4:Y:S01]  /*c0d90*/  LDL.LU R13, [R1+0x248] ;  /* 0x00024800010d7983 */ /* 0x000f220000300800 */
[----:B------:R-:W0:Y:S01]  /*c0da0*/  LDC R9, c[0x0][0x248] ;  /* 0x00009200ff097b82 */ /* 0x000e220000000800 */
[----:B------:R-:W-:Y:S02]  /*c0db0*/  ULDC UR4, c[0x0][0x22c] ;  /* 0x00008b0000047ab9 */ /* 0x000fe40000000800 */
[----:B------:R-:W4:Y:S04]  /*c0dc0*/  LDL.LU R19, [R1+0xc0] ;  /* 0x0000c00001137983 */ /* 0x000f280000300800 */
[----:B------:R-:W4:Y:S01]  /*c0dd0*/  LDL.LU R12, [R1+0x3804] ;  /* 0x00380400010c7983 */ /* 0x000f220000300800 */
[----:B-----5:R-:W-:Y:S01]  /*c0de0*/  ISETP.LT.AND P6, PT, R18, UR5, !P0 ;  /* 0x0000000512007c0c */ /* 0x020fe2000c7c1270 */
[----:B------:R-:W-:-:S02]  /*c0df0*/  IMAD R7, R10, 0x2, R2 ;  /* 0x000000020a077824 */ /* 0x000fc400078e0202 */
[----:B------:R-:W5:Y:S01]  /*c0e00*/  LDL.LU R18, [R1+0xc4] ;  /* 0x0000c40001127983 */ /* 0x000f620000300800 */
[----:B------:R-:W5:Y:S01]  /*c0e10*/  LDC R10, c[0x0][0x248] ;  /* 0x00009200ff0a7b82 */ /* 0x000f620000000800 */
[CC--:B------:R-:W-:Y:S01]  /*c0e20*/  IADD3 R4, P3, R2.reuse, R3.reuse, RZ ;  /* 0x0000000302047210 */ /* 0x0c0fe20007f7e0ff */
[----:B------:R-:W-:Y:S01]  /*c0e30*/  ULDC UR5, c[0x0][0x22c] ;  /* 0x00008b0000057ab9 */ /* 0x000fe20000000800 */
[----:B------:R-:W5:Y:S04]  /*c0e40*/  LDL.LU R17, [R1+0xc8] ;  /* 0x0000c80001117983 */ /* 0x000f680000300800 */
[----:B------:R-:W5:Y:S01]  /*c0e50*/  LDL.LU R16, [R1+0xcc] ;  /* 0x0000cc0001107983 */ /* 0x000f620000300800 */
[----:B---3--:R-:W-:Y:S01]  /*c0e60*/  ISETP.LT.AND P2, PT, R29, UR4, !P0 ;  /* 0x000000041d007c0c */ /* 0x008fe2000c741270 */
[----:B------:R-:W-:Y:S01]  /*c0e70*/  ULDC UR4, c[0x0][0x22c] ;  /* 0x00008b0000047ab9 */ /* 0x000fe20000000800 */
[----:B------:R-:W3:Y:S01]  /*c0e80*/  LDC R29, c[0x0][0x248] ;  /* 0x00009200ff1d7b82 */ /* 0x000ee20000000800 */
[----:B------:R-:W-:Y:S01]  /*c0e90*/  LEA.HI.X.SX32 R5, R2, R28, 0x1, P3 ;  /* 0x0000001c02057211 */ /* 0x000fe200018f0eff */
[----:B-1----:R-:W-:Y:S01]  /*c0ea0*/  IMAD R2, R11, 0x2, R7 ;  /* 0x000000020b027824 */ /* 0x002fe200078e0207 */
[----:B------:R-:W-:-:S03]  /*c0eb0*/  IADD3 R6, P3, R7, R3, RZ ;  /* 0x0000000307067210 */ /* 0x000fc60007f7e0ff */
[----:B------:R1:W-:Y:S01]  /*c0ec0*/  @P5 STG.E.U8 desc[UR8][R4.64], R0 ;  /* 0x0000000004005986 */ /* 0x0003e2000c101108 */
[----:B------:R-:W-:Y:S01]  /*c0ed0*/  LEA.HI.X.SX32 R7, R7, R28, 0x1, P3 ;  /* 0x0000001c07077211 */ /* 0x000fe200018f0eff */
[----:B------:R-:W3:Y:S01]  /*c0ee0*/  LDC R11, c[0x0][0x248] ;  /* 0x00009200ff0b7b82 */ /* 0x000ee20000000800 */
[----:B-1----:R-:W-:-:S04]  /*c0ef0*/  IADD3 R4, P3, R2, R3, RZ ;  /* 0x0000000302047210 */ /* 0x002fc80007f7e0ff */
[----:B------:R-:W-:Y:S01]  /*c0f00*/  LEA.HI.X.SX32 R5, R2, R28, 0x1, P3 ;  /* 0x0000001c02057211 */ /* 0x000fe200018f0eff */
[----:B0-----:R-:W-:Y:S02]  /*c0f10*/  IMAD R2, R9, 0x2, R2 ;  /* 0x0000000209027824 */ /* 0x001fe400078e0202 */
[----:B------:R-:W0:Y:S01]  /*c0f20*/  LDC R9, c[0x0][0x248] ;  /* 0x00009200ff097b82 */ /* 0x000e220000000800 */
[----:B------:R1:W-:Y:S01]  /*c0f30*/  @P4 STG.E.U8 desc[UR8][R6.64], R8 ;  /* 0x0000000806004986 */ /* 0x0003e2000c101108 */
[----:B--2---:R-:W-:Y:S01]  /*c0f40*/  ISETP.LT.AND P5, PT, R15, UR4, !P0 ;  /* 0x000000040f007c0c */ /* 0x004fe2000c7a1270 */
[----:B------:R-:W-:Y:S02]  /*c0f50*/  ULDC UR4, c[0x0][0x22c] ;  /* 0x00008b0000047ab9 */ /* 0x000fe40000000800 */
[----:B------:R-:W2:Y:S01]  /*c0f60*/  LDL.LU R15, [R1+0xd0] ;  /* 0x0000d000010f7983 */ /* 0x000ea20000300800 */
[----:B------:R-:W-:Y:S01]  /*c0f70*/  ISETP.LT.AND P4, PT, R14, UR4, !P0 ;  /* 0x000000040e007c0c */ /* 0x000fe2000c781270 */
[----:B------:R-:W-:-:S02]  /*c0f80*/  ULDC UR4, c[0x0][0x22c] ;  /* 0x00008b0000047ab9 */ /* 0x000fc40000000800 */
[----:B------:R-:W2:Y:S01]  /*c0f90*/  LDL.LU R14, [R1+0xd4] ;  /* 0x0000d400010e7983 */ /* 0x000ea20000300800 */
[----:B----4-:R-:W-:-:S05]  /*c0fa0*/  PRMT R0, R19, 0x7770, RZ ;  /* 0x0000777013007816 */ /* 0x010fca00000000ff */
[----:B------:R4:W-:Y:S01]  /*c0fb0*/  @P2 STG.E.U8 desc[UR8][R4.64], R0 ;  /* 0x0000000004002986 */ /* 0x0009e2000c101108 */
[-C--:B-1----:R-:W-:Y:S02]  /*c0fc0*/  IADD3 R6, P2, R2, R3.reuse, RZ ;  /* 0x0000000302067210 */ /* 0x082fe40007f5e0ff */
[----:B-----5:R-:W-:Y:S02]  /*c0fd0*/  PRMT R8, R18, 0x7770, RZ ;  /* 0x0000777012087816 */ /* 0x020fe400000000ff */
[-C--:B------:R-:W-:Y:S01]  /*c0fe0*/  LEA.HI.X.SX32 R7, R2, R28.reuse, 0x1, P2 ;  /* 0x0000001c02077211 */ /* 0x080fe200010f0eff */
[----:B----4-:R-:W-:Y:S02]  /*c0ff0*/  IMAD R5, R10, 0x2, R2 ;  /* 0x000000020a057824 */ /* 0x010fe400078e0202 */
[----:B------:R-:W4:Y:S02]  /*c1000*/  LDL.LU R10, [R1+0x250] ;  /* 0x00025000010a7983 */ /* 0x000f240000300800 */
[----:B---3--:R-:W-:Y:S01]  /*c1010*/  IMAD R2, R29, 0x2, R5 ;  /* 0x000000021d027824 */ /* 0x008fe200078e0205 */
[----:B------:R-:W-:Y:S01]  /*c1020*/  IADD3 R4, P2, R5, R3, RZ ;  /* 0x0000000305047210 */ /* 0x000fe20007f5e0ff */
[----:B------:R1:W-:Y:S01]  /*c1030*/  @P6 STG.E.U8 desc[UR8][R6.64], R8 ;  /* 0x0000000806006986 */ /* 0x0003e2000c101108 */
[----:B------:R-:W-:Y:S01]  /*c1040*/  PRMT R0, R17, 0x7770, RZ ;  /* 0x0000777011007816 */ /* 0x000fe200000000ff */
[----:B------:R-:W3:Y:S01]  /*c1050*/  LDC R29, c[0x0][0x248] ;  /* 0x00009200ff1d7b82 */ /* 0x000ee20000000800 */
[----:B------:R-:W-:-:S02]  /*c1060*/  LEA.HI.X.SX32 R5, R5, R28, 0x1, P2 ;  /* 0x0000001c05057211 */ /* 0x000fc400010f0eff */
[----:B------:R-:W-:Y:S01]  /*c1070*/  ISETP.LT.AND P3, PT, R13, UR4, !P0 ;  /* 0x000000040d007c0c */ /* 0x000fe2000c761270 */
[----:B------:R-:W-:Y:S01]  /*c1080*/  ULDC UR4, c[0x0][0x22c] ;  /* 0x00008b0000047ab9 */ /* 0x000fe20000000800 */
[----:B------:R-:W5:Y:S01]  /*c1090*/  LDL.LU R13, [R1+0xd8] ;  /* 0x0000d800010d7983 */ /* 0x000f620000300800 */
[----:B-1----:R-:W-:-:S03]  /*c10a0*/  IADD3 R6, P6, R2, R3, RZ ;  /* 0x0000000302067210 */ /* 0x002fc60007fde0ff */
[----:B------:R1:W-:Y:S01]  /*c10b0*/  @P5 STG.E.U8 desc[UR8][R4.64], R0 ;  /* 0x0000000004005986 */ /* 0x0003e2000c101108 */
[----:B------:R-:W3:Y:S01]  /*c10c0*/  LDC R8, c[0x0][0x248] ;  /* 0x00009200ff087b82 */ /* 0x000ee20000000800 */
[----:B------:R-:W-:Y:S01]  /*c10d0*/  LEA.HI.X.SX32 R7, R2, R28, 0x1, P6 ;  /* 0x0000001c02077211 */ /* 0x000fe200030f0eff */
[----:B0-----:R-:W-:Y:S01]  /*c10e0*/  IMAD R2, R9, 0x2, R2 ;  /* 0x0000000209027824 */ /* 0x001fe200078e0202 */
[----:B------:R-:W-:Y:S01]  /*c10f0*/  ISETP.LT.AND P2, PT, R12, UR4, !P0 ;  /* 0x000000040c007c0c */ /* 0x000fe2000c741270 */
[----:B------:R-:W-:Y:S01]  /*c1100*/  ULDC UR4, c[0x0][0x22c] ;  /* 0x00008b0000047ab9 */ /* 0x000fe20000000800 */
[----:B------:R-:W5:Y:S04]  /*c1110*/  LDL.LU R12, [R1+0xdc] ;  /* 0x0000dc00010c7983 */ /* 0x000f680000300800 */
[----:B------:R-:W5:Y:S01]  /*c1120*/  LDL.LU R9, [R1+0x25c] ;  /* 0x00025c0001097983 */ /* 0x000f620000300800 */
[----:B-1----:R-:W-:-:S05]  /*c1130*/  PRMT R0, R16, 0x7770, RZ ;  /* 0x0000777010007816 */ /* 0x002fca00000000ff */
[----:B------:R0:W-:Y:S04]  /*c1140*/  @P4 STG.E.U8 desc[UR8][R6.64], R0 ;  /* 0x0000000006004986 */ /* 0x0001e8000c101108 */
[----:B0-----:R-:W3:Y:S01]  /*c1150*/  LDL.LU R7, [R1+0x254] ;  /* 0x0002540001077983 */ /* 0x001ee20000300800 */
[----:B------:R-:W-:-:S03]  /*c1160*/  IMAD R0, R11, 0x2, R2 ;  /* 0x000000020b007824 */ /* 0x000fc600078e0202 */
[----:B------:R-:W5:Y:S01]  /*c1170*/  LDL.LU R11, [R1+0x258] ;  /* 0x00025800010b7983 */ /* 0x000f620000300800 */
[----:B------:R-:W-:-:S04]  /*c1180*/  IADD3 R4, P4, R2, R3, RZ ;  /* 0x0000000302047210 */ /* 0x000fc80007f9e0ff */
[----:B------:R-:W-:Y:S02]  /*c1190*/  LEA.HI.X.SX32 R5, R2, R28, 0x1, P4 ;  /* 0x0000001c02057211 */ /* 0x000fe400020f0eff */
[----:B------:R-:W-:Y:S02]  /*c11a0*/  IADD3 R6, P4, R0, R3, RZ ;  /* 0x0000000300067210 */ /* 0x000fe40007f9e0ff */
[----:B--2---:R-:W-:-:S05]  /*c11b0*/  PRMT R2, R15, 0x7770, RZ ;  /* 0x000077700f027816 */ /* 0x004fca00000000ff */
[----:B------:R0:W-:Y:S01]  /*c11c0*/  @P3 STG.E.U8 desc[UR8][R4.64], R2 ;  /* 0x0000000204003986 */ /* 0x0001e2000c101108 */
[----:B----4-:R-:W-:Y:S01]  /*c11d0*/  ISETP.LT.AND P6, PT, R10, UR4, !P0 ;  /* 0x000000040a007c0c */ /* 0x010fe2000c7c1270 */
[----:B------:R-:W-:Y:S01]  /*c11e0*/  ULDC UR4, c[0x0][0x22c] ;  /* 0x00008b0000047ab9 */ /* 0x000fe20000000800 */
[----:B------:R-:W1:Y:S01]  /*c11f0*/  LDC R10, c[0x0][0x248] ;  /* 0x00009200ff0a7b82 */ /* 0x000e620000000800 */
[----:B0-----:R-:W-:Y:S02]  /*c1200*/  PRMT R2, R14, 0x7770, RZ ;  /* 0x000077700e027816 */ /* 0x001fe400000000ff */
[----:B---3--:R-:W-:Y:S01]  /*c1210*/  ISETP.LT.AND P5, PT, R7, UR4, !P0 ;  /* 0x0000000407007c0c */ /* 0x008fe2000c7a1270 */
[----:B------:R-:W-:Y:S01]  /*c1220*/  ULDC UR4, c[0x0][0x22c] ;  /* 0x00008b0000047ab9 */ /* 0x000fe20000000800 */
[----:B------:R-:W-:Y:S01]  /*c1230*/  LEA.HI.X.SX32 R7, R0, R28, 0x1, P4 ;  /* 0x0000001c00077211 */ /* 0x000fe200020f0eff */
[----:B------:R-:W-:Y:S01]  /*c1240*/  IMAD R0, R8, 0x2, R0 ;  /* 0x0000000208007824 */ /* 0x000fe200078e0200 */
[----:B-----5:R-:W-:Y:S01]  /*c1250*/  ISETP.LT.AND P3, PT, R11, UR4, !P0 ;  /* 0x000000040b007c0c */ /* 0x020fe2000c761270 */
[----:B------:R-:W-:Y:S01]  /*c1260*/  ULDC UR4, c[0x0][0x22c] ;  /* 0x00008b0000047ab9 */ /* 0x000fe20000000800 */
[----:B------:R-:W0:Y:S01]  /*c1270*/  LDC R11, c[0x0][0x248] ;  /* 0x00009200ff0b7b82 */ /* 0x000e220000000800 */
[----:B------:R-:W-:Y:S01]  /*c1280*/  ISETP.LT.AND P4, PT, R9, UR4, !P0 ;  /* 0x0000000409007c0c */ /* 0x000fe2000c781270 */
[----:B-1----:R-:W-:Y:S01]  /*c1290*/  IMAD R5, R10, 0x2, R0 ;  /* 0x000000020a057824 */ /* 0x002fe200078e0200 */
[----:B------:R1:W-:Y:S01]  /*c12a0*/  @P2 STG.E.U8 desc[UR8][R6.64], R2 ;  /* 0x0000000206002986 */ /* 0x0003e2000c101108 */
[----:B------:R-:W-:Y:S01]  /*c12b0*/  PRMT R8, R13, 0x7770, RZ ;  /* 0x000077700d087816 */ /* 0x000fe200000000ff */
[----:B------:R-:W-:-:S02]  /*c12c0*/  ULDC UR4, c[0x0][0x22c] ;  /* 0x00008b0000047ab9 */ /* 0x000fc40000000800 */
[----:B------:R-:W2:Y:S01]  /*c12d0*/  LDL.LU R10, [R1+0x264] ;  /* 0x00026400010a7983 */ /* 0x000ea20000300800 */
[----:B------:R-:W3:Y:S01]  /*c12e0*/  LDC R9, c[0x0][0x248] ;  /* 0x00009200ff097b82 */ /* 0x000ee20000000800 */
[----:B-1----:R-:W-:Y:S01]  /*c12f0*/  IMAD R2, R29, 0x2, R5 ;  /* 0x000000021d027824 */ /* 0x002fe200078e0205 */
[CC--:B------:R-:W-:Y:S01]  /*c1300*/  IADD3 R6, P2, R0.reuse, R3.reuse, RZ ;  /* 0x0000000300067210 */ /* 0x0c0fe20007f5e0ff */
[----:B------:R-:W4:Y:S03]  /*c1310*/  LDL.LU R29, [R1+0x260] ;  /* 0x00026000011d7983 */ /* 0x000f260000300800 */
[-C--:B------:R-:W-:Y:S02]  /*c1320*/  LEA.HI.X.SX32 R7, R0, R28.reuse, 0x1, P2 ;  /* 0x0000001c00077211 */ /* 0x080fe400010f0eff */
[C---:B------:R-:W-:Y:S02]  /*c1330*/  IADD3 R4, P2, R5.reuse, R3, RZ ;  /* 0x0000000305047210 */ /* 0x040fe40007f5e0ff */
[----:B------:R-:W-:Y:S01]  /*c1340*/  PRMT R0, R12, 0x7770, RZ ;  /* 0x000077700c007816 */ /* 0x000fe200000000ff */
[----:B------:R1:W-:Y:S01]  /*c1350*/  @P6 STG.E.U8 desc[UR8][R6.64], R8 ;  /* 0x0000000806006986 */ /* 0x0003e2000c101108 */
[----:B------:R-:W-:-:S05]  /*c1360*/  LEA.HI.X.SX32 R5, R5, R28, 0x1, P2 ;  /* 0x0000001c05057211 */ /* 0x000fca00010f0eff */
[----:B------:R5:W-:Y:S01]  /*c1370*/  @P5 STG.E.U8 desc[UR8][R4.64], R0 ;  /* 0x0000000004005986 */ /* 0x000be2000c101108 */
[C---:B-1----:R-:W-:Y:S01]  /*c1380*/  IADD3 R6, P6, R2.reuse, R3, RZ ;  /* 0x0000000302067210 */ /* 0x042fe20007fde0ff */
[----:B------:R-:W1:Y:S03]  /*c1390*/  LDC R8, c[0x0][0x248] ;  /* 0x00009200ff087b82 */ /* 0x000e660000000800 */
[----:B------:R-:W-:Y:S02]  /*c13a0*/  LEA.HI.X.SX32 R7, R2, R28, 0x1, P6 ;  /* 0x0000001c02077211 */ /* 0x000fe400030f0eff */
[----:B-----5:R-:W-:Y:S01]  /*c13b0*/  PRMT R0, R19, 0x7771, RZ ;  /* 0x0000777113007816 */ /* 0x020fe200000000ff */
[----:B---3--:R-:W-:Y:S02]  /*c13c0*/  IMAD R2, R9, 0x2, R2 ;  /* 0x0000000209027824 */ /* 0x008fe400078e0202 */
[----:B------:R-:W3:Y:S04]  /*c13d0*/  LDL.LU R9, [R1+0x270] ;  /* 0x0002700001097983 */ /* 0x000ee80000300800 */
[----:B------:R5:W-:Y:S04]  /*c13e0*/  @P3 STG.E.U8 desc[UR8][R6.64], R0 ;  /* 0x0000000006003986 */ /* 0x000be8000c101108 */
[----:B-----5:R-:W5:Y:S01]  /*c13f0*/  LDL.LU R7, [R1+0x268] ;  /* 0x0002680001077983 */ /* 0x020f620000300800 */
[----:B0-----:R-:W-:-:S03]  /*c1400*/  IMAD R0, R11, 0x2, R2 ;  /* 0x000000020b007824 */ /* 0x001fc600078e0202 */
[----:B------:R-:W3:Y:S01]  /*c1410*/  LDL.LU R11, [R1+0x26c] ;  /* 0x00026c00010b7983 */ /* 0x000ee20000300800 */
[----:B------:R-:W-:-:S04]  /*c1420*/  IADD3 R4, P3, R2, R3, RZ ;  /* 0x0000000302047210 */ /* 0x000fc80007f7e0ff */
[----:B------:R-:W-:Y:S02]  /*c1430*/  LEA.HI.X.SX32 R5, R2, R28, 0x1, P3 ;  /* 0x0000001c02057211 */ /* 0x000fe400018f0eff */
[----:B------:R-:W-:Y:S02]  /*c1440*/  PRMT R2, R18, 0x7771, RZ ;  /* 0x0000777112027816 */ /* 0x000fe400000000ff */
[----:B------:R-:W-:-:S03]  /*c1450*/  IADD3 R6, P3, R0, R3, RZ ;  /* 0x0000000300067210 */ /* 0x000fc60007f7e0ff */
[----:B------:R0:W-:Y:S02]  /*c1460*/  @P4 STG.E.U8 desc[UR8][R4.64], R2 ;  /* 0x0000000204004986 */ /* 0x0001e4000c101108 */
[----:B0-----:R-:W-:Y:S02]  /*c1470*/  PRMT R2, R17, 0x7771, RZ ;  /* 0x0000777111027816 */ /* 0x001fe400000000ff */
[----:B----4-:R-:W-:Y:S01]  /*c1480*/  ISETP.LT.AND P2, PT, R29, UR4, !P0 ;  /* 0x000000041d007c0c */ /* 0x010fe2000c741270 */
[----:B------:R-:W-:Y:S01]  /*c1490*/  ULDC UR4, c[0x0][0x22c] ;  /* 0x00008b0000047ab9 */ /* 0x000fe20000000800 */
[----:B------:R-:W0:Y:S01]  /*c14a0*/  LDC R29, c[0x0][0x248] ;  /* 0x00009200ff1d7b82 */ /* 0x000e220000000800 */
[----:B--2---:R-:W-:Y:S01]  /*c14b0*/  ISETP.LT.AND P6, PT, R10, UR4, !P0 ;  /* 0x000000040a007c0c */ /* 0x004fe2000c7c1270 */
[----:B------:R-:W-:-:S06]  /*c14c0*/  ULDC UR4, c[0x0][0x22c] ;  /* 0x00008b0000047ab9 */ /* 0x000fcc0000000800 */
[----:B------:R-:W2:Y:S01]  /*c14d0*/  LDC R10, c[0x0][0x248] ;  /* 0x00009200ff0a7b82 */ /* 0x000ea20000000800 */
[----:B-----5:R-:W-:Y:S01]  /*c14e0*/  ISETP.LT.AND P5, PT, R7, UR4, !P0 ;  /* 0x0000000407007c0c */ /* 0x020fe2000c7a1270 */
[----:B------:R-:W-:Y:S01]  /*c14f0*/  ULDC UR4, c[0x0][0x22c] ;  /* 0x00008b0000047ab9 */ /* 0x000fe20000000800 */
[----:B------:R-:W-:Y:S01]  /*c1500*/  LEA.HI.X.SX32 R7, R0, R28, 0x1, P3 ;  /* 0x0000001c00077211 */ /* 0x000fe200018f0eff */
[----:B-1----:R-:W-:Y:S01]  /*c1510*/  IMAD R0, R8, 0x2, R0 ;  /* 0x0000000208007824 */ /* 0x002fe200078e0200 */
[----:B---3--:R-:W-:Y:S01]  /*c1520*/  ISETP.LT.AND P4, PT, R11, UR4, !P0 ;  /* 0x000000040b007c0c */ /* 0x008fe2000c781270 */
[----:B------:R-:W-:Y:S02]  /*c1530*/  ULDC UR4, c[0x0][0x22c] ;  /* 0x00008b0000047ab9 */ /* 0x000fe40000000800 */
[----:B------:R-:W1:Y:S01]  /*c1540*/  LDC R11, c[0x0][0x248] ;  /* 0x00009200ff0b7b82 */ /* 0x000e620000000800 */
[----:B------:R-:W-:Y:S01]  /*c1550*/  ISETP.LT.AND P3, PT, R9, UR4, !P0 ;  /* 0x0000000409007c0c */ /* 0x000fe2000c761270 */
[----:B--2---:R-:W-:Y:S01]  /*c1560*/  IMAD R5, R10, 0x2, R0 ;  /* 0x000000020a057824 */ /* 0x004fe200078e0200 */
[----:B------:R0:W-:Y:S01]  /*c1570*/  @P2 STG.E.U8 desc[UR8][R6.64], R2 ;  /* 0x0000000206002986 */ /* 0x0001e2000c101108 */
[----:B------:R-:W-:Y:S01]  /*c1580*/  PRMT R8, R16, 0x7771, RZ ;  /* 0x0000777110087816 */ /* 0x000fe200000000ff */
[----:B------:R-:W-:-:S02]  /*c1590*/  ULDC UR4, c[0x0][0x22c] ;  /* 0x00008b0000047ab9 */ /* 0x000fc40000000800 */
[----:B------:R-:W2:Y:S01]  /*c15a0*/  LDL.LU R10, [R1+0x278] ;  /* 0x00027800010a7983 */ /* 0x000ea20000300800 */
[----:B------:R-:W3:Y:S01]  /*c15b0*/  LDC R9, c[0x0][0x248] ;  /* 0x00009200ff097b82 */ /* 0x000ee20000000800 */
[----:B0-----:R-:W-:Y:S01]  /*c15c0*/  IMAD R2, R29, 0x2, R5 ;  /* 0x000000021d027824 */ /* 0x001fe200078e0205 */
[CC--:B------:R-:W-:Y:S01]  /*c15d0*/  IADD3 R6, P2, R0.reuse, R3.reuse, RZ ;  /* 0x0000000300067210 */ /* 0x0c0fe20007f5e0ff */
[----:B------:R-:W4:Y:S03]  /*c15e0*/  LDL.LU R29, [R1+0x274] ;  /* 0x00027400011d7983 */ /* 0x000f260000300800 */
[-C--:B------:R-:W-:Y:S02]  /*c15f0*/  LEA.HI.X.SX32 R7, R0, R28.reuse, 0x1, P2 ;  /* 0x0000001c00077211 */ /* 0x080fe400010f0eff */
[----:B------:R-:W-:Y:S02]  /*c1600*/  IADD3 R4, P2, R5, R3, RZ ;  /* 0x0000000305047210 */ /* 0x000fe40007f5e0ff */
[----:B------:R-:W-:Y:S01]  /*c1610*/  PRMT R0, R15, 0x7771, RZ ;  /* 0x000077710f007816 */ /* 0x000fe200000000ff */
[----:B------:R0:W-:Y:S01]  /*c1620*/  @P6 STG.E.U8 desc[UR8][R6.64], R8 ;  /* 0x0000000806006986 */ /* 0x0001e2000c101108 */
[----:B------:R-:W-:-:S05]  /*c1630*/  LEA.HI.X.SX32 R5, R5, R28, 0x1, P2 ;  /* 0x0000001c05057211 */ /* 0x000fca00010f0eff */
[----:B------:R5:W-:Y:S01]  /*c1640*/  @P5 STG.E.U8 desc[UR8][R4.64], R0 ;  /* 0x0000000004005986 */ /* 0x000be2000c101108 */
[C---:B0-----:R-:W-:Y:S01]  /*c1650*/  IADD3 R6, P6, R2.reuse, R3, RZ ;  /* 0x0000000302067210 */ /* 0x041fe20007fde0ff */
[----:B------:R-:W0:Y:S03]  /*c1660*/  LDC R8, c[0x0][0x248] ;  /* 0x00009200ff087b82 */ /* 0x000e260000000800 */
[----:B------:R-:W-:Y:S02]  /*c1670*/  LEA.HI.X.SX32 R7, R2, R28, 0x1, P6 ;  /* 0x0000001c02077211 */ /* 0x000fe400030f0eff */
[----:B-----5:R-:W-:Y:S01]  /*c1680*/  PRMT R0, R14, 0x7771, RZ ;  /* 0x000077710e007816 */ /* 0x020fe200000000ff */
[----:B---3--:R-:W-:Y:S02]  /*c1690*/  IMAD R2, R9, 0x2, R2 ;  /* 0x0000000209027824 */ /* 0x008fe400078e0202 */
[----:B------:R-:W3:Y:S04]  /*c16a0*/  LDL.LU R9, [R1+0x284] ;  /* 0x0002840001097983 */ /* 0x000ee80000300800 */
[----:B------:R5:W-:Y:S04]  /*c16b0*/  @P4 STG.E.U8 desc[UR8][R6.64], R0 ;  /* 0x0000000006004986 */ /* 0x000be8000c101108 */
[----:B-----5:R-:W5:Y:S01]  /*c16c0*/  LDL.LU R7, [R1+0x27c] ;  /* 0x00027c0001077983 */ /* 0x020f620000300800 */
[----:B-1----:R-:W-:-:S03]  /*c16d0*/  IMAD R0, R11, 0x2, R2 ;  /* 0x000000020b007824 */ /* 0x002fc600078e0202 */
[----:B------:R-:W3:Y:S01]  /*c16e0*/  LDL.LU R11, [R1+0x280] ;  /* 0x00028000010b7983 */ /* 0x000ee20000300800 */
[-C--:B------:R-:W-:Y:S02]  /*c16f0*/  IADD3 R4, P4, R2, R3.reuse, RZ ;  /* 0x0000000302047210 */ /* 0x080fe40007f9e0ff */
[----:B------:R-:W-:Y:S02]  /*c1700*/  IADD3 R6, P5, R0, R3, RZ ;  /* 0x0000000300067210 */ /* 0x000fe40007fbe0ff */
[----:B------:R-:W-:Y:S02]  /*c1710*/  LEA.HI.X.SX32 R5, R2, R28, 0x1, P4 ;  /* 0x0000001c02057211 */ /* 0x000fe400020f0eff */
[----:B------:R-:W-:-:S05]  /*c1720*/  PRMT R2, R13, 0x7771, RZ ;  /* 0x000077710d027816 */ /* 0x000fca00000000ff */
[----:B------:R1:W-:Y:S02]  /*c1730*/  @P3 STG.E.U8 desc[UR8][R4.64], R2 ;  /* 0x0000000204003986 */ /* 0x0003e4000c101108 */
[----:B-1----:R-:W-:Y:S02]  /*c1740*/  PRMT R2, R12, 0x7771, RZ ;  /* 0x000077710c027816 */ /* 0x002fe400000000ff */
[----:B----4-:R-:W-:Y:S01]  /*c1750*/  ISETP.LT.AND P2, PT, R29, UR4, !P0 ;  /* 0x000000041d007c0c */ /* 0x010fe2000c741270 */
[----:B------:R-:W-:Y:S01]  /*c1760*/  ULDC UR4, c[0x0][0x22c] ;  /* 0x00008b0000047ab9 */ /* 0x000fe20000000800 */
[----:B------:R-:W1:Y:S01]  /*c1770*/  LDC R29, c[0x0][0x248] ;  /* 0x00009200ff1d7b82 */ /* 0x000e620000000800 */
[----:B--2---:R-:W-:Y:S01]  /*c1780*/  ISETP.LT.AND P6, PT, R10, UR4, !P0 ;  /* 0x000000040a007c0c */ /* 0x004fe2000c7c1270 */
[----:B------:R-:W-:-:S06]  /*c1790*/  ULDC UR4, c[0x0][0x22c] ;  /* 0x00008b0000047ab9 */ /* 0x000fcc0000000800 */
[----:B------:R-:W2:Y:S01]  /*c17a0*/  LDC R10, c[0x0][0x248] ;  /* 0x00009200ff0a7b82 */ /* 0x000ea20000000800 */
[----:B-----5:R-:W-:Y:S01]  /*c17b0*/  ISETP.LT.AND P4, PT, R7, UR4, !P0 ;  /* 0x0000000407007c0c */ /* 0x020fe2000c781270 */
[----:B------:R-:W-:Y:S01]  /*c17c0*/  ULDC UR4, c[0x0][0x22c] ;  /* 0x00008b0000047ab9 */ /* 0x000fe20000000800 */
[----:B------:R-:W-:Y:S01]  /*c17d0*/  LEA.HI.X.SX32 R7, R0, R28, 0x1, P5 ;  /* 0x0000001c00077211 */ /* 0x000fe200028f0eff */
[----:B0-----:R-:W-:Y:S01]  /*c17e0*/  IMAD R0, R8, 0x2, R0 ;  /* 0x0000000208007824 */ /* 0x001fe200078e0200 */
[----:B---3--:R-:W-:Y:S01]  /*c17f0*/  ISETP.LT.AND P3, PT, R11, UR4, !P0 ;  /* 0x000000040b007c0c */ /* 0x008fe2000c761270 */
[----:B------:R-:W-:Y:S02]  /*c1800*/  ULDC UR4, c[0x0][0x22c] ;  /* 0x00008b0000047ab9 */ /* 0x000fe40000000800 */
[----:B------:R1:W-:Y:S01]  /*c1810*/  @P2 STG.E.U8 desc[UR8][R6.64], R2 ;  /* 0x0000000206002986 */ /* 0x0003e2000c101108 */
[----:B------:R-:W-:Y:S01]  /*c1820*/  ISETP.LT.AND P5, PT, R9, UR4, !P0 ;  /* 0x0000000409007c0c */ /* 0x000fe2000c7a1270 */
[----:B--2---:R-:W-:Y:S01]  /*c1830*/  IMAD R5, R10, 0x2, R0 ;  /* 0x000000020a057824 */ /* 0x004fe200078e0200 */
[----:B------:R-:W0:Y:S01]  /*c1840*/  LDC R9, c[0x0][0x248] ;  /* 0x00009200ff097b82 */ /* 0x000e220000000800 */
[----:B------:R-:W2:Y:S01]  /*c1850*/  LDL.LU R10, [R1+0x28c] ;  /* 0x00028c00010a7983 */ /* 0x000ea20000300800 */
[----:B------:R-:W-:Y:S01]  /*c1860*/  PRMT R8, R19, 0x7772, RZ ;  /* 0x0000777213087816 */ /* 0x000fe200000000ff */
[----:B------:R-:W-:-:S05]  /*c1870*/  ULDC UR4, c[0x0][0x22c] ;  /* 0x00008b0000047ab9 */ /* 0x000fca0000000800 */
        /* <DEDUP_REMOVED lines=14> */
[----:B0-----:R-:W-:Y:S02]  /*c1960*/  IMAD R2, R9, 0x2, R2 ;  /* 0x0000000209027824 */ /* 0x001fe400078e0202 */
[----:B------:R-:W5:Y:S04]  /*c1970*/  LDL.LU R9, [R1+0x298] ;  /* 0x0002980001097983 */ /* 0x000f680000300800 */
[----:B------:R0:W-:Y:S04]  /*c1980*/  @P3 STG.E.U8 desc[UR8][R6.64], R0 ;  /* 0x0000000006003986 */ /* 0x0001e8000c101108 */
[----:B0-----:R-:W5:Y:S01]  /*c1990*/  LDL.LU R7, [R1+0x290] ;  /* 0x0002900001077983 */ /* 0x001f620000300800 */
[----:B---3--:R-:W-:-:S03]  /*c19a0*/  IMAD R0, R11, 0x2, R2 ;  /* 0x000000020b007824 */ /* 0x008fc600078e0202 */
[----:B------:R-:W3:Y:S01]  /*c19b0*/  LDL.LU R11, [R1+0x294] ;  /* 0x00029400010b7983 */ /* 0x000ee20000300800 */
[-C--:B------:R-:W-:Y:S02]  /*c19c0*/  IADD3 R4, P3, R2, R3.reuse, RZ ;  /* 0x0000000302047210 */ /* 0x080fe40007f7e0ff */
[----:B------:R-:W-:Y:S02]  /*c19d0*/  IADD3 R6, P6, R0, R3, RZ ;  /* 0x0000000300067210 */ /* 0x000fe40007fde0ff */
[----:B------:R-:W-:Y:S02]  /*c19e0*/  LEA.HI.X.SX32 R5, R2, R28, 0x1, P3 ;  /* 0x0000001c02057211 */ /* 0x000fe400018f0eff */
[----:B------:R-:W-:-:S05]  /*c19f0*/  PRMT R2, R16, 0x7772, RZ ;  /* 0x0000777210027816 */ /* 0x000fca00000000ff */
        /* <DEDUP_REMOVED lines=11> */
[----:B-1----:R-:W-:-:S04]  /*c1ab0*/  IMAD R0, R8, 0x2, R0 ;  /* 0x0000000208007824 */ /* 0x002fc800078e0200 */
[----:B--2---:R-:W-:Y:S01]  /*c1ac0*/  IMAD R5, R10, 0x2, R0 ;  /* 0x000000020a057824 */ /* 0x004fe200078e0200 */
[----:B------:R0:W-:Y:S04]  /*c1ad0*/  @P2 STG.E.U8 desc[UR8][R6.64], R2 ;  /* 0x0000000206002986 */ /* 0x0001e8000c101108 */
[----:B------:R-:W2:Y:S01]  /*c1ae0*/  LDL.LU R10, [R1+0x2a0] ;  /* 0x0002a000010a7983 */ /* 0x000ea20000300800 */
[----:B0-----:R-:W-:-:S03]  /*c1af0*/  IMAD R2, R29, 0x2, R5 ;  /* 0x000000021d027824 */ /* 0x001fc600078e0205 */
[----:B------:R-:W4:Y:S01]  /*c1b00*/  LDL.LU R29, [R1+0x29c] ;  /* 0x00029c00011d7983 */ /* 0x000f220000300800 */
[----:B---3--:R-:W-:Y:S01]  /*c1b10*/  ISETP.LT.AND P5, PT, R11, UR4, !P0 ;  /* 0x000000040b007c0c */ /* 0x008fe2000c7a1270 */
[----:B------:R-:W-:Y:S01]  /*c1b20*/  ULDC UR4, c[0x0][0x22c] ;  /* 0x00008b0000047ab9 */ /* 0x000fe20000000800 */
[----:B------:R-:W-:Y:S01]  /*c1b30*/  IADD3 R6, P2, R0, R3, RZ ;  /* 0x0000000300067210 */ /* 0x000fe20007f5e0ff */
[----:B------:R-:W0:Y:S01]  /*c1b40*/  LDC R11, c[0x0][0x248] ;  /* 0x00009200ff0b7b82 */ /* 0x000e220000000800 */
[----:B------:R-:W-:Y:S01]  /*c1b50*/  ISETP.LT.AND P6, PT, R9, UR4, !P0 ;  /* 0x0000000409007c0c */ /* 0x000fe2000c7c1270 */
[----:B------:R-:W-:-:S06]  /*c1b60*/  ULDC UR4, c[0x0][0x22c] ;  /* 0x00008b0000047ab9 */ /* 0x000fcc0000000800 */
[----:B------:R-:W1:Y:S01]  /*c1b70*/  LDC R9, c[0x0][0x248] ;  /* 0x00009200ff097b82 */ /* 0x000e620000000800 */
[-C--:B------:R-:W-:Y:S02]  /*c1b80*/  LEA.HI.X.SX32 R7, R0, R28.reuse, 0x1, P2 ;  /* 0x0000001c00077211 */ /* 0x080fe400010f0eff */
[-C--:B------:R-:W-:Y:S02]  /*c1b90*/  IADD3 R4, P2, R5, R3.reuse, RZ ;  /* 0x0000000305047210 */ /* 0x080fe40007f5e0ff */
[----:B------:R-:W-:Y:S02]  /*c1ba0*/  PRMT R8, R14, 0x7772, RZ ;  /* 0x000077720e087816 */ /* 0x000fe400000000ff */
[----:B------:R-:W-:Y:S02]  /*c1bb0*/  PRMT R0, R13, 0x7772, RZ ;  /* 0x000077720d007816 */ /* 0x000fe400000000ff */
[-C--:B------:R-:W-:Y:S01]  /*c1bc0*/  LEA.HI.X.SX32 R5, R5, R28.reuse, 0x1, P2 ;  /* 0x0000001c05057211 */ /* 0x080fe200010f0eff */
[----:B------:R3:W-:Y:S04]  /*c1bd0*/  @P4 STG.E.U8 desc[UR8][R6.64], R8 ;  /* 0x0000000806004986 */ /* 0x0007e8000c101108 */
[----:B------:R5:W-:Y:S01]  /*c1be0*/  @P3 STG.E.U8 desc[UR8][R4.64], R0 ;  /* 0x0000000004003986 */ /* 0x000be2000c101108 */
[CC--:B---3--:R-:W-:Y:S01]  /*c1bf0*/  IADD3 R6, P4, R2.reuse, R3.reuse, RZ ;  /* 0x0000000302067210 */ /* 0x0c8fe20007f9e0ff */
[----:B------:R-:W3:Y:S03]  /*c1c00*/  LDC R8, c[0x0][0x248] ;  /* 0x00009200ff087b82 */ /* 0x000ee60000000800 */
[----:B------:R-:W-:Y:S01]  /*c1c10*/  LEA.HI.X.SX32 R7, R2, R28, 0x1, P4 ;  /* 0x0000001c02077211 */ /* 0x000fe200020f0eff */
[----:B-1----:R-:W-:Y:S01]  /*c1c20*/  IMAD R2, R9, 0x2, R2 ;  /* 0x0000000209027824 */ /* 0x002fe200078e0202 */
[----:B-----5:R-:W-:Y:S01]  /*c1c30*/  PRMT R0, R12, 0x7772, RZ ;  /* 0x000077720c007816 */ /* 0x020fe200000000ff */
[----:B------:R-:W5:Y:S02]  /*c1c40*/  LDL.LU R5, [R1+0x2a4] ;  /* 0x0002a40001057983 */ /* 0x000f640000300800 */
[----:B------:R-:W1:Y:S02]  /*c1c50*/  LDC R9, c[0x0][0x248] ;  /* 0x00009200ff097b82 */ /* 0x000e640000000800 */
[----:B------:R0:W-:Y:S02]  /*c1c60*/  @P5 STG.E.U8 desc[UR8][R6.64], R0 ;  /* 0x0000000006005986 */ /* 0x0001e4000c101108 */
[----:B0-----:R-:W-:Y:S01]  /*c1c70*/  IADD3 R6, P4, R2, R3, RZ ;  /* 0x0000000302067210 */ /* 0x001fe20007f9e0ff */
[----:B------:R-:W-:-:S03]  /*c1c80*/  IMAD R0, R11, 0x2, R2 ;  /* 0x000000020b007824 */ /* 0x000fc600078e0202 */
[----:B------:R-:W-:Y:S02]  /*c1c90*/  LEA.HI.X.SX32 R7, R2, R28, 0x1, P4 ;  /* 0x0000001c02077211 */ /* 0x000fe400020f0eff */
[----:B------:R-:W-:-:S05]  /*c1ca0*/  PRMT R2, R19, 0x7773, RZ ;  /* 0x0000777313027816 */ /* 0x000fca00000000ff */
[----:B------:R0:W-:Y:S01]  /*c1cb0*/  @P6 STG.E.U8 desc[UR8][R6.64], R2 ;  /* 0x0000000206006986 */ /* 0x0001e2000c101108 */
[----:B----4-:R-:W-:Y:S01]  /*c1cc0*/  ISETP.LT.AND P2, PT, R29, UR4, !P0 ;  /* 0x000000041d007c0c */ /* 0x010fe2000c741270 */
[----:B------:R-:W-:Y:S02]  /*c1cd0*/  ULDC UR4, c[0x0][0x22c] ;  /* 0x00008b0000047ab9 */ /* 0x000fe40000000800 */
[----:B------:R-:W4:Y:S04]  /*c1ce0*/  LDL.LU R29, [R1+0x2b4] ;  /* 0x0002b400011d7983 */ /* 0x000f280000300800 */
[----:B------:R-:W4:Y:S04]  /*c1cf0*/  LDL.LU R11, [R1+0x2a8] ;  /* 0x0002a800010b7983 */ /* 0x000f280000300800 */
[----:B------:R-:W4:Y:S04]  /*c1d00*/  LDL.LU R19, [R1+0x3800] ;  /* 0x0038000001137983 */ /* 0x000f280000300800 */
[----:B0-----:R-:W4:Y:S01]  /*c1d10*/  LDL.LU R7, [R1+0x2ac] ;  /* 0x0002ac0001077983 */ /* 0x001f220000300800 */
[----:B--2---:R-:W-:Y:S01]  /*c1d20*/  ISETP.LT.AND P3, PT, R10, UR4, !P0 ;  /* 0x000000040a007c0c */ /* 0x004fe2000c761270 */
[----:B------:R-:W-:Y:S01]  /*c1d30*/  ULDC UR4, c[0x0][0x22c] ;  /* 0x00008b0000047ab9 */ /* 0x000fe20000000800 */
[----:B------:R-:W0:Y:S01]  /*c1d40*/  LDC R10, c[0x0][0x248] ;  /* 0x00009200ff0a7b82 */ /* 0x000e220000000800 */
[----:B------:R-:W-:-:S02]  /*c1d50*/  IADD3 R4, P5, R0, R3, RZ ;  /* 0x0000000300047210 */ /* 0x000fc40007fbe0ff */
[----:B------:R-:W-:Y:S02]  /*c1d60*/  PRMT R2, R18, 0x7773, RZ ;  /* 0x0000777312027816 */ /* 0x000fe400000000ff */
[----:B------:R-:W2:Y:S01]  /*c1d70*/  LDL.LU R18, [R1+0x37fc] ;  /* 0x0037fc0001127983 */ /* 0x000ea20000300800 */
[----:B-----5:R-:W-:Y:S01]  /*c1d80*/  ISETP.LT.AND P4, PT, R5, UR4, !P0 ;  /* 0x0000000405007c0c */ /* 0x020fe2000c781270 */
[----:B------:R-:W-:Y:S01]  /*c1d90*/  ULDC UR4, c[0x0][0x22c] ;  /* 0x00008b0000047ab9 */ /* 0x000fe20000000800 */
[----:B------:R-:W-:Y:S01]  /*c1da0*/  LEA.HI.X.SX32 R5, R0, R28, 0x1, P5 ;  /* 0x0000001c00057211 */ /* 0x000fe200028f0eff */
[----:B---3--:R-:W-:-:S04]  /*c1db0*/  IMAD R0, R8, 0x2, R0 ;  /* 0x0000000208007824 */ /* 0x008fc800078e0200 */
[----:B------:R3:W-:Y:S01]  /*c1dc0*/  @P2 STG.E.U8 desc[UR8][R4.64], R2 ;  /* 0x0000000204002986 */ /* 0x0007e2000c101108 */
[----:B------:R-:W-:Y:S02]  /*c1dd0*/  PRMT R8, R16, 0x7773, RZ ;  /* 0x0000777310087816 */ /* 0x000fe400000000ff */
[----:B---3--:R-:W-:-:S04]  /*c1de0*/  IADD3 R4, P2, R0, R3, RZ ;  /* 0x0000000300047210 */ /* 0x008fc80007f5e0ff */
[----:B------:R-:W-:Y:S02]  /*c1df0*/  LEA.HI.X.SX32 R5, R0, R28, 0x1, P2 ;  /* 0x0000001c00057211 */ /* 0x000fe400010f0eff */
[----:B------:R-:W-:Y:S02]  /*c1e00*/  PRMT R2, R17, 0x7773, RZ ;  /* 0x0000777311027816 */ /* 0x000fe400000000ff */
[----:B------:R-:W3:Y:S04]  /*c1e10*/  LDL.LU R17, [R1+0x37f8] ;  /* 0x0037f80001117983 */ /* 0x000ee80000300800 */
[----:B------:R-:W-:Y:S04]  /*c1e20*/  @P3 STG.E.U8 desc[UR8][R4.64], R2 ;  /* 0x0000000204003986 */ /* 0x000fe8000c101108 */
[----:B------:R-:W5:Y:S01]  /*c1e30*/  LDL.LU R16, [R1+0x37f4] ;  /* 0x0037f40001107983 */ /* 0x000f620000300800 */
[----:B----4-:R-:W-:Y:S01]  /*c1e40*/  ISETP.LT.AND P6, PT, R11, UR4, !P0 ;  /* 0x000000040b007c0c */ /* 0x010fe2000c7c1270 */
[----:B------:R-:W-:Y:S01]  /*c1e50*/  ULDC UR4, c[0x0][0x22c] ;  /* 0x00008b0000047ab9 */ /* 0x000fe20000000800 */
[----:B------:R-:W4:Y:S01]  /*c1e60*/  LDC R11, c[0x0][0x248] ;  /* 0x00009200ff0b7b82 */ /* 0x000f220000000800 */
[----:B------:R-:W-:Y:S01]  /*c1e70*/  ISETP.LT.AND P5, PT, R7, UR4, !P0 ;  /* 0x0000000407007c0c */ /* 0x000fe2000c7a1270 */
[----:B-1----:R-:W-:Y:S01]  /*c1e80*/  IMAD R7, R9, 0x2, R0 ;  /* 0x0000000209077824 */ /* 0x002fe200078e0200 */
[----:B------:R-:W-:-:S05]  /*c1e90*/  ULDC UR4, c[0x0][0x22c] ;  /* 0x00008b0000047ab9 */ /* 0x000fca0000000800 */
[----:B------:R-:W1:Y:S01]  /*c1ea0*/  LDC R9, c[0x0][0x248] ;  /* 0x00009200ff097b82 */ /* 0x000e620000000800 */
[----:B------:R-:W-:Y:S01]  /*c1eb0*/  IADD3 R6, P2, R7, R3, RZ ;  /* 0x0000000307067210 */ /* 0x000fe20007f5e0ff */
[----:B0-----:R-:W-:-:S03]  /*c1ec0*/  IMAD R0, R10, 0x2, R7 ;  /* 0x000000020a007824 */ /* 0x001fc600078e0207 */
[----:B------:R-:W-:-:S03]  /*c1ed0*/  LEA.HI.X.SX32 R7, R7, R28, 0x1, P2 ;  /* 0x0000001c07077211 */ /* 0x000fc600010f0eff */
[----:B------:R-:W0:Y:S02]  /*c1ee0*/  LDC R10, c[0x0][0x248] ;  /* 0x00009200ff0a7b82 */ /* 0x000e240000000800 */
[----:B------:R2:W-:Y:S04]  /*c1ef0*/  @P4 STG.E.U8 desc[UR8][R6.64], R8 ;  /* 0x0000000806004986 */ /* 0x0005e8000c101108 */
[----:B--2---:R-:W2:Y:S04]  /*c1f00*/  LDL.LU R7, [R1+0x2b8] ;  /* 0x0002b80001077983 */ /* 0x004ea80000300800 */
[----:B------:R-:W3:Y:S01]  /*c1f10*/  LDL.LU R8, [R1+0x2c0] ;  /* 0x0002c00001087983 */ /* 0x000ee20000300800 */
[----:B------:R-:W-:Y:S01]  /*c1f20*/  IADD3 R4, P3, R0, R3, RZ ;  /* 0x0000000300047210 */ /* 0x000fe20007f7e0ff */
[----:B----4-:R-:W-:-:S02]  /*c1f30*/  IMAD R2, R11, 0x2, R0 ;  /* 0x000000020b027824 */ /* 0x010fc400078e0200 */
[----:B------:R-:W4:Y:S01]  /*c1f40*/  LDL.LU R11, [R1+0x2bc] ;  /* 0x0002bc00010b7983 */ /* 0x000f220000300800 */
[----:B------:R-:W-:Y:S02]  /*c1f50*/  LEA.HI.X.SX32 R5, R0, R28, 0x1, P3 ;  /* 0x0000001c00057211 */ /* 0x000fe400018f0eff */
[----:B------:R-:W-:Y:S02]  /*c1f60*/  PRMT R0, R15, 0x7773, RZ ;  /* 0x000077730f007816 */ /* 0x000fe400000000ff */
[----:B------:R-:W5:Y:S04]  /*c1f70*/  LDL.LU R15, [R1+0x37f0] ;  /* 0x0037f000010f7983 */ /* 0x000f680000300800 */
[----:B------:R1:W-:Y:S02]  /*c1f80*/  @P6 STG.E.U8 desc[UR8][R4.64], R0 ;  /* 0x0000000004006986 */ /* 0x0003e4000c101108 */
[----:B-1----:R-:W-:-:S02]  /*c1f90*/  PRMT R0, R14, 0x7773, RZ ;  /* 0x000077730e007816 */ /* 0x002fc400000000ff */
[----:B------:R-:W5:Y:S01]  /*c1fa0*/  LDL.LU R14, [R1+0x37ec] ;  /* 0x0037ec00010e7983 */ /* 0x000f620000300800 */
[----:B---3--:R-:W-:Y:S02]  /*c1fb0*/  ISETP.LT.AND P6, PT, R8, UR5, !P0 ;  /* 0x0000000508007c0c */ /* 0x008fe4000c7c1270 */
[----:B------:R-:W-:Y:S02]  /*c1fc0*/  PRMT R8, R13, 0x7773, RZ ;  /* 0x000077730d087816 */ /* 0x000fe400000000ff */
[----:B------:R-:W3:Y:S01]  /*c1fd0*/  LDL.LU R13, [R1+0x37e8] ;  /* 0x0037e800010d7983 */ /* 0x000ee20000300800 */
[----:B------:R-:W-:Y:S01]  /*c1fe0*/  ISETP.LT.AND P2, PT, R29, UR4, !P0 ;  /* 0x000000041d007c0c */ /* 0x000fe2000c741270 */
[----:B------:R-:W-:Y:S01]  /*c1ff0*/  ULDC UR4, c[0x0][0x22c] ;  /* 0x00008b0000047ab9 */ /* 0x000fe20000000800 */
[----:B------:R-:W1:Y:S01]  /*c2000*/  LDC R29, c[0x0][0x248] ;  /* 0x00009200ff1d7b82 */ /* 0x000e620000000800 */
[CC--:B------:R-:W-:Y:S02]  /*c2010*/  IADD3 R6, P4, R2.reuse, R3.reuse, RZ ;  /* 0x0000000302067210 */ /* 0x0c0fe40007f9e0ff */
[----:B--2---:R-:W-:Y:S01]  /*c2020*/  ISETP.LT.AND P3, PT, R7, UR4, !P0 ;  /* 0x0000000407007c0c */ /* 0x004fe2000c761270 */
[----:B------:R-:W-:Y:S01]  /*c2030*/  ULDC UR4, c[0x0][0x22c] ;  /* 0x00008b0000047ab9 */ /* 0x000fe20000000800 */
[----:B------:R-:W-:Y:S01]  /*c2040*/  LEA.HI.X.SX32 R7, R2, R28, 0x1, P4 ;  /* 0x0000001c02077211 */ /* 0x000fe200020f0eff */
[----:B------:R-:W-:Y:S01]  /*c2050*/  IMAD R2, R9, 0x2, R2 ;  /* 0x0000000209027824 */ /* 0x000fe200078e0202 */
[----:B----4-:R-:W-:Y:S01]  /*c2060*/  ISETP.LT.AND P4, PT, R11, UR4, !P0 ;  /* 0x000000040b007c0c */ /* 0x010fe2000c781270 */
[----:B------:R-:W-:Y:S01]  /*c2070*/  ULDC UR4, c[0x0][0x22c] ;  /* 0x00008b0000047ab9 */ /* 0x000fe20000000800 */
[----:B------:R-:W2:Y:S01]  /*c2080*/  LDC R9, c[0x0][0x248] ;  /* 0x00009200ff097b82 */ /* 0x000ea20000000800 */
[----:B------:R4:W-:Y:S01]  /*c2090*/  @P5 STG.E.U8 desc[UR8][R6.64], R0 ;  /* 0x0000000006005986 */ /* 0x0009e2000c101108 */
[----:B------:R-:W-:-:S04]  /*c20a0*/  IADD3 R4, P5, R2, R3, RZ ;  /* 0x0000000302047210 */ /* 0x000fc80007fbe0ff */
[-C--:B------:R-:W-:Y:S02]  /*c20b0*/  LEA.HI.X.SX32 R5, R2, R28.reuse, 0x1, P5 ;  /* 0x0000001c02057211 */ /* 0x080fe400028f0eff */
[----:B------:R-:W2:Y:S01]  /*c20c0*/  LDC R11, c[0x0][0x248] ;  /* 0x00009200ff0b7b82 */ /* 0x000ea20000000800 */
[----:B----4-:R-:W-:Y:S01]  /*c20d0*/  PRMT R0, R12, 0x7773, RZ ;  /* 0x000077730c007816 */ /* 0x010fe200000000ff */
[----:B0-----:R-:W-:Y:S01]  /*c20e0*/  IMAD R7, R10, 0x2, R2 ;  /* 0x000000020a077824 */ /* 0x001fe200078e0202 */
[----:B------:R-:W4:Y:S05]  /*c20f0*/  LDL.LU R12, [R1+0x37e4] ;  /* 0x0037e400010c7983 */ /* 0x000f2a0000300800 */
[----:B------:R-:W0:Y:S01]  /*c2100*/  LDC R10, c[0x0][0x248] ;  /* 0x00009200ff0a7b82 */ /* 0x000e220000000800 */
[----:B------:R-:W-:Y:S01]  /*c2110*/  IADD3 R6, P5, R7, R3, RZ ;  /* 0x0000000307067210 */ /* 0x000fe20007fbe0ff */
[----:B-1----:R-:W-:Y:S01]  /*c2120*/  IMAD R2, R29, 0x2, R7 ;  /* 0x000000021d027824 */ /* 0x002fe200078e0207 */
[----:B------:R1:W-:Y:S02]  /*c2130*/  @P2 STG.E.U8 desc[UR8][R4.64], R8 ;  /* 0x0000000804002986 */ /* 0x0003e4000c101108 */
[----:B------:R-:W-:-:S03]  /*c2140*/  LEA.HI.X.SX32 R7, R7, R28, 0x1, P5 ;  /* 0x0000001c07077211 */ /* 0x000fc600028f0eff */
[----:B------:R-:W4:Y:S02]  /*c2150*/  LDC R29, c[0x0][0x248] ;  /* 0x00009200ff1d7b82 */ /* 0x000f240000000800 */
[----:B------:R0:W-:Y:S01]  /*c2160*/  @P3 STG.E.U8 desc[UR8][R6.64], R0 ;  /* 0x0000000006003986 */ /* 0x0001e2000c101108 */
[----:B---3--:R-:W-:Y:S01]  /*c2170*/  ISETP.LT.AND P2, PT, R13, UR4, !P0 ;  /* 0x000000040d007c0c */ /* 0x008fe2000c741270 */
[----:B------:R-:W-:Y:S02]  /*c2180*/  ULDC UR4, c[0x0][0x22c] ;  /* 0x00008b0000047ab9 */ /* 0x000fe40000000800 */
[----:B------:R-:W3:Y:S01]  /*c2190*/  LDL.LU R13, [R1+0x37e0] ;  /* 0x0037e000010d7983 */ /* 0x000ee20000300800 */
[----:B-----5:R-:W-:Y:S01]  /*c21a0*/  ISETP.LT.AND P3, PT, R14, UR4, !P0 ;  /* 0x000000040e007c0c */ /* 0x020fe2000c761270 */
[----:B------:R-:W-:Y:S02]  /*c21b0*/  ULDC UR4, c[0x0][0x22c] ;  /* 0x00008b0000047ab9 */ /* 0x000fe40000000800 */
[----:B------:R-:W5:Y:S01]  /*c21c0*/  LDL.LU R14, [R1+0x37dc] ;  /* 0x0037dc00010e7983 */ /* 0x000f620000300800 */
[----:B-1----:R-:W-:-:S04]  /*c21d0*/  IADD3 R4, P5, R2, R3, RZ ;  /* 0x0000000302047210 */ /* 0x002fc80007fbe0ff */
[----:B------:R-:W-:Y:S01]  /*c21e0*/  LEA.HI.X.SX32 R5, R2, R28, 0x1, P5 ;  /* 0x0000001c02057211 */ /* 0x000fe200028f0eff */
[----:B--2---:R-:W-:Y:S01]  /*c21f0*/  IMAD R2, R9, 0x2, R2 ;  /* 0x0000000209027824 */ /* 0x004fe200078e0202 */
[----:B------:R-:W-:Y:S01]  /*c2200*/  ISETP.LT.AND P5, PT, R15, UR4, !P0 ;  /* 0x000000040f007c0c */ /* 0x000fe2000c7a1270 */
[----:B------:R-:W-:Y:S01]  /*c2210*/  ULDC UR4, c[0x0][0x22c] ;  /* 0x00008b0000047ab9 */ /* 0x000fe20000000800 */
[----:B------:R-:W2:Y:S01]  /*c2220*/  LDL.LU R15, [R1+0x37d8] ;  /* 0x0037d800010f7983 */ /* 0x000ea20000300800 */
[----:B0-----:R-:W-:Y:S01]  /*c2230*/  IMAD R7, R10, 0x2, R2 ;  /* 0x000000020a077824 */ /* 0x001fe200078e0202 */
[----:B------:R-:W0:Y:S08]  /*c2240*/  LDC R9, c[0x0][0x248] ;  /* 0x00009200ff097b82 */ /* 0x000e300000000800 */
[----:B------:R-:W1:Y:S01]  /*c2250*/  LDC R10, c[0x0][0x248] ;  /* 0x00009200ff0a7b82 */ /* 0x000e620000000800 */
[----:B----4-:R-:W-:-:S05]  /*c2260*/  PRMT R0, R12, 0x7770, RZ ;  /* 0x000077700c007816 */ /* 0x010fca00000000ff */
[----:B------:R4:W-:Y:S02]  /*c2270*/  @P4 STG.E.U8 desc[UR8][R4.64], R0 ;  /* 0x0000000004004986 */ /* 0x0009e4000c101108 */
[----:B----4-:R-:W-:-:S04]  /*c2280*/  IADD3 R4, P4, R2, R3, RZ ;  /* 0x0000000302047210 */ /* 0x010fc80007f9e0ff */
[-C--:B------:R-:W-:Y:S02]  /*c2290*/  LEA.HI.X.SX32 R5, R2, R28.reuse, 0x1, P4 ;  /* 0x0000001c02057211 */ /* 0x080fe400020f0eff */
[----:B------:R-:W-:Y:S01]  /*c22a0*/  IADD3 R6, P4, R7, R3, RZ ;  /* 0x0000000307067210 */ /* 0x000fe20007f9e0ff */
[----:B------:R-:W-:Y:S02]  /*c22b0*/  IMAD R2, R11, 0x2, R7 ;  /* 0x000000020b027824 */ /* 0x000fe400078e0207 */
[----:B------:R-:W4:Y:S01]  /*c22c0*/  LDC R11, c[0x0][0x248] ;  /* 0x00009200ff0b7b82 */ /* 0x000f220000000800 */
[----:B------:R-:W-:Y:S02]  /*c22d0*/  LEA.HI.X.SX32 R7, R7, R28, 0x1, P4 ;  /* 0x0000001c07077211 */ /* 0x000fe400020f0eff */
[----:B------:R-:W-:Y:S01]  /*c22e0*/  ISETP.LT.AND P4, PT, R16, UR4, !P0 ;  /* 0x0000000410007c0c */ /* 0x000fe2000c781270 */
[----:B------:R-:W-:Y:S01]  /*c22f0*/  ULDC UR4, c[0x0][0x22c] ;  /* 0x00008b0000047ab9 */ /* 0x000fe20000000800 */
[----:B------:R-:W4:Y:S01]  /*c2300*/  LDL.LU R16, [R1+0x37d4] ;  /* 0x0037d40001107983 */ /* 0x000f220000300800 */
[----:B---3--:R-:W-:-:S02]  /*c2310*/  PRMT R8, R13, 0x7770, RZ ;  /* 0x000077700d087816 */ /* 0x008fc400000000ff */
[----:B-----5:R-:W-:-:S03]  /*c2320*/  PRMT R0, R14, 0x7770, RZ ;  /* 0x000077700e007816 */ /* 0x020fc600000000ff */
[----:B------:R3:W-:Y:S04]  /*c2330*/  @P6 STG.E.U8 desc[UR8][R4.64], R8 ;  /* 0x0000000804006986 */ /* 0x0007e8000c101108 */
[----:B------:R5:W-:Y:S01]  /*c2340*/  @P2 STG.E.U8 desc[UR8][R6.64], R0 ;  /* 0x0000000006002986 */ /* 0x000be2000c101108 */
[----:B---3--:R-:W3:Y:S03]  /*c2350*/  LDC R8, c[0x0][0x248] ;  /* 0x00009200ff087b82 */ /* 0x008ee60000000800 */
[----:B-----5:R-:W5:Y:S01]  /*c2360*/  LDL.LU R7, [R1+0x2d8] ;  /* 0x0002d80001077983 */ /* 0x020f620000300800 */
[----:B------:R-:W-:Y:S01]  /*c2370*/  ISETP.LT.AND P2, PT, R17, UR4, !P0 ;  /* 0x0000000411007c0c */ /* 0x000fe2000c741270 */
[----:B------:R-:W-:Y:S01]  /*c2380*/  ULDC UR4, c[0x0][0x22c] ;  /* 0x00008b0000047ab9 */ /* 0x000fe20000000800 */
[----:B------:R-:W-:Y:S01]  /*c2390*/  IADD3 R4, P6, R2, R3, RZ ;  /* 0x0000000302047210 */ /* 0x000fe20007fde0ff */
[----:B------:R-:W3:Y:S01]  /*c23a0*/  LDL.LU R17, [R1+0x37d0] ;  /* 0x0037d00001117983 */ /* 0x000ee20000300800 */
[----:B--2---:R-:W-:-:S02]  /*c23b0*/  PRMT R0, R15, 0x7770, RZ ;  /* 0x000077700f007816 */ /* 0x004fc400000000ff */
[----:B------:R-:W-:Y:S01]  /*c23c0*/  LEA.HI.X.SX32 R5, R2, R28, 0x1, P6 ;  /* 0x0000001c02057211 */ /* 0x000fe200030f0eff */
[----:B0-----:R-:W-:Y:S02]  /*c23d0*/  IMAD R2, R9, 0x2, R2 ;  /* 0x0000000209027824 */ /* 0x001fe400078e0202 */
[----:B------:R-:W0:Y:S02]  /*c23e0*/  LDC R9, c[0x0][0x248] ;  /* 0x00009200ff097b82 */ /* 0x000e240000000800 */
[----:B------:R2:W-:Y:S02]  /*c23f0*/  @P3 STG.E.U8 desc[UR8][R4.64], R0 ;  /* 0x0000000004003986 */ /* 0x0005e4000c101108 */
[----:B--2---:R-:W-:Y:S01]  /*c2400*/  IADD3 R4, P3, R2, R3, RZ ;  /* 0x0000000302047210 */ /* 0x004fe20007f7e0ff */
[----:B------:R-:W-:-:S03]  /*c2410*/  IMAD R0, R29, 0x2, R2 ;  /* 0x000000021d007824 */ /* 0x000fc600078e0202 */
[----:B------:R-:W2:Y:S01]  /*c2420*/  LDC R29, c[0x0][0x248] ;  /* 0x00009200ff1d7b82 */ /* 0x000ea20000000800 */
[----:B------:R-:W-:Y:S02]  /*c2430*/  LEA.HI.X.SX32 R5, R2, R28, 0x1, P3 ;  /* 0x0000001c02057211 */ /* 0x000fe400018f0eff */
[----:B------:R-:W-:Y:S02]  /*c2440*/  IADD3 R6, P6, R0, R3, RZ ;  /* 0x0000000300067210 */ /* 0x000fe40007fde0ff */
[----:B----4-:R-:W-:-:S05]  /*c2450*/  PRMT R2, R16, 0x7770, RZ ;  /* 0x0000777010027816 */ /* 0x010fca00000000ff */
[----:B------:R3:W-:Y:S01]  /*c2460*/  @P5 STG.E.U8 desc[UR8][R4.64], R2 ;  /* 0x0000000204005986 */ /* 0x0007e2000c101108 */
[----:B-----5:R-:W-:Y:S01]  /*c2470*/  ISETP.LT.AND P3, PT, R7, UR4, !P0 ;  /* 0x0000000407007c0c */ /* 0x020fe2000c761270 */
[----:B------:R-:W-:Y:S02]  /*c2480*/  ULDC UR4, c[0x0][0x22c] ;  /* 0x00008b0000047ab9 */ /* 0x000fe40000000800 */
[----:B------:R-:W-:Y:S01]  /*c2490*/  ISETP.LT.AND P5, PT, R18, UR4, !P0 ;  /* 0x0000000412007c0c */ /* 0x000fe2000c7a1270 */
[----:B------:R-:W-:Y:S01]  /*c24a0*/  ULDC UR4, c[0x0][0x22c] ;  /* 0x00008b0000047ab9 */ /* 0x000fe20000000800 */
[----:B------:R-:W-:Y:S01]  /*c24b0*/  LEA.HI.X.SX32 R7, R0, R28, 0x1, P6 ;  /* 0x0000001c00077211 */ /* 0x000fe200030f0eff */
[----:B------:R-:W4:Y:S01]  /*c24c0*/  LDL.LU R18, [R1+0x37cc] ;  /* 0x0037cc0001127983 */ /* 0x000f220000300800 */
[----:B------:R-:W-:Y:S02]  /*c24d0*/  ISETP.LT.AND P6, PT, R19, UR4, !P0 ;  /* 0x0000000413007c0c */ /* 0x000fe4000c7c1270 */
[----:B---3--:R-:W-:Y:S01]  /*c24e0*/  PRMT R2, R17, 0x7770, RZ ;  /* 0x0000777011027816 */ /* 0x008fe200000000ff */
[----:B------:R-:W3:Y:S01]  /*c24f0*/  LDL.LU R19, [R1+0x37c8] ;  /* 0x0037c80001137983 */ /* 0x000ee20000300800 */
[----:B------:R-:W-:Y:S01]  /*c2500*/  IMAD R0, R8, 0x2, R0 ;  /* 0x0000000208007824 */ /* 0x000fe200078e0200 */
[----:B------:R-:W-:-:S02]  /*c2510*/  ULDC UR4, c[0x0][0x22c] ;  /* 0x00008b0000047ab9 */ /* 0x000fc40000000800 */
[----:B------:R1:W-:Y:S02]  /*c2520*/  @P4 STG.E.U8 desc[UR8][R6.64], R2 ;  /* 0x0000000206004986 */ /* 0x0003e4000c101108 */
[----:B-1----:R-:W-:Y:S02]  /*c2530*/  IMAD R7, R10, 0x2, R0 ;  /* 0x000000020a077824 */ /* 0x002fe400078e0200 */
[----:B------:R-:W5:Y:S02]  /*c2540*/  LDL.LU R10, [R1+0x2e8] ;  /* 0x0002e800010a7983 */ /* 0x000f640000300800 */
[----:B------:R-:W-:Y:S02]  /*c2550*/  IMAD R2, R11, 0x2, R7 ;  /* 0x000000020b027824 */ /* 0x000fe400078e0207 */
[----:B------:R-:W2:Y:S01]  /*c2560*/  LDL.LU R11, [R1+0x2e4] ;  /* 0x0002e400010b7983 */ /* 0x000ea20000300800 */
[----:B------:R-:W-:-:S04]  /*c2570*/  IADD3 R4, P4, R0, R3, RZ ;  /* 0x0000000300047210 */ /* 0x000fc80007f9e0ff */
[----:B------:R-:W-:Y:S02]  /*c2580*/  LEA.HI.X.SX32 R5, R0, R28, 0x1, P4 ;  /* 0x0000001c00057211 */ /* 0x000fe400020f0eff */
[----:B------:R-:W-:-:S04]  /*c2590*/  IADD3 R6, P4, R7, R3, RZ ;  /* 0x0000000307067210 */ /* 0x000fc80007f9e0ff */
[----:B------:R-:W-:Y:S02]  /*c25a0*/  LEA.HI.X.SX32 R7, R7, R28, 0x1, P4 ;  /* 0x0000001c07077211 */ /* 0x000fe400020f0eff */
[----:B----4-:R-:W-:Y:S02]  /*c25b0*/  PRMT R8, R18, 0x7770, RZ ;  /* 0x0000777012087816 */ /* 0x010fe400000000ff */
[----:B---3--:R-:W-:-:S03]  /*c25c0*/  PRMT R0, R19, 0x7770, RZ ;  /* 0x0000777013007816 */ /* 0x008fc600000000ff */
[----:B------:R1:W-:Y:S04]  /*c25d0*/  @P2 STG.E.U8 desc[UR8][R4.64], R8 ;  /* 0x0000000804002986 */ /* 0x0003e8000c101108 */
[----:B------:R3:W-:Y:S01]  /*c25e0*/  @P3 STG.E.U8 desc[UR8][R6.64], R0 ;  /* 0x0000000006003986 */ /* 0x0007e2000c101108 */
[----:B-1----:R-:W1:Y:S03]  /*c25f0*/  LDC R8, c[0x0][0x248] ;  /* 0x00009200ff087b82 */ /* 0x002e660000000800 */
[----:B---3--:R-:W3:Y:S01]  /*c2600*/  LDL.LU R7, [R1+0x2ec] ;  /* 0x0002ec0001077983 */ /* 0x008ee20000300800 */
[----:B------:R-:W-:Y:S02]  /*c2610*/  IADD3 R4, P4, R2, R3, RZ ;  /* 0x0000000302047210 */ /* 0x000fe40007f9e0ff */
[----:B------:R-:W-:-:S02]  /*c2620*/  PRMT R0, R12, 0x7771, RZ ;  /* 0x000077710c007816 */ /* 0x000fc400000000ff */
[----:B------:R-:W-:Y:S01]  /*c2630*/  LEA.HI.X.SX32 R5, R2, R28, 0x1, P4 ;  /* 0x0000001c02057211 */ /* 0x000fe200020f0eff */
[----:B0-----:R-:W-:Y:S02]  /*c2640*/  IMAD R2, R9, 0x2, R2 ;  /* 0x0000000209027824 */ /* 0x001fe400078e0202 */
[----:B------:R-:W4:Y:S04]  /*c2650*/  LDL.LU R9, [R1+0x2f4] ;  /* 0x0002f40001097983 */ /* 0x000f280000300800 */
[----:B------:R0:W-:Y:S01]  /*c2660*/  @P5 STG.E.U8 desc[UR8][R4.64], R0 ;  /* 0x0000000004005986 */ /* 0x0001e2000c101108 */
[----:B--2---:R-:W-:Y:S01]  /*c2670*/  ISETP.LT.AND P2, PT, R11, UR4, !P0 ;  /* 0x000000040b007c0c */ /* 0x004fe2000c741270 */
[----:B------:R-:W-:Y:S01]  /*c2680*/  ULDC UR4, c[0x0][0x22c] ;  /* 0x00008b0000047ab9 */ /* 0x000fe20000000800 */
[----:B------:R-:W2:Y:S01]  /*c2690*/  LDC R11, c[0x0][0x248] ;  /* 0x00009200ff0b7b82 */ /* 0x000ea20000000800 */
[----:B0-----:R-:W-:-:S02]  /*c26a0*/  IMAD R0, R29, 0x2, R2 ;  /* 0x000000021d007824 */ /* 0x001fc400078e0202 */
[----:B------:R-:W4:Y:S01]  /*c26b0*/  LDL.LU R29, [R1+0x2f0] ;  /* 0x0002f000011d7983 */ /* 0x000f220000300800 */
[----:B-----5:R-:W-:Y:S01]  /*c26c0*/  ISETP.LT.AND P3, PT, R10, UR4, !P0 ;  /* 0x000000040a007c0c */ /* 0x020fe2000c761270 */
[----:B------:R-:W-:-:S03]  /*c26d0*/  ULDC UR4, c[0x0][0x22c] ;  /* 0x00008b0000047ab9 */ /* 0x000fc60000000800 */
[----:B------:R-:W0:Y:S01]  /*c26e0*/  LDC R10, c[0x0][0x248] ;  /* 0x00009200ff0a7b82 */ /* 0x000e220000000800 */
[----:B------:R-:W-:-:S04]  /*c26f0*/  IADD3 R4, P4, R2, R3, RZ ;  /* 0x0000000302047210 */ /* 0x000fc80007f9e0ff */
[----:B------:R-:W-:Y:S02]  /*c2700*/  LEA.HI.X.SX32 R5, R2, R28, 0x1, P4 ;  /* 0x0000001c02057211 */ /* 0x000fe400020f0eff */
[----:B------:R-:W-:Y:S02]  /*c2710*/  PRMT R2, R13, 0x7771, RZ ;  /* 0x000077710d027816 */ /* 0x000fe400000000ff */
[----:B------:R-:W-:-:S03]  /*c2720*/  IADD3 R6, P5, R0, R3, RZ ;  /* 0x0000000300067210 */ /* 0x000fc60007fbe0ff */
[----:B------:R5:W-:Y:S02]  /*c2730*/  @P6 STG.E.U8 desc[UR8][R4.64], R2 ;  /* 0x0000000204006986 */ /* 0x000be4000c101108 */
[----:B-----5:R-:W-:Y:S02]  /*c2740*/  PRMT R2, R14, 0x7771, RZ ;  /* 0x000077710e027816 */ /* 0x020fe400000000ff */
[----:B---3--:R-:W-:Y:S01]  /*c2750*/  ISETP.LT.AND P4, PT, R7, UR4, !P0 ;  /* 0x0000000407007c0c */ /* 0x008fe2000c781270 */
[----:B------:R-:W-:Y:S01]  /*c2760*/  ULDC UR4, c[0x0][0x22c] ;  /* 0x00008b0000047ab9 */ /* 0x000fe20000000800 */
[----:B------:R-:W-:Y:S01]  /*c2770*/  LEA.HI.X.SX32 R7, R0, R28, 0x1, P5 ;  /* 0x0000001c00077211 */ /* 0x000fe200028f0eff */
[----:B-1----:R-:W-:-:S04]  /*c2780*/  IMAD R0, R8, 0x2, R0 ;  /* 0x0000000208007824 */ /* 0x002fc800078e0200 */
[----:B------:R0:W-:Y:S01]  /*c2790*/  @P2 STG.E.U8 desc[UR8][R6.64], R2 ;  /* 0x0000000206002986 */ /* 0x0001e2000c101108 */
[-C--:B------:R-:W-:Y:S01]  /*c27a0*/  IADD3 R4, P2, R0, R3.reuse, RZ ;  /* 0x0000000300047210 */ /* 0x080fe20007f5e0ff */
[----:B0-----:R-:W-:Y:S02]  /*c27b0*/  IMAD R7, R10, 0x2, R0 ;  /* 0x000000020a077824 */ /* 0x001fe400078e0200 */
[----:B------:R-:W3:Y:S02]  /*c27c0*/  LDL.LU R10, [R1+0x2fc] ;  /* 0x0002fc00010a7983 */ /* 0x000ee40000300800 */
[----:B--2---:R-:W-:Y:S02]  /*c27d0*/  IMAD R2, R11, 0x2, R7 ;  /* 0x000000020b027824 */ /* 0x004fe400078e0207 */
[----:B------:R-:W2:Y:S01]  /*c27e0*/  LDL.LU R11, [R1+0x2f8] ;  /* 0x0002f800010b7983 */ /* 0x000ea20000300800 */
[----:B------:R-:W-:Y:S02]  /*c27f0*/  LEA.HI.X.SX32 R5, R0, R28, 0x1, P2 ;  /* 0x0000001c00057211 */ /* 0x000fe400010f0eff */
[----:B------:R-:W-:-:S02]  /*c2800*/  IADD3 R6, P2, R7, R3, RZ ;  /* 0x0000000307067210 */ /* 0x000fc40007f5e0ff */
[----:B------:R-:W-:Y:S02]  /*c2810*/  PRMT R8, R15, 0x7771, RZ ;  /* 0x000077710f087816 */ /* 0x000fe400000000ff */
[----:B------:R-:W-:Y:S02]  /*c2820*/  PRMT R0, R16, 0x7771, RZ ;  /* 0x0000777110007816 */ /* 0x000fe400000000ff */
[----:B------:R-:W-:Y:S01]  /*c2830*/  LEA.HI.X.SX32 R7, R7, R28, 0x1, P2 ;  /* 0x0000001c07077211 */ /* 0x000fe200010f0eff */
[----:B------:R0:W-:Y:S04]  /*c2840*/  @P3 STG.E.U8 desc[UR8][R4.64], R8 ;  /* 0x0000000804003986 */ /* 0x0001e8000c101108 */
[----:B------:R1:W-:Y:S01]  /*c2850*/  @P4 STG.E.U8 desc[UR8][R6.64], R0 ;  /* 0x0000000006004986 */ /* 0x0003e2000c101108 */
[----:B----4-:R-:W-:Y:S01]  /*c2860*/  ISETP.LT.AND P6, PT, R29, UR4, !P0 ;  /* 0x000000041d007c0c */ /* 0x010fe2000c7c1270 */
[----:B------:R-:W-:Y:S01]  /*c2870*/  ULDC UR4, c[0x0][0x22c] ;  /* 0x00008b0000047ab9 */ /* 0x000fe20000000800 */
[----:B------:R-:W4:Y:S08]  /*c2880*/  LDC R29, c[0x0][0x248] ;  /* 0x00009200ff1d7b82 */ /* 0x000f300000000800 */
[----:B0-----:R-:W0:Y:S01]  /*c2890*/  LDC R8, c[0x0][0x248] ;  /* 0x00009200ff087b82 */ /* 0x001e220000000800 */
[----:B-1----:R-:W5:Y:S01]  /*c28a0*/  LDL.LU R7, [R1+0x300] ;  /* 0x0003000001077983 */ /* 0x002f620000300800 */
[----:B------:R-:W-:Y:S01]  /*c28b0*/  ISETP.LT.AND P5, PT, R9, UR4, !P0 ;  /* 0x0000000409007c0c */ /* 0x000fe2000c7a1270 */
[----:B------:R-:W-:-:S05]  /*c28c0*/  ULDC UR4, c[0x0][0x22c] ;  /* 0x00008b0000047ab9 */ /* 0x000fca0000000800 */
[----:B------:R-:W1:Y:S01]  /*c28d0*/  LDC R9, c[0x0][0x248] ;  /* 0x00009200ff097b82 */ /* 0x000e620000000800 */
[C---:B------:R-:W-:Y:S02]  /*c28e0*/  IADD3 R4, P3, R2.reuse, R3, RZ ;  /* 0x0000000302047210 */ /* 0x040fe40007f7e0ff */
[----:B------:R-:W-:Y:S02]  /*c28f0*/  PRMT R0, R17, 0x7771, RZ ;  /* 0x0000777111007816 */ /* 0x000fe400000000ff */
[----:B------:R-:W-:-:S05]  /*c2900*/  LEA.HI.X.SX32 R5, R2, R28, 0x1, P3 ;  /* 0x0000001c02057211 */ /* 0x000fca00018f0eff */
[----:B------:R4:W-:Y:S01]  /*c2910*/  @P6 STG.E.U8 desc[UR8][R4.64], R0 ;  /* 0x0000000004006986 */ /* 0x0009e2000c101108 */
[----:B-1----:R-:W-:-:S03]  /*c2920*/  IMAD R2, R9, 0x2, R2 ;  /* 0x0000000209027824 */ /* 0x002fc600078e0202 */
[----:B------:R-:W5:Y:S01]  /*c2930*/  LDL.LU R9, [R1+0x308] ;  /* 0x0003080001097983 */ /* 0x000f620000300800 */
[----:B----4-:R-:W-:-:S03]  /*c2940*/  IMAD R0, R29, 0x2, R2 ;  /* 0x000000021d007824 */ /* 0x010fc600078e0202 */
[----:B------:R-:W4:Y:S01]  /*c2950*/  LDL.LU R29, [R1+0x304] ;  /* 0x00030400011d7983 */ /* 0x000f220000300800 */
[----:B------:R-:W-:-:S04]  /*c2960*/  IADD3 R4, P4, R2, R3, RZ ;  /* 0x0000000302047210 */ /* 0x000fc80007f9e0ff */
[----:B------:R-:W-:Y:S02]  /*c2970*/  LEA.HI.X.SX32 R5, R2, R28, 0x1, P4 ;  /* 0x0000001c02057211 */ /* 0x000fe400020f0eff */
[----:B------:R-:W-:Y:S02]  /*c2980*/  PRMT R2, R18, 0x7771, RZ ;  /* 0x0000777112027816 */ /* 0x000fe400000000ff */
[----:B------:R-:W-:-:S03]  /*c2990*/  IADD3 R6, P6, R0, R3, RZ ;  /* 0x0000000300067210 */ /* 0x000fc60007fde0ff */
[----:B------:R1:W-:Y:S02]  /*c29a0*/  @P5 STG.E.U8 desc[UR8][R4.64], R2 ;  /* 0x0000000204005986 */ /* 0x0003e4000c101108 */
[----:B-1----:R-:W-:Y:S02]  /*c29b0*/  PRMT R2, R19, 0x7771, RZ ;  /* 0x0000777113027816 */ /* 0x002fe400000000ff */
[----:B--2---:R-:W-:Y:S01]  /*c29c0*/  ISETP.LT.AND P2, PT, R11, UR4, !P0 ;  /* 0x000000040b007c0c */ /* 0x004fe2000c741270 */
[----:B------:R-:W-:Y:S01]  /*c29d0*/  ULDC UR4, c[0x0][0x22c] ;  /* 0x00008b0000047ab9 */ /* 0x000fe20000000800 */
[----:B------:R-:W1:Y:S01]  /*c29e0*/  LDC R11, c[0x0][0x248] ;  /* 0x00009200ff0b7b82 */ /* 0x000e620000000800 */
[----:B---3--:R-:W-:Y:S01]  /*c29f0*/  ISETP.LT.AND P3, PT, R10, UR4, !P0 ;  /* 0x000000040a007c0c */ /* 0x008fe2000c761270 */
[----:B------:R-:W-:-:S06]  /*c2a00*/  ULDC UR4, c[0x0][0x22c] ;  /* 0x00008b0000047ab9 */ /* 0x000fcc0000000800 */
[----:B------:R-:W2:Y:S01]  /*c2a10*/  LDC R10, c[0x0][0x248] ;  /* 0x00009200ff0a7b82 */ /* 0x000ea20000000800 */
[----:B-----5:R-:W-:Y:S01]  /*c2a20*/  ISETP.LT.AND P4, PT, R7, UR4, !P0 ;  /* 0x0000000407007c0c */ /* 0x020fe2000c781270 */
[----:B------:R-:W-:Y:S01]  /*c2a30*/  ULDC UR4, c[0x0][0x22c] ;  /* 0x00008b0000047ab9 */ /* 0x000fe20000000800 */
[----:B------:R-:W-:Y:S01]  /*c2a40*/  LEA.HI.X.SX32 R7, R0, R28, 0x1, P6 ;  /* 0x0000001c00077211 */ /* 0x000fe200030f0eff */
[----:B0-----:R-:W-:-:S04]  /*c2a50*/  IMAD R0, R8, 0x2, R0 ;  /* 0x0000000208007824 */ /* 0x001fc800078e0200 */
[----:B------:R2:W-:Y:S01]  /*c2a60*/  @P2 STG.E.U8 desc[UR8][R6.64], R2 ;  /* 0x0000000206002986 */ /* 0x0005e2000c101108 */
[-C--:B------:R-:W-:Y:S01]  /*c2a70*/  IADD3 R4, P2, R0, R3.reuse, RZ ;  /* 0x0000000300047210 */ /* 0x080fe20007f5e0ff */
[----:B--2---:R-:W-:Y:S02]  /*c2a80*/  IMAD R7, R10, 0x2, R0 ;  /* 0x000000020a077824 */ /* 0x004fe400078e0200 */
[----:B------:R-:W2:Y:S02]  /*c2a90*/  LDL.LU R10, [R1+0x310] ;  /* 0x00031000010a7983 */ /* 0x000ea40000300800 */
[----:B-1----:R-:W-:Y:S02]  /*c2aa0*/  IMAD R2, R11, 0x2, R7 ;  /* 0x000000020b027824 */ /* 0x002fe400078e0207 */
[----:B------:R-:W3:Y:S01]  /*c2ab0*/  LDL.LU R11, [R1+0x30c] ;  /* 0x00030c00010b7983 */ /* 0x000ee20000300800 */
        /* <DEDUP_REMOVED lines=15> */
[----:B------:R-:W-:Y:S02]  /*c2bb0*/  IADD3 R4, P3, R2, R3, RZ ;  /* 0x0000000302047210 */ /* 0x000fe40007f7e0ff */
        /* <DEDUP_REMOVED lines=13> */
[----:B---3--:R-:W-:Y:S01]  /*c2c90*/  ISETP.LT.AND P2, PT, R11, UR4, !P0 ;  /* 0x000000040b007c0c */ /* 0x008fe2000c741270 */
        /* <DEDUP_REMOVED lines=8> */
[----:B0-----:R-:W-:-:S04]  /*c2d20*/  IMAD R0, R8, 0x2, R0 ;  /* 0x0000000208007824 */ /* 0x001fc800078e0200 */
[----:B------:R2:W-:Y:S01]  /*c2d30*/  @P2 STG.E.U8 desc[UR8][R6.64], R2 ;  /* 0x0000000206002986 */ /* 0x0005e2000c101108 */
[----:B------:R-:W-:-:S04]  /*c2d40*/  IADD3 R4, P2, R0, R3, RZ ;  /* 0x0000000300047210 */ /* 0x000fc80007f5e0ff */
[-C--:B------:R-:W-:Y:S01]  /*c2d50*/  LEA.HI.X.SX32 R5, R0, R28.reuse, 0x1, P2 ;  /* 0x0000001c00057211 */ /* 0x080fe200010f0eff */
[----:B--2---:R-:W-:Y:S01]  /*c2d60*/  IMAD R7, R10, 0x2, R0 ;  /* 0x000000020a077824 */ /* 0x004fe200078e0200 */
[----:B------:R-:W-:Y:S01]  /*c2d70*/  PRMT R8, R17, 0x7772, RZ ;  /* 0x0000777211087816 */ /* 0x000fe200000000ff */
[----:B------:R-:W2:Y:S03]  /*c2d80*/  LDL.LU R10, [R1+0x324] ;  /* 0x00032400010a7983 */ /* 0x000ea60000300800 */
[----:B------:R-:W-:Y:S01]  /*c2d90*/  IADD3 R6, P2, R7, R3, RZ ;  /* 0x0000000307067210 */ /* 0x000fe20007f5e0ff */
[----:B-1----:R-:W-:Y:S01]  /*c2da0*/  IMAD R2, R11, 0x2, R7 ;  /* 0x000000020b027824 */ /* 0x002fe200078e0207 */
[----:B------:R-:W-:Y:S01]  /*c2db0*/  PRMT R0, R18, 0x7772, RZ ;  /* 0x0000777212007816 */ /* 0x000fe200000000ff */
[----:B------:R-:W3:Y:S01]  /*c2dc0*/  LDL.LU R11, [R1+0x320] ;  /* 0x00032000010b7983 */ /* 0x000ee20000300800 */
[----:B------:R-:W-:-:S03]  /*c2dd0*/  LEA.HI.X.SX32 R7, R7, R28, 0x1, P2 ;  /* 0x0000001c07077211 */ /* 0x000fc600010f0eff */
[----:B------:R-:W-:Y:S04]  /*c2de0*/  @P3 STG.E.U8 desc[UR8][R4.64], R8 ;  /* 0x0000000804003986 */ /* 0x000fe8000c101108 */
[----:B------:R0:W-:Y:S01]  /*c2df0*/  @P4 STG.E.U8 desc[UR8][R6.64], R0 ;  /* 0x0000000006004986 */ /* 0x0001e2000c101108 */
[----:B----4-:R-:W-:Y:S01]  /*c2e00*/  ISETP.LT.AND P6, PT, R29, UR4, !P0 ;  /* 0x000000041d007c0c */ /* 0x010fe2000c7c1270 */
[----:B------:R-:W-:Y:S01]  /*c2e10*/  ULDC UR4, c[0x0][0x22c] ;  /* 0x00008b0000047ab9 */ /* 0x000fe20000000800 */
[----:B------:R-:W1:Y:S01]  /*c2e20*/  LDC R29, c[0x0][0x248] ;  /* 0x00009200ff1d7b82 */ /* 0x000e620000000800 */
[----:B0-----:R-:W4:Y:S01]  /*c2e30*/  LDL.LU R7, [R1+0x328] ;  /* 0x0003280001077983 */ /* 0x001f220000300800 */
[----:B------:R-:W-:Y:S01]  /*c2e40*/  ISETP.LT.AND P5, PT, R9, UR4, !P0 ;  /* 0x0000000409007c0c */ /* 0x000fe2000c7a1270 */
[----:B------:R-:W-:-:S05]  /*c2e50*/  ULDC UR4, c[0x0][0x22c] ;  /* 0x00008b0000047ab9 */ /* 0x000fca0000000800 */
[----:B------:R-:W0:Y:S01]  /*c2e60*/  LDC R9, c[0x0][0x248] ;  /* 0x00009200ff097b82 */ /* 0x000e220000000800 */
[----:B------:R-:W-:-:S04]  /*c2e70*/  IADD3 R4, P3, R2, R3, RZ ;  /* 0x0000000302047210 */ /* 0x000fc80007f7e0ff */
[----:B------:R-:W-:Y:S02]  /*c2e80*/  LEA.HI.X.SX32 R5, R2, R28, 0x1, P3 ;  /* 0x0000001c02057211 */ /* 0x000fe400018f0eff */
[----:B------:R-:W-:Y:S01]  /*c2e90*/  PRMT R0, R19, 0x7772, RZ ;  /* 0x0000777213007816 */ /* 0x000fe200000000ff */
[----:B------:R-:W5:Y:S04]  /*c2ea0*/  LDC R8, c[0x0][0x248] ;  /* 0x00009200ff087b82 */ /* 0x000f680000000800 */
[----:B------:R0:W-:Y:S02]  /*c2eb0*/  @P6 STG.E.U8 desc[UR8][R4.64], R0 ;  /* 0x0000000004006986 */ /* 0x0001e4000c101108 */
[----:B0-----:R-:W-:Y:S02]  /*c2ec0*/  IMAD R2, R9, 0x2, R2 ;  /* 0x0000000209027824 */ /* 0x001fe400078e0202 */
[----:B------:R-:W5:Y:S03]  /*c2ed0*/  LDL.LU R9, [R1+0x32c] ;  /* 0x00032c0001097983 */ /* 0x000f660000300800 */
[----:B------:R-:W-:Y:S01]  /*c2ee0*/  IADD3 R4, P4, R2, R3, RZ ;  /* 0x0000000302047210 */ /* 0x000fe20007f9e0ff */
[----:B-1----:R-:W-:-:S03]  /*c2ef0*/  IMAD R0, R29, 0x2, R2 ;  /* 0x000000021d007824 */ /* 0x002fc600078e0202 */
[----:B------:R-:W-:Y:S02]  /*c2f00*/  LEA.HI.X.SX32 R5, R2, R28, 0x1, P4 ;  /* 0x0000001c02057211 */ /* 0x000fe400020f0eff */
[----:B------:R-:W5:Y:S01]  /*c2f10*/  LDL.LU R2, [R1+0x330] ;  /* 0x0003300001027983 */ /* 0x000f620000300800 */
[----:B------:R-:W-:Y:S02]  /*c2f20*/  IADD3 R6, P6, R0, R3, RZ ;  /* 0x0000000300067210 */ /* 0x000fe40007fde0ff */
[----:B------:R-:W-:Y:S02]  /*c2f30*/  PRMT R12, R12, 0x7773, RZ ;  /* 0x000077730c0c7816 */ /* 0x000fe400000000ff */
[----:B------:R-:W-:-:S03]  /*c2f40*/  PRMT R13, R13, 0x7773, RZ ;  /* 0x000077730d0d7816 */ /* 0x000fc600000000ff */
[----:B------:R0:W-:Y:S04]  /*c2f50*/  @P5 STG.E.U8 desc[UR8][R4.64], R12 ;  /* 0x0000000c04005986 */ /* 0x0001e8000c101108 */
[----:B0-----:R-:W5:Y:S04]  /*c2f60*/  LDL.LU R12, [R1+0x338] ;  /* 0x00033800010c7983 */ /* 0x001f680000300800 */
[----:B------:R-:W5:Y:S01]  /*c2f70*/  LDL.LU R29, [R1+0x33c] ;  /* 0x00033c00011d7983 */ /* 0x000f620000300800 */
[----:B---3--:R-:W-:Y:S01]  /*c2f80*/  ISETP.LT.AND P2, PT, R11, UR4, !P0 ;  /* 0x000000040b007c0c */ /* 0x008fe2000c741270 */
[----:B------:R-:W-:Y:S01]  /*c2f90*/  ULDC UR4, c[0x0][0x22c] ;  /* 0x00008b0000047ab9 */ /* 0x000fe20000000800 */
[----:B------:R-:W0:Y:S01]  /*c2fa0*/  LDC R11, c[0x0][0x248] ;  /* 0x00009200ff0b7b82 */ /* 0x000e220000000800 */
[----:B--2---:R-:W-:Y:S01]  /*c2fb0*/  ISETP.LT.AND P3, PT, R10, UR4, !P0 ;  /* 0x000000040a007c0c */ /* 0x004fe2000c761270 */
[----:B------:R-:W-:-:S06]  /*c2fc0*/  ULDC UR4, c[0x0][0x22c] ;  /* 0x00008b0000047ab9 */ /* 0x000fcc0000000800 */
[----:B------:R-:W1:Y:S01]  /*c2fd0*/  LDC R10, c[0x0][0x248] ;  /* 0x00009200ff0a7b82 */ /* 0x000e620000000800 */
[----:B----4-:R-:W-:Y:S01]  /*c2fe0*/  ISETP.LT.AND P4, PT, R7, UR4, !P0 ;  /* 0x0000000407007c0c */ /* 0x010fe2000c781270 */
[----:B------:R-:W-:Y:S01]  /*c2ff0*/  ULDC UR4, c[0x0][0x22c] ;  /* 0x00008b0000047ab9 */ /* 0x000fe20000000800 */
[----:B------:R-:W-:-:S05]  /*c3000*/  LEA.HI.X.SX32 R7, R0, R28, 0x1, P6 ;  /* 0x0000001c00077211 */ /* 0x000fca00030f0eff */
[----:B------:R2:W-:Y:S04]  /*c3010*/  @P2 STG.E.U8 desc[UR8][R6.64], R13 ;  /* 0x0000000d06002986 */ /* 0x0005e8000c101108 */
[----:B--2---:R-:W2:Y:S01]  /*c3020*/  LDL.LU R13, [R1+0x334] ;  /* 0x00033400010d7983 */ /* 0x004ea20000300800 */
[----:B-----5:R-:W-:Y:S02]  /*c3030*/  IMAD R0, R8, 0x2, R0 ;  /* 0x0000000208007824 */ /* 0x020fe400078e0200 */
[----:B------:R-:W3:Y:S01]  /*c3040*/  LDC R8, c[0x0][0x248] ;  /* 0x00009200ff087b82 */ /* 0x000ee20000000800 */
[----:B------:R-:W-:Y:S01]  /*c3050*/  ISETP.LT.AND P5, PT, R9, UR4, !P0 ;  /* 0x0000000409007c0c */ /* 0x000fe2000c7a1270 */
[----:B------:R-:W-:-:S06]  /*c3060*/  ULDC UR4, c[0x0][0x22c] ;  /* 0x00008b0000047ab9 */ /* 0x000fcc0000000800 */
[----:B------:R-:W4:Y:S01]  /*c3070*/  LDC R9, c[0x0][0x248] ;  /* 0x00009200ff097b82 */ /* 0x000f220000000800 */
[-C--:B------:R-:W-:Y:S02]  /*c3080*/  IADD3 R4, P2, R0, R3.reuse, RZ ;  /* 0x0000000300047210 */ /* 0x080fe40007f5e0ff */
[----:B------:R-:W-:Y:S02]  /*c3090*/  PRMT R14, R14, 0x7773, RZ ;  /* 0x000077730e0e7816 */ /* 0x000fe400000000ff */
[----:B------:R-:W-:Y:S01]  /*c30a0*/  ISETP.LT.AND P6, PT, R2, UR4, !P0 ;  /* 0x0000000402007c0c */ /* 0x000fe2000c7c1270 */
[----:B-1----:R-:W-:Y:S01]  /*c30b0*/  IMAD R2, R10, 0x2, R0 ;  /* 0x000000020a027824 */ /* 0x002fe200078e0200 */
[-C--:B------:R-:W-:Y:S01]  /*c30c0*/  LEA.HI.X.SX32 R5, R0, R28.reuse, 0x1, P2 ;  /* 0x0000001c00057211 */ /* 0x080fe200010f0eff */
[----:B------:R-:W-:Y:S01]  /*c30d0*/  ULDC UR4, c[0x0][0x22c] ;  /* 0x00008b0000047ab9 */ /* 0x000fe20000000800 */
[----:B------:R-:W-:Y:S01]  /*c30e0*/  PRMT R15, R15, 0x7773, RZ ;  /* 0x000077730f0f7816 */ /* 0x000fe200000000ff */
[----:B0-----:R-:W-:Y:S01]  /*c30f0*/  IMAD R0, R11, 0x2, R2 ;  /* 0x000000020b007824 */ /* 0x001fe200078e0202 */
[----:B------:R-:W-:Y:S01]  /*c3100*/  IADD3 R6, P2, R2, R3, RZ ;  /* 0x0000000302067210 */ /* 0x000fe20007f5e0ff */
[----:B------:R0:W-:Y:S01]  /*c3110*/  @P3 STG.E.U8 desc[UR8][R4.64], R14 ;  /* 0x0000000e04003986 */ /* 0x0001e2000c101108 */
[----:B------:R-:W-:Y:S01]  /*c3120*/  PRMT R16, R16, 0x7773, RZ ;  /* 0x0000777310107816 */ /* 0x000fe200000000ff */
[----:B------:R-:W1:Y:S01]  /*c3130*/  LDC R11, c[0x0][0x248] ;  /* 0x00009200ff0b7b82 */ /* 0x000e620000000800 */
[----:B------:R-:W-:Y:S01]  /*c3140*/  LEA.HI.X.SX32 R7, R2, R28, 0x1, P2 ;  /* 0x0000001c02077211 */ /* 0x000fe200010f0eff */
[----:B----4-:R-:W-:Y:S01]  /*c3150*/  IMAD R2, R9, 0x2, R0 ;  /* 0x0000000209027824 */ /* 0x010fe200078e0200 */
[----:B------:R-:W-:-:S05]  /*c3160*/  PRMT R17, R17, 0x7773, RZ ;  /* 0x0000777311117816 */ /* 0x000fca00000000ff */
[----:B------:R-:W4:Y:S01]  /*c3170*/  LDC R10, c[0x0][0x248] ;  /* 0x00009200ff0a7b82 */ /* 0x000f220000000800 */
[CC--:B0-----:R-:W-:Y:S01]  /*c3180*/  IADD3 R4, P3, R0.reuse, R3.reuse, RZ ;  /* 0x0000000300047210 */ /* 0x0c1fe20007f7e0ff */
[----:B------:R0:W-:Y:S03]  /*c3190*/  @P4 STG.E.U8 desc[UR8][R6.64], R15 ;  /* 0x0000000f06004986 */ /* 0x0001e6000c101108 */
[----:B------:R-:W-:Y:S01]  /*c31a0*/  LEA.HI.X.SX32 R5, R0, R28, 0x1, P3 ;  /* 0x0000001c00057211 */ /* 0x000fe200018f0eff */
[----:B---3--:R-:W-:Y:S01]  /*c31b0*/  IMAD R0, R8, 0x2, R2 ;  /* 0x0000000208007824 */ /* 0x008fe200078e0202 */
[----:B------:R-:W-:Y:S01]  /*c31c0*/  PRMT R18, R18, 0x7773, RZ ;  /* 0x0000777312127816 */ /* 0x000fe200000000ff */
[----:B------:R-:W3:Y:S02]  /*c31d0*/  LDC R9, c[0x0][0x248] ;  /* 0x00009200ff097b82 */ /* 0x000ee40000000800 */
[----:B------:R5:W-:Y:S01]  /*c31e0*/  @P5 STG.E.U8 desc[UR8][R4.64], R16 ;  /* 0x0000001004005986 */ /* 0x000be2000c101108 */
[----:B0-----:R-:W-:-:S02]  /*c31f0*/  IADD3 R6, P4, R2, R3, RZ ;  /* 0x0000000302067210 */ /* 0x001fc40007f9e0ff */
[----:B------:R-:W-:-:S03]  /*c3200*/  PRMT R19, R19, 0x7773, RZ ;  /* 0x0000777313137816 */ /* 0x000fc600000000ff */
[----:B------:R-:W0:Y:S01]  /*c3210*/  LDC R8, c[0x0][0x248] ;  /* 0x00009200ff087b82 */ /* 0x000e220000000800 */
[----:B------:R-:W-:Y:S02]  /*c3220*/  LEA.HI.X.SX32 R7, R2, R28, 0x1, P4 ;  /* 0x0000001c02077211 */ /* 0x000fe400020f0eff */
[----:B-----5:R-:W-:-:S04]  /*c3230*/  IADD3 R4, P5, R0, R3, RZ ;  /* 0x0000000300047210 */ /* 0x020fc80007fbe0ff */
[----:B------:R-:W-:Y:S01]  /*c3240*/  LEA.HI.X.SX32 R5, R0, R28, 0x1, P5 ;  /* 0x0000001c00057211 */ /* 0x000fe200028f0eff */
[----:B------:R5:W-:Y:S01]  /*c3250*/  @P6 STG.E.U8 desc[UR8][R6.64], R17 ;  /* 0x0000001106006986 */ /* 0x000be2000c101108 */
[----:B-1----:R-:W-:-:S05]  /*c3260*/  IMAD R2, R11, 0x2, R0 ;  /* 0x000000020b027824 */ /* 0x002fca00078e0200 */
[----:B-----5:R-:W-:-:S04]  /*c3270*/  IADD3 R6, P6, R2, R3, RZ ;  /* 0x0000000302067210 */ /* 0x020fc80007fde0ff */
[----:B------:R-:W-:Y:S02]  /*c3280*/  LEA.HI.X.SX32 R7, R2, R28, 0x1, P6 ;  /* 0x0000001c02077211 */ /* 0x000fe400030f0eff */
[----:B--2---:R-:W-:Y:S01]  /*c3290*/  ISETP.LT.AND P2, PT, R13, UR4, !P0 ;  /* 0x000000040d007c0c */ /* 0x004fe2000c741270 */
[----:B------:R-:W-:Y:S02]  /*c32a0*/  ULDC UR4, c[0x0][0x22c] ;  /* 0x00008b0000047ab9 */ /* 0x000fe40000000800 */
[----:B------:R-:W-:Y:S01]  /*c32b0*/  ISETP.LT.AND P3, PT, R12, UR4, !P0 ;  /* 0x000000040c007c0c */ /* 0x000fe2000c761270 */
[----:B------:R-:W-:Y:S02]  /*c32c0*/  ULDC UR4, c[0x0][0x22c] ;  /* 0x00008b0000047ab9 */ /* 0x000fe40000000800 */
[----:B------:R-:W-:Y:S01]  /*c32d0*/  ISETP.LT.AND P4, PT, R29, UR4, !P0 ;  /* 0x000000041d007c0c */ /* 0x000fe2000c781270 */
[----:B------:R-:W-:Y:S02]  /*c32e0*/  ULDC UR4, c[0x0][0x22c] ;  /* 0x00008b0000047ab9 */ /* 0x000fe40000000800 */
[----:B------:R-:W-:Y:S01]  /*c32f0*/  ISETP.LT.AND P5, PT, R20, UR4, !P0 ;  /* 0x0000000414007c0c */ /* 0x000fe2000c7a1270 */
[----:B------:R-:W-:Y:S01]  /*c3300*/  ULDC UR4, c[0x0][0x22c] ;  /* 0x00008b0000047ab9 */ /* 0x000fe20000000800 */
[----:B------:R-:W2:Y:S04]  /*c3310*/  LDL.LU R20, [R1+0x37c4] ;  /* 0x0037c40001147983 */ /* 0x000ea80000300800 */
[----:B------:R1:W-:Y:S01]  /*c3320*/  @P2 STG.E.U8 desc[UR8][R4.64], R18 ;  /* 0x0000001204002986 */ /* 0x0003e2000c101108 */
[----:B------:R-:W-:Y:S01]  /*c3330*/  ISETP.LT.AND P2, PT, R21, UR4, !P0 ;  /* 0x0000000415007c0c */ /* 0x000fe2000c741270 */
[----:B------:R-:W-:-:S02]  /*c3340*/  ULDC UR4, c[0x0][0x22c] ;  /* 0x00008b0000047ab9 */ /* 0x000fc40000000800 */
[----:B------:R-:W5:Y:S04]  /*c3350*/  LDL.LU R21, [R1+0x37c0] ;  /* 0x0037c00001157983 */ /* 0x000f680000300800 */
[----:B------:R4:W-:Y:S01]  /*c3360*/  @P3 STG.E.U8 desc[UR8][R6.64], R19 ;  /* 0x0000001306003986 */ /* 0x0009e2000c101108 */
[----:B------:R-:W-:Y:S01]  /*c3370*/  ISETP.LT.AND P3, PT, R22, UR4, !P0 ;  /* 0x0000000416007c0c */ /* 0x000fe2000c761270 */
[----:B---3--:R-:W-:Y:S01]  /*c3380*/  IMAD R0, R9, 0x2, R2 ;  /* 0x0000000209007824 */ /* 0x008fe200078e0202 */
[----:B------:R-:W-:Y:S01]  /*c3390*/  ULDC UR4, c[0x0][0x22c] ;  /* 0x00008b0000047ab9 */ /* 0x000fe20000000800 */
[----:B------:R-:W3:Y:S01]  /*c33a0*/  LDL.LU R22, [R1+0x37bc] ;  /* 0x0037bc0001167983 */ /* 0x000ee20000300800 */
[----:B------:R-:W5:Y:S02]  /*c33b0*/  LDC R9, c[0x0][0x248] ;  /* 0x00009200ff097b82 */ /* 0x000f640000000800 */
[----:B-1----:R-:W-:Y:S01]  /*c33c0*/  IADD3 R4, P6, R0, R3, RZ ;  /* 0x0000000300047210 */ /* 0x002fe20007fde0ff */
[----:B0-----:R-:W-:-:S03]  /*c33d0*/  IMAD R2, R8, 0x2, R0 ;  /* 0x0000000208027824 */ /* 0x001fc600078e0200 */
[-C--:B------:R-:W-:Y:S02]  /*c33e0*/  LEA.HI.X.SX32 R5, R0, R28.reuse, 0x1, P6 ;  /* 0x0000001c00057211 */ /* 0x080fe400030f0eff */
[C---:B----4-:R-:W-:Y:S01]  /*c33f0*/  IADD3 R6, P6, R2.reuse, R3, RZ ;  /* 0x0000000302067210 */ /* 0x050fe20007fde0ff */
[----:B------:R-:W0:Y:S03]  /*c3400*/  LDC R8, c[0x0][0x248] ;  /* 0x00009200ff087b82 */ /* 0x000e260000000800 */
[----:B------:R-:W-:Y:S02]  /*c3410*/  LEA.HI.X.SX32 R7, R2, R28, 0x1, P6 ;  /* 0x0000001c02077211 */ /* 0x000fe400030f0eff */
[----:B--2---:R-:W-:-:S05]  /*c3420*/  PRMT R0, R20, 0x7770, RZ ;  /* 0x0000777014007816 */ /* 0x004fca00000000ff */
[----:B------:R1:W-:Y:S01]  /*c3430*/  @P4 STG.E.U8 desc[UR8][R4.64], R0 ;  /* 0x0000000004004986 */ /* 0x0003e2000c101108 */
[----:B------:R-:W-:Y:S01]  /*c3440*/  ISETP.LT.AND P4, PT, R23, UR4, !P0 ;  /* 0x0000000417007c0c */ /* 0x000fe2000c781270 */
[----:B------:R-:W-:Y:S02]  /*c3450*/  ULDC UR4, c[0x0][0x22c] ;  /* 0x00008b0000047ab9 */ /* 0x000fe40000000800 */
[----:B------:R-:W2:Y:S01]  /*c3460*/  LDL.LU R23, [R1+0x37b8] ;  /* 0x0037b80001177983 */ /* 0x000ea20000300800 */
[----:B-1----:R-:W-:Y:S01]  /*c3470*/  IMAD R0, R10, 0x2, R2 ;  /* 0x000000020a007824 */ /* 0x002fe200078e0202 */
[----:B-----5:R-:W-:Y:S01]  /*c3480*/  PRMT R2, R21, 0x7770, RZ ;  /* 0x0000777015027816 */ /* 0x020fe200000000ff */
[----:B------:R-:W1:Y:S04]  /*c3490*/  LDC R10, c[0x0][0x248] ;  /* 0x00009200ff0a7b82 */ /* 0x000e680000000800 */
[----:B------:R4:W-:Y:S01]  /*c34a0*/  @P5 STG.E.U8 desc[UR8][R6.64], R2 ;  /* 0x0000000206005986 */ /* 0x0009e2000c101108 */
[----:B------:R-:W-:Y:S01]  /*c34b0*/  ISETP.LT.AND P5, PT, R24, UR4, !P0 ;  /* 0x0000000418007c0c */ /* 0x000fe2000c7a1270 */
[----:B------:R-:W-:-:S02]  /*c34c0*/  ULDC UR4, c[0x0][0x22c] ;  /* 0x00008b0000047ab9 */ /* 0x000fc40000000800 */
[----:B------:R-:W5:Y:S01]  /*c34d0*/  LDL.LU R24, [R1+0x37b4] ;  /* 0x0037b40001187983 */ /* 0x000f620000300800 */
[----:B------:R-:W-:-:S03]  /*c34e0*/  IADD3 R4, P6, R0, R3, RZ ;  /* 0x0000000300047210 */ /* 0x000fc60007fde0ff */
[----:B------:R-:W5:Y:S01]  /*c34f0*/  LDL.LU R29, [R1+0x360] ;  /* 0x00036000011d7983 */ /* 0x000f620000300800 */
[----:B------:R-:W-:Y:S01]  /*c3500*/  LEA.HI.X.SX32 R5, R0, R28, 0x1, P6 ;  /* 0x0000001c00057211 */ /* 0x000fe200030f0eff */
[----:B----4-:R-:W-:Y:S01]  /*c3510*/  IMAD R2, R9, 0x2, R0 ;  /* 0x0000000209027824 */ /* 0x010fe200078e0200 */
[----:B---3--:R-:W-:Y:S01]  /*c3520*/  PRMT R0, R22, 0x7770, RZ ;  /* 0x0000777016007816 */ /* 0x008fe200000000ff */
[----:B------:R-:W3:Y:S04]  /*c3530*/  LDC R9, c[0x0][0x248] ;  /* 0x00009200ff097b82 */ /* 0x000ee80000000800 */
[----:B------:R0:W-:Y:S01]  /*c3540*/  @P2 STG.E.U8 desc[UR8][R4.64], R0 ;  /* 0x0000000004002986 */ /* 0x0001e2000c101108 */
[----:B------:R-:W-:Y:S01]  /*c3550*/  ISETP.LT.AND P2, PT, R25, UR4, !P0 ;  /* 0x0000000419007c0c */ /* 0x000fe2000c741270 */
[----:B------:R-:W-:-:S02]  /*c3560*/  ULDC UR4, c[0x0][0x22c] ;  /* 0x00008b0000047ab9 */ /* 0x000fc40000000800 */
[----:B------:R-:W4:Y:S01]  /*c3570*/  LDL.LU R25, [R1+0x37b0] ;  /* 0x0037b00001197983 */ /* 0x000f220000300800 */
[----:B------:R-:W-:-:S03]  /*c3580*/  IADD3 R6, P6, R2, R3, RZ ;  /* 0x0000000302067210 */ /* 0x000fc60007fde0ff */
[----:B------:R-:W4:Y:S01]  /*c3590*/  LDL.LU R13, [R1+0x364] ;  /* 0x00036400010d7983 */ /* 0x000f220000300800 */
[----:B------:R-:W-:Y:S01]  /*c35a0*/  LEA.HI.X.SX32 R7, R2, R28, 0x1, P6 ;  /* 0x0000001c02077211 */ /* 0x000fe200030f0eff */
[----:B0-----:R-:W-:Y:S02]  /*c35b0*/  IMAD R0, R8, 0x2, R2 ;  /* 0x0000000208007824 */ /* 0x001fe400078e0202 */
[----:B------:R-:W0:Y:S03]  /*c35c0*/  LDC R8, c[0x0][0x248] ;  /* 0x00009200ff087b82 */ /* 0x000e260000000800 */
[----:B------:R-:W-:-:S04]  /*c35d0*/  IADD3 R4, P6, R0, R3, RZ ;  /* 0x0000000300047210 */ /* 0x000fc80007fde0ff */
[----:B------:R-:W-:Y:S02]  /*c35e0*/  LEA.HI.X.SX32 R5, R0, R28, 0x1, P6 ;  /* 0x0000001c00057211 */ /* 0x000fe400030f0eff */
[----:B--2---:R-:W-:-:S05]  /*c35f0*/  PRMT R2, R23, 0x7770, RZ ;  /* 0x0000777017027816 */ /* 0x004fca00000000ff */
[----:B------:R1:W-:Y:S01]  /*c3600*/  @P3 STG.E.U8 desc[UR8][R6.64], R2 ;  /* 0x0000000206003986 */ /* 0x0003e2000c101108 */
[----:B------:R-:W-:Y:S01]  /*c3610*/  ISETP.LT.AND P3, PT, R26, UR4, !P0 ;  /* 0x000000041a007c0c */ /* 0x000fe2000c761270 */
[----:B------:R-:W-:Y:S02]  /*c3620*/  ULDC UR4, c[0x0][0x22c] ;  /* 0x00008b0000047ab9 */ /* 0x000fe40000000800 */
[----:B------:R-:W2:Y:S04]  /*c3630*/  LDL.LU R26, [R1+0x37ac] ;  /* 0x0037ac00011a7983 */ /* 0x000ea80000300800 */
        /* <DEDUP_REMOVED lines=11> */
[----:B---3--:R-:W-:Y:S01]  /*c36f0*/  IMAD R0, R9, 0x2, R2 ;  /* 0x0000000209007824 */ /* 0x008fe200078e0202 */
[----:B----4-:R-:W-:Y:S01]  /*c3700*/  PRMT R2, R25, 0x7770, RZ ;  /* 0x0000777019027816 */ /* 0x010fe200000000ff */
[----:B------:R-:W3:Y:S04]  /*c3710*/  LDC R9, c[0x0][0x248] ;  /* 0x00009200ff097b82 */ /* 0x000ee80000000800 */
[----:B------:R0:W-:Y:S01]  /*c3720*/  @P5 STG.E.U8 desc[UR8][R6.64], R2 ;  /* 0x0000000206005986 */ /* 0x0001e2000c101108 */
[----:B------:R-:W-:Y:S01]  /*c3730*/  ISETP.LT.AND P5, PT, R29, UR4, !P0 ;  /* 0x000000041d007c0c */ /* 0x000fe2000c7a1270 */
[----:B------:R-:W-:-:S02]  /*c3740*/  ULDC UR4, c[0x0][0x22c] ;  /* 0x00008b0000047ab9 */ /* 0x000fc40000000800 */
[----:B------:R-:W4:Y:S01]  /*c3750*/  LDL.LU R29, [R1+0x370] ;  /* 0x00037000011d7983 */ /* 0x000f220000300800 */
[----:B------:R-:W-:-:S04]  /*c3760*/  IADD3 R4, P6, R0, R3, RZ ;  /* 0x0000000300047210 */ /* 0x000fc80007fde0ff */
[----:B------:R-:W-:Y:S01]  /*c3770*/  LEA.HI.X.SX32 R5, R0, R28, 0x1, P6 ;  /* 0x0000001c00057211 */ /* 0x000fe200030f0eff */
[----:B0-----:R-:W-:Y:S02]  /*c3780*/  IMAD R2, R8, 0x2, R0 ;  /* 0x0000000208027824 */ /* 0x001fe400078e0200 */
[----:B------:R-:W0:Y:S03]  /*c3790*/  LDC R8, c[0x0][0x248] ;  /* 0x00009200ff087b82 */ /* 0x000e260000000800 */
[----:B------:R-:W-:-:S04]  /*c37a0*/  IADD3 R6, P6, R2, R3, RZ ;  /* 0x0000000302067210 */ /* 0x000fc80007fde0ff */
[----:B------:R-:W-:Y:S02]  /*c37b0*/  LEA.HI.X.SX32 R7, R2, R28, 0x1, P6 ;  /* 0x0000001c02077211 */ /* 0x000fe400030f0eff */
[----:B--2---:R-:W-:-:S05]  /*c37c0*/  PRMT R0, R26, 0x7770, RZ ;  /* 0x000077701a007816 */ /* 0x004fca00000000ff */
[----:B------:R1:W-:Y:S02]  /*c37d0*/  @P2 STG.E.U8 desc[UR8][R4.64], R0 ;  /* 0x0000000004002986 */ /* 0x0003e4000c101108 */
[----:B-1----:R-:W-:Y:S01]  /*c37e0*/  IMAD R0, R10, 0x2, R2 ;  /* 0x000000020a007824 */ /* 0x002fe200078e0202 */
[----:B-----5:R-:W-:Y:S01]  /*c37f0*/  PRMT R2, R27, 0x7770, RZ ;  /* 0x000077701b027816 */ /* 0x020fe200000000ff */
[----:B------:R-:W1:Y:S03]  /*c3800*/  LDC R10, c[0x0][0x248] ;  /* 0x00009200ff0a7b82 */ /* 0x000e660000000800 */
[C---:B------:R-:W-:Y:S01]  /*c3810*/  IADD3 R4, P6, R0.reuse, R3, RZ ;  /* 0x0000000300047210 */ /* 0x040fe20007fde0ff */
[----:B------:R3:W-:Y:S03]  /*c3820*/  @P3 STG.E.U8 desc[UR8][R6.64], R2 ;  /* 0x0000000206003986 */ /* 0x0007e6000c101108 */
[----:B------:R-:W-:-:S02]  /*c3830*/  LEA.HI.X.SX32 R5, R0, R28, 0x1, P6 ;  /* 0x0000001c00057211 */ /* 0x000fc400030f0eff */
[----:B------:R-:W-:Y:S01]  /*c3840*/  ISETP.LT.AND P2, PT, R13, UR4, !P0 ;  /* 0x000000040d007c0c */ /* 0x000fe2000c741270 */
[----:B------:R-:W-:Y:S01]  /*c3850*/  ULDC UR4, c[0x0][0x22c] ;  /* 0x00008b0000047ab9 */ /* 0x000fe20000000800 */
[----:B------:R-:W2:Y:S01]  /*c3860*/  LDL.LU R13, [R1+0x374] ;  /* 0x00037400010d7983 */ /* 0x000ea20000300800 */
[----:B---3--:R-:W-:Y:S01]  /*c3870*/  IMAD R2, R9, 0x2, R0 ;  /* 0x0000000209027824 */ /* 0x008fe200078e0200 */
[----:B------:R-:W-:Y:S01]  /*c3880*/  PRMT R0, R20, 0x7771, RZ ;  /* 0x0000777114007816 */ /* 0x000fe200000000ff */
[----:B------:R-:W3:Y:S03]  /*c3890*/  LDC R9, c[0x0][0x248] ;  /* 0x00009200ff097b82 */ /* 0x000ee60000000800 */
[----:B------:R-:W-:Y:S01]  /*c38a0*/  IADD3 R6, P6, R2, R3, RZ ;  /* 0x0000000302067210 */ /* 0x000fe20007fde0ff */
[----:B------:R0:W-:Y:S01]  /*c38b0*/  @P4 STG.E.U8 desc[UR8][R4.64], R0 ;  /* 0x0000000004004986 */ /* 0x0001e2000c101108 */
[----:B------:R-:W-:Y:S01]  /*c38c0*/  ISETP.LT.AND P3, PT, R12, UR4, !P0 ;  /* 0x000000040c007c0c */ /* 0x000fe2000c761270 */
[----:B------:R-:W-:Y:S01]  /*c38d0*/  ULDC UR4, c[0x0][0x22c] ;  /* 0x00008b0000047ab9 */ /* 0x000fe20000000800 */
[----:B------:R-:W-:Y:S01]  /*c38e0*/  LEA.HI.X.SX32 R7, R2, R28, 0x1, P6 ;  /* 0x0000001c02077211 */ /* 0x000fe200030f0eff */
[----:B------:R-:W5:Y:S01]  /*c38f0*/  LDL.LU R12, [R1+0x378] ;  /* 0x00037800010c7983 */ /* 0x000f620000300800 */
[----:B------:R-:W-:Y:S01]  /*c3900*/  ISETP.LT.AND P4, PT, R14, UR4, !P0 ;  /* 0x000000040e007c0c */ /* 0x000fe2000c781270 */
[----:B------:R-:W-:-:S02]  /*c3910*/  ULDC UR4, c[0x0][0x22c] ;  /* 0x00008b0000047ab9 */ /* 0x000fc40000000800 */
[----:B------:R-:W5:Y:S01]  /*c3920*/  LDL.LU R14, [R1+0x37c] ;  /* 0x00037c00010e7983 */ /* 0x000f620000300800 */
[----:B0-----:R-:W-:Y:S01]  /*c3930*/  IMAD R0, R8, 0x2, R2 ;  /* 0x0000000208007824 */ /* 0x001fe200078e0202 */
[----:B------:R-:W-:Y:S01]  /*c3940*/  PRMT R2, R21, 0x7771, RZ ;  /* 0x0000777115027816 */ /* 0x000fe200000000ff */
[----:B------:R-:W0:Y:S04]  /*c3950*/  LDC R8, c[0x0][0x248] ;  /* 0x00009200ff087b82 */ /* 0x000e280000000800 */
[----:B------:R1:W-:Y:S01]  /*c3960*/  @P5 STG.E.U8 desc[UR8][R6.64], R2 ;  /* 0x0000000206005986 */ /* 0x0003e2000c101108 */
[----:B----4-:R-:W-:Y:S01]  /*c3970*/  ISETP.LT.AND P5, PT, R29, UR4, !P0 ;  /* 0x000000041d007c0c */ /* 0x010fe2000c7a1270 */
[----:B------:R-:W-:Y:S02]  /*c3980*/  ULDC UR4, c[0x0][0x22c] ;  /* 0x00008b0000047ab9 */ /* 0x000fe40000000800 */
[----:B------:R-:W4:Y:S01]  /*c3990*/  LDL.LU R29, [R1+0x380] ;  /* 0x00038000011d7983 */ /* 0x000f220000300800 */
[----:B------:R-:W-:-:S04]  /*c39a0*/  IADD3 R4, P6, R0, R3, RZ ;  /* 0x0000000300047210 */ /* 0x000fc80007fde0ff */
[----:B------:R-:W-:Y:S01]  /*c39b0*/  LEA.HI.X.SX32 R5, R0, R28, 0x1, P6 ;  /* 0x0000001c00057211 */ /* 0x000fe200030f0eff */
[----:B-1----:R-:W-:Y:S02]  /*c39c0*/  IMAD R2, R10, 0x2, R0 ;  /* 0x000000020a027824 */ /* 0x002fe400078e0200 */
[----:B------:R-:W1:Y:S01]  /*c39d0*/  LDC R10, c[0x0][0x248] ;  /* 0x00009200ff0a7b82 */ /* 0x000e620000000800 */
[----:B------:R-:W-:Y:S02]  /*c39e0*/  PRMT R0, R22, 0x7771, RZ ;  /* 0x0000777116007816 */ /* 0x000fe400000000ff */
[----:B------:R-:W-:-:S03]  /*c39f0*/  IADD3 R6, P6, R2, R3, RZ ;  /* 0x0000000302067210 */ /* 0x000fc60007fde0ff */
[----:B------:R3:W-:Y:S01]  /*c3a00*/  @P2 STG.E.U8 desc[UR8][R4.64], R0 ;  /* 0x0000000004002986 */ /* 0x0007e2000c101108 */
[-C--:B------:R-:W-:Y:S01]  /*c3a10*/  LEA.HI.X.SX32 R7, R2, R28.reuse, 0x1, P6 ;  /* 0x0000001c02077211 */ /* 0x080fe200030f0eff */
[----:B---3--:R-:W-:Y:S01]  /*c3a20*/  IMAD R0, R9, 0x2, R2 ;  /* 0x0000000209007824 */ /* 0x008fe200078e0202 */
[----:B------:R-:W-:Y:S01]  /*c3a30*/  PRMT R2, R23, 0x7771, RZ ;  /* 0x0000777117027816 */ /* 0x000fe200000000ff */
[----:B------:R-:W3:Y:S03]  /*c3a40*/  LDC R9, c[0x0][0x248] ;  /* 0x00009200ff097b82 */ /* 0x000ee60000000800 */
[CC--:B------:R-:W-:Y:S01]  /*c3a50*/  IADD3 R4, P6, R0.reuse, R3.reuse, RZ ;  /* 0x0000000300047210 */ /* 0x0c0fe20007fde0ff */
[----:B------:R0:W-:Y:S03]  /*c3a60*/  @P3 STG.E.U8 desc[UR8][R6.64], R2 ;  /* 0x0000000206003986 */ /* 0x0001e6000c101108 */
        /* <DEDUP_REMOVED lines=8> */
[----:B------:R-:W-:Y:S01]  /*c3af0*/  PRMT R2, R25, 0x7771, RZ ;  /* 0x0000777119027816 */ /* 0x000fe200000000ff */
[----:B------:R-:W1:Y:S04]  /*c3b00*/  LDC R10, c[0x0][0x248] ;  /* 0x00009200ff0a7b82 */ /* 0x000e680000000800 */
[----:B------:R3:W-:Y:S01]  /*c3b10*/  @P5 STG.E.U8 desc[UR8][R6.64], R2 ;  /* 0x0000000206005986 */ /* 0x0007e2000c101108 */
[----:B--2---:R-:W-:Y:S01]  /*c3b20*/  ISETP.LT.AND P2, PT, R13, UR4, !P0 ;  /* 0x000000040d007c0c */ /* 0x004fe2000c741270 */
[----:B------:R-:W-:-:S02]  /*c3b30*/  ULDC UR4, c[0x0][0x22c] ;  /* 0x00008b0000047ab9 */ /* 0x000fc40000000800 */
[----:B------:R-:W2:Y:S01]  /*c3b40*/  LDL.LU R13, [R1+0x384] ;  /* 0x00038400010d7983 */ /* 0x000ea20000300800 */
[----:B-----5:R-:W-:Y:S01]  /*c3b50*/  ISETP.LT.AND P3, PT, R12, UR4, !P0 ;  /* 0x000000040c007c0c */ /* 0x020fe2000c761270 */
[----:B------:R-:W-:Y:S02]  /*c3b60*/  ULDC UR4, c[0x0][0x22c] ;  /* 0x00008b0000047ab9 */ /* 0x000fe40000000800 */
[----:B------:R-:W5:Y:S01]  /*c3b70*/  LDL.LU R12, [R1+0x388] ;  /* 0x00038800010c7983 */ /* 0x000f620000300800 */
[----:B------:R-:W-:Y:S01]  /*c3b80*/  ISETP.LT.AND P4, PT, R14, UR4, !P0 ;  /* 0x000000040e007c0c */ /* 0x000fe2000c781270 */
[----:B------:R-:W-:Y:S02]  /*c3b90*/  ULDC UR4, c[0x0][0x22c] ;  /* 0x00008b0000047ab9 */ /* 0x000fe40000000800 */
[----:B------:R-:W5:Y:S01]  /*c3ba0*/  LDL.LU R14, [R1+0x38c] ;  /* 0x00038c00010e7983 */ /* 0x000f620000300800 */
[----:B----4-:R-:W-:Y:S02]  /*c3bb0*/  ISETP.LT.AND P5, PT, R29, UR4, !P0 ;  /* 0x000000041d007c0c */ /* 0x010fe4000c7a1270 */
[C---:B------:R-:W-:Y:S01]  /*c3bc0*/  IADD3 R4, P6, R0.reuse, R3, RZ ;  /* 0x0000000300047210 */ /* 0x040fe20007fde0ff */
[----:B------:R-:W4:Y:S01]  /*c3bd0*/  LDL.LU R29, [R1+0x390] ;  /* 0x00039000011d7983 */ /* 0x000f220000300800 */
[----:B---3--:R-:W-:Y:S01]  /*c3be0*/  IMAD R2, R9, 0x2, R0 ;  /* 0x0000000209027824 */ /* 0x008fe200078e0200 */
[----:B------:R-:W-:Y:S01]  /*c3bf0*/  ULDC UR4, c[0x0][0x22c] ;  /* 0x00008b0000047ab9 */ /* 0x000fe20000000800 */
[----:B------:R-:W3:Y:S01]  /*c3c00*/  LDC R9, c[0x0][0x248] ;  /* 0x00009200ff097b82 */ /* 0x000ee20000000800 */
[----:B------:R-:W-:-:S02]  /*c3c10*/  LEA.HI.X.SX32 R5, R0, R28, 0x1, P6 ;  /* 0x0000001c00057211 */ /* 0x000fc400030f0eff */
[----:B------:R-:W-:Y:S02]  /*c3c20*/  PRMT R0, R26, 0x7771, RZ ;  /* 0x000077711a007816 */ /* 0x000fe400000000ff */
[----:B------:R-:W-:-:S03]  /*c3c30*/  IADD3 R6, P6, R2, R3, RZ ;  /* 0x0000000302067210 */ /* 0x000fc60007fde0ff */
[----:B------:R0:W-:Y:S01]  /*c3c40*/  @P2 STG.E.U8 desc[UR8][R4.64], R0 ;  /* 0x0000000004002986 */ /* 0x0001e2000c101108 */
[-C--:B------:R-:W-:Y:S01]  /*c3c50*/  LEA.HI.X.SX32 R7, R2, R28.reuse, 0x1, P6 ;  /* 0x0000001c02077211 */ /* 0x080fe200030f0eff */
[----:B0-----:R-:W-:Y:S01]  /*c3c60*/  IMAD R0, R8, 0x2, R2 ;  /* 0x0000000208007824 */ /* 0x001fe200078e0202 */
[----:B------:R-:W-:Y:S01]  /*c3c70*/  PRMT R2, R27, 0x7771, RZ ;  /* 0x000077711b027816 */ /* 0x000fe200000000ff */
[----:B------:R-:W0:Y:S03]  /*c3c80*/  LDC R8, c[0x0][0x248] ;  /* 0x00009200ff087b82 */ /* 0x000e260000000800 */
[CC--:B------:R-:W-:Y:S01]  /*c3c90*/  IADD3 R4, P6, R0.reuse, R3.reuse, RZ ;  /* 0x0000000300047210 */ /* 0x0c0fe20007fde0ff */
[----:B------:R1:W-:Y:S03]  /*c3ca0*/  @P3 STG.E.U8 desc[UR8][R6.64], R2 ;  /* 0x0000000206003986 */ /* 0x0003e6000c101108 */
[-C--:B------:R-:W-:Y:S01]  /*c3cb0*/  LEA.HI.X.SX32 R5, R0, R28.reuse, 0x1, P6 ;  /* 0x0000001c00057211 */ /* 0x080fe200030f0eff */
[----:B-1----:R-:W-:Y:S01]  /*c3cc0*/  IMAD R2, R10, 0x2, R0 ;  /* 0x000000020a027824 */ /* 0x002fe200078e0200 */
[----:B------:R-:W-:Y:S01]  /*c3cd0*/  PRMT R0, R20, 0x7772, RZ ;  /* 0x0000777214007816 */ /* 0x000fe200000000ff */
[----:B------:R-:W1:Y:S03]  /*c3ce0*/  LDC R10, c[0x0][0x248] ;  /* 0x00009200ff0a7b82 */ /* 0x000e660000000800 */
[C---:B------:R-:W-:Y:S01]  /*c3cf0*/  IADD3 R6, P6, R2.reuse, R3, RZ ;  /* 0x0000000302067210 */ /* 0x040fe20007fde0ff */
[----:B------:R3:W-:Y:S03]  /*c3d00*/  @P4 STG.E.U8 desc[UR8][R4.64], R0 ;  /* 0x0000000004004986 */ /* 0x0007e6000c101108 */
[----:B------:R-:W-:Y:S01]  /*c3d10*/  LEA.HI.X.SX32 R7, R2, R28, 0x1, P6 ;  /* 0x0000001c02077211 */ /* 0x000fe200030f0eff */
[----:B---3--:R-:W-:Y:S01]  /*c3d20*/  IMAD R0, R9, 0x2, R2 ;  /* 0x0000000209007824 */ /* 0x008fe200078e0202 */
[----:B------:R-:W-:Y:S01]  /*c3d30*/  PRMT R2, R21, 0x7772, RZ ;  /* 0x0000777215027816 */ /* 0x000fe200000000ff */
[----:B------:R-:W3:Y:S04]  /*c3d40*/  LDC R9, c[0x0][0x248] ;  /* 0x00009200ff097b82 */ /* 0x000ee80000000800 */
        /* <DEDUP_REMOVED lines=11> */
[----:B------:R-:W-:Y:S01]  /*c3e00*/  IADD3 R4, P6, R0, R3, RZ ;  /* 0x0000000300047210 */ /* 0x000fe20007fde0ff */
[----:B------:R-:W4:Y:S01]  /*c3e10*/  LDL.LU R29, [R1+0x3a0] ;  /* 0x0003a000011d7983 */ /* 0x000f220000300800 */
[----:B0-----:R-:W-:Y:S01]  /*c3e20*/  IMAD R2, R8, 0x2, R0 ;  /* 0x0000000208027824 */ /* 0x001fe200078e0200 */
[----:B------:R-:W-:Y:S01]  /*c3e30*/  ULDC UR4, c[0x0][0x22c] ;  /* 0x00008b0000047ab9 */ /* 0x000fe20000000800 */
[----:B------:R-:W0:Y:S01]  /*c3e40*/  LDC R8, c[0x0][0x248] ;  /* 0x00009200ff087b82 */ /* 0x000e220000000800 */
[----:B------:R-:W-:-:S02]  /*c3e50*/  LEA.HI.X.SX32 R5, R0, R28, 0x1, P6 ;  /* 0x0000001c00057211 */ /* 0x000fc400030f0eff */
[----:B------:R-:W-:Y:S02]  /*c3e60*/  PRMT R0, R22, 0x7772, RZ ;  /* 0x0000777216007816 */ /* 0x000fe400000000ff */
[----:B------:R-:W-:-:S03]  /*c3e70*/  IADD3 R6, P6, R2, R3, RZ ;  /* 0x0000000302067210 */ /* 0x000fc60007fde0ff */
[----:B------:R1:W-:Y:S01]  /*c3e80*/  @P2 STG.E.U8 desc[UR8][R4.64], R0 ;  /* 0x0000000004002986 */ /* 0x0003e2000c101108 */
[-C--:B------:R-:W-:Y:S01]  /*c3e90*/  LEA.HI.X.SX32 R7, R2, R28.reuse, 0x1, P6 ;  /* 0x0000001c02077211 */ /* 0x080fe200030f0eff */
[----:B-1----:R-:W-:Y:S01]  /*c3ea0*/  IMAD R0, R10, 0x2, R2 ;  /* 0x000000020a007824 */ /* 0x002fe200078e0202 */
[----:B------:R-:W-:Y:S01]  /*c3eb0*/  PRMT R2, R23, 0x7772, RZ ;  /* 0x0000777217027816 */ /* 0x000fe200000000ff */
[----:B------:R-:W1:Y:S03]  /*c3ec0*/  LDC R10, c[0x0][0x248] ;  /* 0x00009200ff0a7b82 */ /* 0x000e660000000800 */
[CC--:B------:R-:W-:Y:S01]  /*c3ed0*/  IADD3 R4, P6, R0.reuse, R3.reuse, RZ ;  /* 0x0000000300047210 */ /* 0x0c0fe20007fde0ff */
[----:B------:R3:W-:Y:S03]  /*c3ee0*/  @P3 STG.E.U8 desc[UR8][R6.64], R2 ;  /* 0x0000000206003986 */ /* 0x0007e6000c101108 */
[-C--:B------:R-:W-:Y:S01]  /*c3ef0*/  LEA.HI.X.SX32 R5, R0, R28.reuse, 0x1, P6 ;  /* 0x0000001c00057211 */ /* 0x080fe200030f0eff */
[----:B---3--:R-:W-:Y:S01]  /*c3f00*/  IMAD R2, R9, 0x2, R0 ;  /* 0x0000000209027824 */ /* 0x008fe200078e0200 */
[----:B------:R-:W-:Y:S01]  /*c3f10*/  PRMT R0, R24, 0x7772, RZ ;  /* 0x0000777218007816 */ /* 0x000fe200000000ff */
[----:B------:R-:W3:Y:S03]  /*c3f20*/  LDC R9, c[0x0][0x248] ;  /* 0x00009200ff097b82 */ /* 0x000ee60000000800 */
[C---:B------:R-:W-:Y:S01]  /*c3f30*/  IADD3 R6, P6, R2.reuse, R3, RZ ;  /* 0x0000000302067210 */ /* 0x040fe20007fde0ff */
[----:B------:R0:W-:Y:S03]  /*c3f40*/  @P4 STG.E.U8 desc[UR8][R4.64], R0 ;  /* 0x0000000004004986 */ /* 0x0001e6000c101108 */
[----:B------:R-:W-:Y:S01]  /*c3f50*/  LEA.HI.X.SX32 R7, R2, R28, 0x1, P6 ;  /* 0x0000001c02077211 */ /* 0x000fe200030f0eff */
[----:B0-----:R-:W-:Y:S01]  /*c3f60*/  IMAD R0, R8, 0x2, R2 ;  /* 0x0000000208007824 */ /* 0x001fe200078e0202 */
[----:B------:R-:W-:Y:S01]  /*c3f70*/  PRMT R2, R25, 0x7772, RZ ;  /* 0x0000777219027816 */ /* 0x000fe200000000ff */
[----:B------:R-:W0:Y:S04]  /*c3f80*/  LDC R8, c[0x0][0x248] ;  /* 0x00009200ff087b82 */ /* 0x000e280000000800 */
        /* <DEDUP_REMOVED lines=13> */
[----:B-1----:R-:W-:Y:S01]  /*c4060*/  IMAD R2, R10, 0x2, R0 ;  /* 0x000000020a027824 */ /* 0x002fe200078e0200 */
[----:B------:R-:W-:Y:S01]  /*c4070*/  ULDC UR4, c[0x0][0x22c] ;  /* 0x00008b0000047ab9 */ /* 0x000fe20000000800 */
[----:B------:R-:W-:Y:S01]  /*c4080*/  LEA.HI.X.SX32 R5, R0, R28, 0x1, P6 ;  /* 0x0000001c00057211 */ /* 0x000fe200030f0eff */
[----:B------:R-:W1:Y:S01]  /*c4090*/  LDC R10, c[0x0][0x248] ;  /* 0x00009200ff0a7b82 */ /* 0x000e620000000800 */
[----:B------:R-:W-:-:S02]  /*c40a0*/  PRMT R0, R26, 0x7772, RZ ;  /* 0x000077721a007816 */ /* 0x000fc400000000ff */
[----:B------:R-:W-:-:S03]  /*c40b0*/  IADD3 R6, P6, R2, R3, RZ ;  /* 0x0000000302067210 */ /* 0x000fc60007fde0ff */
[----:B------:R3:W-:Y:S01]  /*c40c0*/  @P2 STG.E.U8 desc[UR8][R4.64], R0 ;  /* 0x0000000004002986 */ /* 0x0007e2000c101108 */
[-C--:B------:R-:W-:Y:S01]  /*c40d0*/  LEA.HI.X.SX32 R7, R2, R28.reuse, 0x1, P6 ;  /* 0x0000001c02077211 */ /* 0x080fe200030f0eff */
[----:B---3--:R-:W-:Y:S01]  /*c40e0*/  IMAD R0, R9, 0x2, R2 ;  /* 0x0000000209007824 */ /* 0x008fe200078e0202 */
[----:B------:R-:W-:Y:S01]  /*c40f0*/  PRMT R2, R27, 0x7772, RZ ;  /* 0x000077721b027816 */ /* 0x000fe200000000ff */
[----:B------:R-:W3:Y:S03]  /*c4100*/  LDC R9, c[0x0][0x248] ;  /* 0x00009200ff097b82 */ /* 0x000ee60000000800 */
[----:B------:R-:W-:Y:S01]  /*c4110*/  IADD3 R4, P6, R0, R3, RZ ;  /* 0x0000000300047210 */ /* 0x000fe20007fde0ff */
[----:B------:R0:W-:Y:S01]  /*c4120*/  @P3 STG.E.U8 desc[UR8][R6.64], R2 ;  /* 0x0000000206003986 */ /* 0x0001e2000c101108 */
[----:B------:R-:W-:Y:S02]  /*c4130*/  PRMT R20, R20, 0x7773, RZ ;  /* 0x0000777314147816 */ /* 0x000fe400000000ff */
[----:B------:R-:W-:Y:S01]  /*c4140*/  LEA.HI.X.SX32 R5, R0, R28, 0x1, P6 ;  /* 0x0000001c00057211 */ /* 0x000fe200030f0eff */
[----:B0-----:R-:W-:Y:S01]  /*c4150*/  IMAD R2, R8, 0x2, R0 ;  /* 0x0000000208027824 */ /* 0x001fe200078e0200 */
[----:B------:R-:W-:-:S03]  /*c4160*/  PRMT R21, R21, 0x7773, RZ ;  /* 0x0000777315157816 */ /* 0x000fc600000000ff */
[----:B------:R0:W-:Y:S01]  /*c4170*/  @P4 STG.E.U8 desc[UR8][R4.64], R20 ;  /* 0x0000001404004986 */ /* 0x0001e2000c101108 */
[----:B------:R-:W0:Y:S01]  /*c4180*/  LDC R8, c[0x0][0x248] ;  /* 0x00009200ff087b82 */ /* 0x000e220000000800 */
[----:B------:R-:W-:-:S04]  /*c4190*/  IADD3 R6, P6, R2, R3, RZ ;  /* 0x0000000302067210 */ /* 0x000fc80007fde0ff */
[----:B------:R-:W-:-:S05]  /*c41a0*/  LEA.HI.X.SX32 R7, R2, R28, 0x1, P6 ;  /* 0x0000001c02077211 */ /* 0x000fca00030f0eff */
[----:B------:R0:W-:Y:S01]  /*c41b0*/  @P5 STG.E.U8 desc[UR8][R6.64], R21 ;  /* 0x0000001506005986 */ /* 0x0001e2000c101108 */
[----:B--2---:R-:W-:Y:S01]  /*c41c0*/  ISETP.LT.AND P2, PT, R13, UR4, !P0 ;  /* 0x000000040d007c0c */ /* 0x004fe2000c741270 */
[----:B------:R-:W-:Y:S02]  /*c41d0*/  ULDC UR4, c[0x0][0x22c] ;  /* 0x00008b0000047ab9 */ /* 0x000fe40000000800 */
[----:B------:R-:W2:Y:S04]  /*c41e0*/  LDL.LU R13, [R1+0x3b4] ;  /* 0x0003b400010d7983 */ /* 0x000ea80000300800 */
[----:B------:R-:W2:Y:S01]  /*c41f0*/  LDL.LU R18, [R1+0x50] ;  /* 0x0000500001127983 */ /* 0x000ea20000300800 */
[----:B-----5:R-:W-:Y:S01]  /*c4200*/  ISETP.LT.AND P3, PT, R12, UR4, !P0 ;  /* 0x000000040c007c0c */ /* 0x020fe2000c761270 */
[----:B------:R-:W-:-:S02]  /*c4210*/  ULDC UR4, c[0x0][0x22c] ;  /* 0x00008b0000047ab9 */ /* 0x000fc40000000800 */
[----:B------:R-:W5:Y:S01]  /*c4220*/  LDL.LU R12, [R1+0x3bc] ;  /* 0x0003bc00010c7983 */ /* 0x000f620000300800 */
[----:B------:R-:W-:Y:S01]  /*c4230*/  ISETP.LT.AND P4, PT, R14, UR4, !P0 ;  /* 0x000000040e007c0c */ /* 0x000fe2000c781270 */
[----:B------:R-:W-:Y:S02]  /*c4240*/  ULDC UR4, c[0x0][0x22c] ;  /* 0x00008b0000047ab9 */ /* 0x000fe40000000800 */
[----:B------:R-:W5:Y:S01]  /*c4250*/  LDL.LU R15, [R1+0x3c0] ;  /* 0x0003c000010f7983 */ /* 0x000f620000300800 */
[----:B-1----:R-:W-:Y:S01]  /*c4260*/  IMAD R2, R10, 0x2, R2 ;  /* 0x000000020a027824 */ /* 0x002fe200078e0202 */
[----:B------:R-:W-:Y:S01]  /*c4270*/  PRMT R22, R22, 0x7773, RZ ;  /* 0x0000777316167816 */ /* 0x000fe200000000ff */
[----:B------:R-:W1:Y:S01]  /*c4280*/  LDC R10, c[0x0][0x248] ;  /* 0x00009200ff0a7b82 */ /* 0x000e620000000800 */
[----:B------:R-:W-:Y:S02]  /*c4290*/  PRMT R23, R23, 0x7773, RZ ;  /* 0x0000777317177816 */ /* 0x000fe400000000ff */
[----:B------:R-:W-:-:S02]  /*c42a0*/  PRMT R24, R24, 0x7773, RZ ;  /* 0x0000777318187816 */ /* 0x000fc400000000ff */
[----:B------:R-:W-:-:S03]  /*c42b0*/  PRMT R25, R25, 0x7773, RZ ;  /* 0x0000777319197816 */ /* 0x000fc600000000ff */
[----:B------:R-:W5:Y:S01]  /*c42c0*/  LDC R14, c[0x0][0x248] ;  /* 0x00009200ff0e7b82 */ /* 0x000f620000000800 */
[----:B----4-:R-:W-:Y:S01]  /*c42d0*/  ISETP.LT.AND P5, PT, R29, UR4, !P0 ;  /* 0x000000041d007c0c */ /* 0x010fe2000c7a1270 */
[----:B---3--:R-:W-:Y:S01]  /*c42e0*/  IMAD R0, R9, 0x2, R2 ;  /* 0x0000000209007824 */ /* 0x008fe200078e0202 */
[----:B------:R-:W3:Y:S01]  /*c42f0*/  LDL.LU R29, [R1+0x3c4] ;  /* 0x0003c400011d7983 */ /* 0x000ee20000300800 */
[CC--:B0-----:R-:W-:Y:S01]  /*c4300*/  IADD3 R4, P6, R2.reuse, R3.reuse, RZ ;  /* 0x0000000302047210 */ /* 0x0c1fe20007fde0ff */
[----:B------:R-:W-:Y:S02]  /*c4310*/  ULDC UR4, c[0x0][0x22c] ;  /* 0x00008b0000047ab9 */ /* 0x000fe40000000800 */
[----:B------:R-:W4:Y:S01]  /*c4320*/  LDL.LU R16, [R1+0x3c8] ;  /* 0x0003c80001107983 */ /* 0x000f220000300800 */
[-C--:B------:R-:W-:Y:S02]  /*c4330*/  LEA.HI.X.SX32 R5, R2, R28.reuse, 0x1, P6 ;  /* 0x0000001c02057211 */ /* 0x080fe400030f0eff */
[CC--:B------:R-:W-:Y:S01]  /*c4340*/  IADD3 R6, P6, R0.reuse, R3.reuse, RZ ;  /* 0x0000000300067210 */ /* 0x0c0fe20007fde0ff */
[----:B------:R-:W4:Y:S03]  /*c4350*/  LDL.LU R17, [R1+0x3d8] ;  /* 0x0003d80001117983 */ /* 0x000f260000300800 */
[----:B------:R-:W-:Y:S01]  /*c4360*/  LEA.HI.X.SX32 R7, R0, R28, 0x1, P6 ;  /* 0x0000001c00077211 */ /* 0x000fe200030f0eff */
[----:B------:R-:W-:Y:S01]  /*c4370*/  IMAD R0, R8, 0x2, R0 ;  /* 0x0000000208007824 */ /* 0x000fe200078e0200 */
[----:B------:R-:W-:Y:S03]  /*c4380*/  @P2 STG.E.U8 desc[UR8][R4.64], R22 ;  /* 0x0000001604002986 */ /* 0x000fe6000c101108 */
[----:B-1----:R-:W-:Y:S01]  /*c4390*/  IMAD R2, R10, 0x2, R0 ;  /* 0x000000020a027824 */ /* 0x002fe200078e0200 */
[----:B------:R-:W-:Y:S01]  /*c43a0*/  @P3 STG.E.U8 desc[UR8][R6.64], R23 ;  /* 0x0000001706003986 */ /* 0x000fe2000c101108 */
[----:B------:R-:W-:-:S03]  /*c43b0*/  IADD3 R8, P3, R0, R3, RZ ;  /* 0x0000000300087210 */ /* 0x000fc60007f7e0ff */
[----:B------:R-:W-:Y:S01]  /*c43c0*/  IADD3 R10, P6, R2, R3, RZ ;  /* 0x00000003020a7210 */ /* 0x000fe20007fde0ff */
[----:B------:R-:W4:Y:S01]  /*c43d0*/  LDL.LU R19, [R1+0x3dc] ;  /* 0x0003dc0001137983 */ /* 0x000f220000300800 */
[-C--:B------:R-:W-:Y:S02]  /*c43e0*/  LEA.HI.X.SX32 R9, R0, R28.reuse, 0x1, P3 ;  /* 0x0000001c00097211 */ /* 0x080fe400018f0eff */
[----:B------:R-:W-:-:S03]  /*c43f0*/  LEA.HI.X.SX32 R11, R2, R28, 0x1, P6 ;  /* 0x0000001c020b7211 */ /* 0x000fc600030f0eff */
[----:B------:R0:W-:Y:S04]  /*c4400*/  @P4 STG.E.U8 desc[UR8][R8.64], R24 ;  /* 0x0000001808004986 */ /* 0x0001e8000c101108 */
[----:B------:R1:W-:Y:S01]  /*c4410*/  @P5 STG.E.U8 desc[UR8][R10.64], R25 ;  /* 0x000000190a005986 */ /* 0x0003e2000c101108 */
[----:B--2---:R-:W-:Y:S01]  /*c4420*/  ISETP.LT.AND P2, PT, R13, UR4, !P0 ;  /* 0x000000040d007c0c */ /* 0x004fe2000c741270 */
[----:B------:R-:W-:Y:S01]  /*c4430*/  ULDC UR4, c[0x0][0x22c] ;  /* 0x00008b0000047ab9 */ /* 0x000fe20000000800 */
[----:B------:R-:W2:Y:S01]  /*c4440*/  LDC R13, c[0x0][0x248] ;  /* 0x00009200ff0d7b82 */ /* 0x000ea20000000800 */
[----:B------:R-:W4:Y:S01]  /*c4450*/  LDS.128 R4, [R18] ;  /* 0x0000000012047984 */ /* 0x000f220000000c00 */
[----:B-----5:R-:W-:Y:S01]  /*c4460*/  ISETP.LT.AND P3, PT, R12, UR4, !P0 ;  /* 0x000000040c007c0c */ /* 0x020fe2000c761270 */
[----:B------:R-:W-:-:S05]  /*c4470*/  ULDC UR4, c[0x0][0x22c] ;  /* 0x00008b0000047ab9 */ /* 0x000fca0000000800 */
[----:B------:R-:W5:Y:S01]  /*c4480*/  LDC R12, c[0x0][0x248] ;  /* 0x00009200ff0c7b82 */ /* 0x000f620000000800 */
[----:B------:R-:W-:Y:S01]  /*c4490*/  ISETP.LT.AND P4, PT, R15, UR4, !P0 ;  /* 0x000000040f007c0c */ /* 0x000fe2000c781270 */
[----:B------:R-:W-:Y:S01]  /*c44a0*/  ULDC UR4, c[0x0][0x22c] ;  /* 0x00008b0000047ab9 */ /* 0x000fe20000000800 */
[----:B------:R-:W-:-:S05]  /*c44b0*/  IMAD R2, R14, 0x2, R2 ;  /* 0x000000020e027824 */ /* 0x000fca00078e0202 */
[----:B------:R-:W4:Y:S01]  /*c44c0*/  LDC R14, c[0x0][0x248] ;  /* 0x00009200ff0e7b82 */ /* 0x000f220000000800 */
[----:B------:R-:W-:-:S07]  /*c44d0*/  PRMT R26, R26, 0x7773, RZ ;  /* 0x000077731a1a7816 */ /* 0x000fce00000000ff */
[----:B------:R-:W4:Y:S01]  /*c44e0*/  LDC R15, c[0x0][0x248] ;  /* 0x00009200ff0f7b82 */ /* 0x000f220000000800 */
[----:B---3--:R-:W-:Y:S01]  /*c44f0*/  ISETP.LT.AND P5, PT, R29, UR4, !P0 ;  /* 0x000000041d007c0c */ /* 0x008fe2000c7a1270 */
[----:B--2---:R-:W-:Y:S01]  /*c4500*/  IMAD R0, R13, 0x2, R2 ;  /* 0x000000020d007824 */ /* 0x004fe200078e0202 */
[----:B------:R-:W2:Y:S01]  /*c4510*/  LDL.LU R29, [R1+0x3e0] ;  /* 0x0003e000011d7983 */ /* 0x000ea20000300800 */
[CC--:B0-----:R-:W-:Y:S01]  /*c4520*/  IADD3 R8, P6, R2.reuse, R3.reuse, RZ ;  /* 0x0000000302087210 */ /* 0x0c1fe20007fde0ff */
[----:B------:R-:W-:Y:S02]  /*c4530*/  ULDC UR4, c[0x0][0x22c] ;  /* 0x00008b0000047ab9 */ /* 0x000fe40000000800 */
[----:B------:R-:W3:Y:S01]  /*c4540*/  LDL.LU R21, [R1+0x3e4] ;  /* 0x0003e40001157983 */ /* 0x000ee20000300800 */
[----:B------:R-:W-:Y:S02]  /*c4550*/  LEA.HI.X.SX32 R9, R2, R28, 0x1, P6 ;  /* 0x0000001c02097211 */ /* 0x000fe400030f0eff */
[----:B-1----:R-:W-:Y:S01]  /*c4560*/  IADD3 R10, P6, R0, R3, RZ ;  /* 0x00000003000a7210 */ /* 0x002fe20007fde0ff */
[----:B------:R-:W3:Y:S01]  /*c4570*/  LDL.LU R20, [R1+0x3e8] ;  /* 0x0003e80001147983 */ /* 0x000ee20000300800 */
[----:B------:R-:W-:-:S02]  /*c4580*/  PRMT R27, R27, 0x7773, RZ ;  /* 0x000077731b1b7816 */ /* 0x000fc400000000ff */
[-C--:B------:R-:W-:Y:S01]  /*c4590*/  LEA.HI.X.SX32 R11, R0, R28.reuse, 0x1, P6 ;  /* 0x0000001c000b7211 */ /* 0x080fe200030f0eff */
[----:B-----5:R-:W-:Y:S01]  /*c45a0*/  IMAD R0, R12, 0x2, R0 ;  /* 0x000000020c007824 */ /* 0x020fe200078e0200 */
[----:B------:R-:W-:Y:S04]  /*c45b0*/  @P2 STG.E.U8 desc[UR8][R8.64], R26 ;  /* 0x0000001a08002986 */ /* 0x000fe8000c101108 */
[----:B------:R-:W-:Y:S01]  /*c45c0*/  @P3 STG.E.U8 desc[UR8][R10.64], R27 ;  /* 0x0000001b0a003986 */ /* 0x000fe2000c101108 */
[-C--:B------:R-:W-:Y:S01]  /*c45d0*/  IADD3 R12, P3, R0, R3.reuse, RZ ;  /* 0x00000003000c7210 */ /* 0x080fe20007f7e0ff */
[----:B----4-:R-:W-:Y:S01]  /*c45e0*/  IMAD R2, R14, 0x2, R0 ;  /* 0x000000020e027824 */ /* 0x010fe200078e0200 */
[----:B------:R-:W-:Y:S01]  /*c45f0*/  ISETP.LT.AND P2, PT, R16, UR4, !P0 ;  /* 0x0000000410007c0c */ /* 0x000fe2000c741270 */
[----:B------:R-:W-:Y:S01]  /*c4600*/  ULDC UR4, c[0x0][0x22c] ;  /* 0x00008b0000047ab9 */ /* 0x000fe20000000800 */
[----:B------:R-:W-:Y:S01]  /*c4610*/  LEA.HI.X.SX32 R13, R0, R28, 0x1, P3 ;  /* 0x0000001c000d7211 */ /* 0x000fe200018f0eff */
[----:B------:R-:W0:Y:S01]  /*c4620*/  LDC R16, c[0x0][0x248] ;  /* 0x00009200ff107b82 */ /* 0x000e220000000800 */
[----:B------:R-:W-:Y:S01]  /*c4630*/  PRMT R0, R4, 0x7770, RZ ;  /* 0x0000777004007816 */ /* 0x000fe200000000ff */
[----:B------:R1:W4:Y:S01]  /*c4640*/  LDS.128 R8, [R18+0x400] ;  /* 0x0004000012087984 */ /* 0x0003220000000c00 */
[----:B------:R-:W-:-:S03]  /*c4650*/  IADD3 R14, P6, R2, R3, RZ ;  /* 0x00000003020e7210 */ /* 0x000fc60007fde0ff */
[----:B------:R5:W-:Y:S01]  /*c4660*/  @P4 STG.E.U8 desc[UR8][R12.64], R0 ;  /* 0x000000000c004986 */ /* 0x000be2000c101108 */
[----:B------:R-:W-:Y:S01]  /*c4670*/  ISETP.LT.AND P3, PT, R17, UR4, !P0 ;  /* 0x0000000411007c0c */ /* 0x000fe2000c761270 */
[----:B------:R-:W-:Y:S01]  /*c4680*/  ULDC UR4, c[0x0][0x22c] ;  /* 0x00008b0000047ab9 */ /* 0x000fe20000000800 */
[----:B------:R-:W4:Y:S01]  /*c4690*/  LDC R17, c[0x0][0x248] ;  /* 0x00009200ff117b82 */ /* 0x000f220000000800 */
[----:B------:R-:W-:Y:S01]  /*c46a0*/  ISETP.LT.AND P4, PT, R19, UR4, !P0 ;  /* 0x0000000413007c0c */ /* 0x000fe2000c781270 */
[----:B------:R-:W-:Y:S01]  /*c46b0*/  ULDC UR4, c[0x0][0x22c] ;  /* 0x00008b0000047ab9 */ /* 0x000fe20000000800 */
[----:B------:R-:W4:Y:S05]  /*c46c0*/  LDL.LU R19, [R1+0x3ec] ;  /* 0x0003ec0001137983 */ /* 0x000f2a0000300800 */
[----:B-1----:R-:W1:Y:S01]  /*c46d0*/  LDC R18, c[0x0][0x248] ;  /* 0x00009200ff127b82 */ /* 0x002e620000000800 */
[----:B-----5:R-:W-:Y:S01]  /*c46e0*/  IMAD R0, R15, 0x2, R2 ;  /* 0x000000020f007824 */ /* 0x020fe200078e0202 */
[----:B------:R-:W-:-:S02]  /*c46f0*/  LEA.HI.X.SX32 R15, R2, R28, 0x1, P6 ;  /* 0x0000001c020f7211 */ /* 0x000fc400030f0eff */
[----:B------:R-:W-:-:S05]  /*c4700*/  PRMT R2, R5, 0x7770, RZ ;  /* 0x0000777005027816 */ /* 0x000fca00000000ff */
[----:B------:R0:W-:Y:S01]  /*c4710*/  @P5 STG.E.U8 desc[UR8][R14.64], R2 ;  /* 0x000000020e005986 */ /* 0x0001e2000c101108 */
[----:B--2---:R-:W-:Y:S02]  /*c4720*/  ISETP.LT.AND P5, PT, R29, UR4, !P0 ;  /* 0x000000041d007c0c */ /* 0x004fe4000c7a1270 */
[-C--:B------:R-:W-:Y:S01]  /*c4730*/  IADD3 R12, P6, R0, R3.reuse, RZ ;  /* 0x00000003000c7210 */ /* 0x080fe20007fde0ff */
[----:B------:R-:W2:Y:S01]  /*c4740*/  LDL.LU R29, [R1+0x3f0] ;  /* 0x0003f000011d7983 */ /* 0x000ea20000300800 */
[----:B0-----:R-:W-:Y:S01]  /*c4750*/  IMAD R2, R16, 0x2, R0 ;  /* 0x0000000210027824 */ /* 0x001fe200078e0200 */
[----:B------:R-:W-:Y:S01]  /*c4760*/  ULDC UR4, c[0x0][0x22c] ;  /* 0x00008b0000047ab9 */ /* 0x000fe20000000800 */
[----:B------:R-:W-:Y:S01]  /*c4770*/  LEA.HI.X.SX32 R13, R0, R28, 0x1, P6 ;  /* 0x0000001c000d7211 */ /* 0x000fe200030f0eff */
[----:B------:R-:W0:Y:S01]  /*c4780*/  LDC R16, c[0x0][0x248] ;  /* 0x00009200ff107b82 */ /* 0x000e220000000800 */
[----:B------:R-:W-:Y:S02]  /*c4790*/  PRMT R0, R6, 0x7770, RZ ;  /* 0x0000777006007816 */ /* 0x000fe400000000ff */
[----:B------:R-:W-:-:S03]  /*c47a0*/  IADD3 R14, P6, R2, R3, RZ ;  /* 0x00000003020e7210 */ /* 0x000fc60007fde0ff */
[----:B------:R1:W-:Y:S01]  /*c47b0*/  @P2 STG.E.U8 desc[UR8][R12.64], R0 ;  /* 0x000000000c002986 */ /* 0x0003e2000c101108 */
[----:B------:R-:W-:Y:S02]  /*c47c0*/  LEA.HI.X.SX32 R15, R2, R28, 0x1, P6 ;  /* 0x0000001c020f7211 */ /* 0x000fe400030f0eff */
[----:B---3--:R-:W-:Y:S01]  /*c47d0*/  ISETP.LT.AND P2, PT, R21, UR4, !P0 ;  /* 0x0000000415007c0c */ /* 0x008fe2000c741270 */
[----:B------:R-:W-:Y:S01]  /*c47e0*/  ULDC UR4, c[0x0][0x22c] ;  /* 0x00008b0000047ab9 */ /* 0x000fe20000000800 */
[----:B------:R-:W3:Y:S01]  /*c47f0*/  LDL.LU R21, [R1+0x3f4] ;  /* 0x0003f40001157983 */ /* 0x000ee20000300800 */
[----:B-1----:R-:W-:Y:S01]  /*c4800*/  IMAD R0, R18, 0x2, R2 ;  /* 0x0000000212007824 */ /* 0x002fe200078e0202 */
[----:B------:R-:W-:Y:S01]  /*c4810*/  PRMT R2, R7, 0x7770, RZ ;  /* 0x0000777007027816 */ /* 0x000fe200000000ff */
[----:B------:R-:W1:Y:S04]  /*c4820*/  LDC R18, c[0x0][0x248] ;  /* 0x00009200ff127b82 */ /* 0x000e680000000800 */
[----:B------:R4:W-:Y:S01]  /*c4830*/  @P3 STG.E.U8 desc[UR8][R14.64], R2 ;  /* 0x000000020e003986 */ /* 0x0009e2000c101108 */
[----:B------:R-:W-:Y:S01]  /*c4840*/  ISETP.LT.AND P3, PT, R20, UR4, !P0 ;  /* 0x0000000414007c0c */ /* 0x000fe2000c761270 */
[----:B------:R-:W-:-:S02]  /*c4850*/  ULDC UR4, c[0x0][0x22c] ;  /* 0x00008b0000047ab9 */ /* 0x000fc40000000800 */
[----:B------:R-:W5:Y:S01]  /*c4860*/  LDL.LU R20, [R1+0x3f8] ;  /* 0x0003f80001147983 */ /* 0x000f620000300800 */
[----:B------:R-:W-:-:S04]  /*c4870*/  IADD3 R12, P6, R0, R3, RZ ;  /* 0x00000003000c7210 */ /* 0x000fc80007fde0ff */
[-C--:B------:R-:W-:Y:S01]  /*c4880*/  LEA.HI.X.SX32 R13, R0, R28.reuse, 0x1, P6 ;  /* 0x0000001c000d7211 */ /* 0x080fe200030f0eff */
[----:B----4-:R-:W-:Y:S01]  /*c4890*/  IMAD R2, R17, 0x2, R0 ;  /* 0x0000000211027824 */ /* 0x010fe200078e0200 */
[----:B------:R-:W-:Y:S01]  /*c48a0*/  PRMT R0, R8, 0x7770, RZ ;  /* 0x0000777008007816 */ /* 0x000fe200000000ff */
[----:B------:R-:W4:Y:S03]  /*c48b0*/  LDC R17, c[0x0][0x248] ;  /* 0x00009200ff117b82 */ /* 0x000f260000000800 */
[C---:B------:R-:W-:Y:S01]  /*c48c0*/  IADD3 R14, P6, R2.reuse, R3, RZ ;  /* 0x00000003020e7210 */ /* 0x040fe20007fde0ff */
[----:B------:R0:W-:Y:S03]  /*c48d0*/  @P4 STG.E.U8 desc[UR8][R12.64], R0 ;  /* 0x000000000c004986 */ /* 0x0001e6000c101108 */
[----:B------:R-:W-:-:S02]  /*c48e0*/  LEA.HI.X.SX32 R15, R2, R28, 0x1, P6 ;  /* 0x0000001c020f7211 */ /* 0x000fc400030f0eff */
[----:B------:R-:W-:Y:S01]  /*c48f0*/  ISETP.LT.AND P4, PT, R19, UR4, !P0 ;  /* 0x0000000413007c0c */ /* 0x000fe2000c781270 */
[----:B------:R-:W-:Y:S01]  /*c4900*/  ULDC UR4, c[0x0][0x22c] ;  /* 0x00008b0000047ab9 */ /* 0x000fe20000000800 */
[----:B------:R-:W5:Y:S01]  /*c4910*/  LDL.LU R19, [R1+0x3fc] ;  /* 0x0003fc0001137983 */ /* 0x000f620000300800 */
[----:B0-----:R-:W-:Y:S01]  /*c4920*/  IMAD R0, R16, 0x2, R2 ;  /* 0x0000000210007824 */ /* 0x001fe200078e0202 */
[----:B------:R-:W-:Y:S01]  /*c4930*/  PRMT R2, R9, 0x7770, RZ ;  /* 0x0000777009027816 */ /* 0x000fe200000000ff */
[----:B------:R-:W0:Y:S04]  /*c4940*/  LDC R16, c[0x0][0x248] ;  /* 0x00009200ff107b82 */ /* 0x000e280000000800 */
[----:B------:R1:W-:Y:S01]  /*c4950*/  @P5 STG.E.U8 desc[UR8][R14.64], R2 ;  /* 0x000000020e005986 */ /* 0x0003e2000c101108 */
[----:B--2---:R-:W-:-:S02]  /*c4960*/  ISETP.LT.AND P5, PT, R29, UR4, !P0 ;  /* 0x000000041d007c0c */ /* 0x004fc4000c7a1270 */
[-C--:B------:R-:W-:Y:S01]  /*c4970*/  IADD3 R12, P6, R0, R3.reuse, RZ ;  /* 0x00000003000c7210 */ /* 0x080fe20007fde0ff */
[----:B------:R-:W2:Y:S01]  /*c4980*/  LDL.LU R29, [R1+0x400] ;  /* 0x00040000011d7983 */ /* 0x000ea20000300800 */
[----:B-1----:R-:W-:Y:S01]  /*c4990*/  IMAD R2, R18, 0x2, R0 ;  /* 0x0000000212027824 */ /* 0x002fe200078e0200 */
[----:B------:R-:W-:Y:S01]  /*c49a0*/  ULDC UR4, c[0x0][0x22c] ;  /* 0x00008b0000047ab9 */ /* 0x000fe20000000800 */
[----:B------:R-:W-:Y:S01]  /*c49b0*/  LEA.HI.X.SX32 R13, R0, R28, 0x1, P6 ;  /* 0x0000001c000d7211 */ /* 0x000fe200030f0eff */
[----:B------:R-:W1:Y:S01]  /*c49c0*/  LDC R18, c[0x0][0x248] ;  /* 0x00009200ff127b82 */ /* 0x000e620000000800 */
[----:B------:R-:W-:Y:S02]  /*c49d0*/  PRMT R0, R10, 0x7770, RZ ;  /* 0x000077700a007816 */ /* 0x000fe400000000ff */
[----:B------:R-:W-:-:S03]  /*c49e0*/  IADD3 R14, P6, R2, R3, RZ ;  /* 0x00000003020e7210 */ /* 0x000fc60007fde0ff */
[----:B------:R4:W-:Y:S01]  /*c49f0*/  @P2 STG.E.U8 desc[UR8][R12.64], R0 ;  /* 0x000000000c002986 */ /* 0x0009e2000c101108 */
[----:B------:R-:W-:Y:S02]  /*c4a00*/  LEA.HI.X.SX32 R15, R2, R28, 0x1, P6 ;  /* 0x0000001c020f7211 */ /* 0x000fe400030f0eff */
[----:B---3--:R-:W-:Y:S01]  /*c4a10*/  ISETP.LT.AND P2, PT, R21, UR4, !P0 ;  /* 0x0000000415007c0c */ /* 0x008fe2000c741270 */
[----:B------:R-:W-:Y:S01]  /*c4a20*/  ULDC UR4, c[0x0][0x22c] ;  /* 0x00008b0000047ab9 */ /* 0x000fe20000000800 */
[----:B------:R-:W3:Y:S01]  /*c4a30*/  LDL.LU R21, [R1+0x404] ;  /* 0x0004040001157983 */ /* 0x000ee20000300800 */
[----:B----4-:R-:W-:Y:S01]  /*c4a40*/  IMAD R0, R17, 0x2, R2 ;  /* 0x0000000211007824 */ /* 0x010fe200078e0202 */
[----:B------:R-:W-:Y:S01]  /*c4a50*/  PRMT R2, R11, 0x7770, RZ ;  /* 0x000077700b027816 */ /* 0x000fe200000000ff */
[----:B------:R-:W4:Y:S04]  /*c4a60*/  LDC R17, c[0x0][0x248] ;  /* 0x00009200ff117b82 */ /* 0x000f280000000800 */
[----:B------:R0:W-:Y:S01]  /*c4a70*/  @P3 STG.E.U8 desc[UR8][R14.64], R2 ;  /* 0x000000020e003986 */ /* 0x0001e2000c101108 */
[----:B-----5:R-:W-:Y:S01]  /*c4a80*/  ISETP.LT.AND P3, PT, R20, UR4, !P0 ;  /* 0x0000000414007c0c */ /* 0x020fe2000c761270 */
[----:B------:R-:W-:-:S02]  /*c4a90*/  ULDC UR4, c[0x0][0x22c] ;  /* 0x00008b0000047ab9 */ /* 0x000fc40000000800 */
[----:B------:R-:W5:Y:S01]  /*c4aa0*/  LDL.LU R20, [R1+0x408] ;  /* 0x0004080001147983 */ /* 0x000f620000300800 */
[----:B------:R-:W-:-:S04]  /*c4ab0*/  IADD3 R12, P6, R0, R3, RZ ;  /* 0x00000003000c7210 */ /* 0x000fc80007fde0ff */
[-C--:B------:R-:W-:Y:S01]  /*c4ac0*/  LEA.HI.X.SX32 R13, R0, R28.reuse, 0x1, P6 ;  /* 0x0000001c000d7211 */ /* 0x080fe200030f0eff */
[----:B0-----:R-:W-:Y:S01]  /*c4ad0*/  IMAD R2, R16, 0x2, R0 ;  /* 0x0000000210027824 */ /* 0x001fe200078e0200 */
[----:B------:R-:W-:Y:S01]  /*c4ae0*/  PRMT R0, R4, 0x7771, RZ ;  /* 0x0000777104007816 */ /* 0x000fe200000000ff */
[----:B------:R-:W0:Y:S03]  /*c4af0*/  LDC R16, c[0x0][0x248] ;  /* 0x00009200ff107b82 */ /* 0x000e260000000800 */
[C---:B------:R-:W-:Y:S01]  /*c4b00*/  IADD3 R14, P6, R2.reuse, R3, RZ ;  /* 0x00000003020e7210 */ /* 0x040fe20007fde0ff */
[----:B------:R1:W-:Y:S03]  /*c4b10*/  @P4 STG.E.U8 desc[UR8][R12.64], R0 ;  /* 0x000000000c004986 */ /* 0x0003e6000c101108 */
[----:B------:R-:W-:-:S02]  /*c4b20*/  LEA.HI.X.SX32 R15, R2, R28, 0x1, P6 ;  /* 0x0000001c020f7211 */ /* 0x000fc400030f0eff */
[----:B------:R-:W-:Y:S01]  /*c4b30*/  ISETP.LT.AND P4, PT, R19, UR4, !P0 ;  /* 0x0000000413007c0c */ /* 0x000fe2000c781270 */
[----:B------:R-:W-:Y:S01]  /*c4b40*/  ULDC UR4, c[0x0][0x22c] ;  /* 0x00008b0000047ab9 */ /* 0x000fe20000000800 */
[----:B------:R-:W5:Y:S01]  /*c4b50*/  LDL.LU R19, [R1+0x40c] ;  /* 0x00040c0001137983 */ /* 0x000f620000300800 */
[----:B-1----:R-:W-:Y:S01]  /*c4b60*/  IMAD R0, R18, 0x2, R2 ;  /* 0x0000000212007824 */ /* 0x002fe200078e0202 */
[----:B------:R-:W-:Y:S01]  /*c4b70*/  PRMT R2, R5, 0x7771, RZ ;  /* 0x0000777105027816 */ /* 0x000fe200000000ff */
[----:B------:R-:W1:Y:S04]  /*c4b80*/  LDC R18, c[0x0][0x248] ;  /* 0x00009200ff127b82 */ /* 0x000e680000000800 */
[----:B------:R4:W-:Y:S01]  /*c4b90*/  @P5 STG.E.U8 desc[UR8][R14.64], R2 ;  /* 0x000000020e005986 */ /* 0x0009e2000c101108 */
[----:B--2---:R-:W-:-:S02]  /*c4ba0*/  ISETP.LT.AND P5, PT, R29, UR4, !P0 ;  /* 0x000000041d007c0c */ /* 0x004fc4000c7a1270 */
[CC--:B------:R-:W-:Y:S01]  /*c4bb0*/  IADD3 R12, P6, R0.reuse, R3.reuse, RZ ;  /* 0x00000003000c7210 */ /* 0x0c0fe20007fde0ff */
[----:B------:R-:W2:Y:S01]  /*c4bc0*/  LDL.LU R29, [R1+0x410] ;  /* 0x00041000011d7983 */ /* 0x000ea20000300800 */
[----:B----4-:R-:W-:Y:S01]  /*c4bd0*/  IMAD R2, R17, 0x2, R0 ;  /* 0x0000000211027824 */ /* 0x010fe200078e0200 */
[----:B------:R-:W-:Y:S01]  /*c4be0*/  ULDC UR4, c[0x0][0x22c] ;  /* 0x00008b0000047ab9 */ /* 0x000fe20000000800 */
[----:B------:R-:W-:Y:S01]  /*c4bf0*/  LEA.HI.X.SX32 R13, R0, R28, 0x1, P6 ;  /* 0x0000001c000d7211 */ /* 0x000fe200030f0eff */
[----:B------:R-:W4:Y:S01]  /*c4c00*/  LDC R17, c[0x0][0x248] ;  /* 0x00009200ff117b82 */ /* 0x000f220000000800 */
[----:B------:R-:W-:Y:S02]  /*c4c10*/  PRMT R0, R6, 0x7771, RZ ;  /* 0x0000777106007816 */ /* 0x000fe400000000ff */
[----:B------:R-:W-:-:S03]  /*c4c20*/  IADD3 R14, P6, R2, R3, RZ ;  /* 0x00000003020e7210 */ /* 0x000fc60007fde0ff */
[----:B------:R0:W-:Y:S01]  /*c4c30*/  @P2 STG.E.U8 desc[UR8][R12.64], R0 ;  /* 0x000000000c002986 */ /* 0x0001e2000c101108 */
[----:B------:R-:W-:Y:S02]  /*c4c40*/  LEA.HI.X.SX32 R15, R2, R28, 0x1, P6 ;  /* 0x0000001c020f7211 */ /* 0x000fe400030f0eff */
[----:B---3--:R-:W-:Y:S01]  /*c4c50*/  ISETP.LT.AND P2, PT, R21, UR4, !P0 ;  /* 0x0000000415007c0c */ /* 0x008fe2000c741270 */
[----:B------:R-:W-:Y:S01]  /*c4c60*/  ULDC UR4, c[0x0][0x22c] ;  /* 0x00008b0000047ab9 */ /* 0x000fe20000000800 */
[----:B------:R-:W3:Y:S01]  /*c4c70*/  LDL.LU R21, [R1+0x414] ;  /* 0x0004140001157983 */ /* 0x000ee20000300800 */
[----:B0-----:R-:W-:Y:S01]  /*c4c80*/  IMAD R0, R16, 0x2, R2 ;  /* 0x0000000210007824 */ /* 0x001fe200078e0202 */
[----:B------:R-:W-:Y:S01]  /*c4c90*/  PRMT R2, R7, 0x7771, RZ ;  /* 0x0000777107027816 */ /* 0x000fe200000000ff */
[----:B------:R-:W0:Y:S04]  /*c4ca0*/  LDC R16, c[0x0][0x248] ;  /* 0x00009200ff107b82 */ /* 0x000e280000000800 */
[----:B------:R1:W-:Y:S01]  /*c4cb0*/  @P3 STG.E.U8 desc[UR8][R14.64], R2 ;  /* 0x000000020e003986 */ /* 0x0003e2000c101108 */
[----:B-----5:R-:W-:Y:S01]  /*c4cc0*/  ISETP.LT.AND P3, PT, R20, UR4, !P0 ;  /* 0x0000000414007c0c */ /* 0x020fe2000c761270 */
[----:B------:R-:W-:-:S02]  /*c4cd0*/  ULDC UR4, c[0x0][0x22c] ;  /* 0x00008b0000047ab9 */ /* 0x000fc40000000800 */
[----:B------:R-:W5:Y:S01]  /*c4ce0*/  LDL.LU R20, [R1+0x418] ;  /* 0x0004180001147983 */ /* 0x000f620000300800 */
[----:B------:R-:W-:-:S04]  /*c4cf0*/  IADD3 R12, P6, R0, R3, RZ ;  /* 0x00000003000c7210 */ /* 0x000fc80007fde0ff */
[-C--:B------:R-:W-:Y:S01]  /*c4d00*/  LEA.HI.X.SX32 R13, R0, R28.reuse, 0x1, P6 ;  /* 0x0000001c000d7211 */ /* 0x080fe200030f0eff */
[----:B-1----:R-:W-:Y:S01]  /*c4d10*/  IMAD R2, R18, 0x2, R0 ;  /* 0x0000000212027824 */ /* 0x002fe200078e0200 */
[----:B------:R-:W-:Y:S01]  /*c4d20*/  PRMT R0, R8, 0x7771, RZ ;  /* 0x0000777108007816 */ /* 0x000fe200000000ff */
[----:B------:R-:W1:Y:S03]  /*c4d30*/  LDC R18, c[0x0][0x248] ;  /* 0x00009200ff127b82 */ /* 0x000e660000000800 */
[C---:B------:R-:W-:Y:S01]  /*c4d40*/  IADD3 R14, P6, R2.reuse, R3, RZ ;  /* 0x00000003020e7210 */ /* 0x040fe20007fde0ff */
[----:B------:R4:W-:Y:S03]  /*c4d50*/  @P4 STG.E.U8 desc[UR8][R12.64], R0 ;  /* 0x000000000c004986 */ /* 0x0009e6000c101108 */
[----:B------:R-:W-:-:S02]  /*c4d60*/  LEA.HI.X.SX32 R15, R2, R28, 0x1, P6 ;  /* 0x0000001c020f7211 */ /* 0x000fc400030f0eff */
[----:B------:R-:W-:Y:S01]  /*c4d70*/  ISETP.LT.AND P4, PT, R19, UR4, !P0 ;  /* 0x0000000413007c0c */ /* 0x000fe2000c781270 */
[----:B------:R-:W-:Y:S01]  /*c4d80*/  ULDC UR4, c[0x0][0x22c] ;  /* 0x00008b0000047ab9 */ /* 0x000fe20000000800 */
[----:B------:R-:W5:Y:S01]  /*c4d90*/  LDL.LU R19, [R1+0x41c] ;  /* 0x00041c0001137983 */ /* 0x000f620000300800 */
[----:B----4-:R-:W-:Y:S01]  /*c4da0*/  IMAD R0, R17, 0x2, R2 ;  /* 0x0000000211007824 */ /* 0x010fe200078e0202 */
[----:B------:R-:W-:Y:S01]  /*c4db0*/  PRMT R2, R9, 0x7771, RZ ;  /* 0x0000777109027816 */ /* 0x000fe200000000ff */
[----:B------:R-:W4:Y:S04]  /*c4dc0*/  LDC R17, c[0x0][0x248] ;  /* 0x00009200ff117b82 */ /* 0x000f280000000800 */
[----:B------:R0:W-:Y:S01]  /*c4dd0*/  @P5 STG.E.U8 desc[UR8][R14.64], R2 ;  /* 0x000000020e005986 */ /* 0x0001e2000c101108 */
[----:B--2---:R-:W-:-:S02]  /*c4de0*/  ISETP.LT.AND P5, PT, R29, UR4, !P0 ;  /* 0x000000041d007c0c */ /* 0x004fc4000c7a1270 */
[-C--:B------:R-:W-:Y:S01]  /*c4df0*/  IADD3 R12, P6, R0, R3.reuse, RZ ;  /* 0x00000003000c7210 */ /* 0x080fe20007fde0ff */
[----:B------:R-:W2:Y:S01]  /*c4e00*/  LDL.LU R29, [R1+0x420] ;  /* 0x00042000011d7983 */ /* 0x000ea20000300800 */
[----:B0-----:R-:W-:Y:S01]  /*c4e10*/  IMAD R2, R16, 0x2, R0 ;  /* 0x0000000210027824 */ /* 0x001fe200078e0200 */
[----:B------:R-:W-:Y:S01]  /*c4e20*/  ULDC UR4, c[0x0][0x22c] ;  /* 0x00008b0000047ab9 */ /* 0x000fe20000000800 */
[----:B------:R-:W-:Y:S01]  /*c4e30*/  LEA.HI.X.SX32 R13, R0, R28, 0x1, P6 ;  /* 0x0000001c000d7211 */ /* 0x000fe200030f0eff */
[----:B------:R-:W2:Y:S01]  /*c4e40*/  LDL.LU R23, [R1+0x424] ;  /* 0x0004240001177983 */ /* 0x000ea20000300800 */
[----:B------:R-:W-:Y:S01]  /*c4e50*/  PRMT R0, R10, 0x7771, RZ ;  /* 0x000077710a007816 */ /* 0x000fe200000000ff */
[----:B------:R-:W0:Y:S01]  /*c4e60*/  LDC R16, c[0x0][0x248] ;  /* 0x00009200ff107b82 */ /* 0x000e220000000800 */
[----:B------:R-:W-:-:S03]  /*c4e70*/  IADD3 R14, P6, R2, R3, RZ ;  /* 0x00000003020e7210 */ /* 0x000fc60007fde0ff */
[----:B------:R1:W-:Y:S01]  /*c4e80*/  @P2 STG.E.U8 desc[UR8][R12.64], R0 ;  /* 0x000000000c002986 */ /* 0x0003e2000c101108 */
[----:B------:R-:W-:Y:S02]  /*c4e90*/  LEA.HI.X.SX32 R15, R2, R28, 0x1, P6 ;  /* 0x0000001c020f7211 */ /* 0x000fe400030f0eff */
[----:B---3--:R-:W-:Y:S01]  /*c4ea0*/  ISETP.LT.AND P2, PT, R21, UR4, !P0 ;  /* 0x0000000415007c0c */ /* 0x008fe2000c741270 */
[----:B------:R-:W-:Y:S01]  /*c4eb0*/  ULDC UR4, c[0x0][0x22c] ;  /* 0x00008b0000047ab9 */ /* 0x000fe20000000800 */
[----:B-1----:R-:W-:Y:S01]  /*c4ec0*/  IMAD R0, R18, 0x2, R2 ;  /* 0x0000000212007824 */ /* 0x002fe200078e0202 */
[----:B------:R-:W-:Y:S01]  /*c4ed0*/  PRMT R2, R11, 0x7771, RZ ;  /* 0x000077710b027816 */ /* 0x000fe200000000ff */
[----:B------:R-:W1:Y:S04]  /*c4ee0*/  LDC R18, c[0x0][0x248] ;  /* 0x00009200ff127b82 */ /* 0x000e680000000800 */
[----:B------:R4:W-:Y:S01]  /*c4ef0*/  @P3 STG.E.U8 desc[UR8][R14.64], R2 ;  /* 0x000000020e003986 */ /* 0x0009e2000c101108 */
[----:B-----5:R-:W-:Y:S01]  /*c4f00*/  ISETP.LT.AND P3, PT, R20, UR4, !P0 ;  /* 0x0000000414007c0c */ /* 0x020fe2000c761270 */
[----:B------:R-:W-:-:S02]  /*c4f10*/  ULDC UR4, c[0x0][0x22c] ;  /* 0x00008b0000047ab9 */ /* 0x000fc40000000800 */
[----:B------:R-:W3:Y:S01]  /*c4f20*/  LDL.LU R20, [R1+0x428] ;  /* 0x0004280001147983 */ /* 0x000ee20000300800 */
[----:B------:R-:W-:-:S03]  /*c4f30*/  IADD3 R12, P6, R0, R3, RZ ;  /* 0x00000003000c7210 */ /* 0x000fc60007fde0ff */
[----:B------:R-:W5:Y:S01]  /*c4f40*/  LDL.LU R22, [R1+0x42c] ;  /* 0x00042c0001167983 */ /* 0x000f620000300800 */
        /* <DEDUP_REMOVED lines=9> */
[----:B0-----:R-:W-:Y:S01]  /*c4fe0*/  IMAD R0, R16, 0x2, R2 ;  /* 0x0000000210007824 */ /* 0x001fe200078e0202 */
[----:B------:R-:W-:Y:S01]  /*c4ff0*/  PRMT R2, R5, 0x7772, RZ ;  /* 0x0000777205027816 */ /* 0x000fe200000000ff */
[----:B------:R-:W0:Y:S04]  /*c5000*/  LDC R16, c[0x0][0x248] ;  /* 0x00009200ff107b82 */ /* 0x000e280000000800 */
[----:B------:R1:W-:Y:S01]  /*c5010*/  @P5 STG.E.U8 desc[UR8][R14.64], R2 ;  /* 0x000000020e005986 */ /* 0x0003e2000c101108 */
[----:B------:R-:W-:Y:S01]  /*c5020*/  IADD3 R12, P6, R0, R3, RZ ;  /* 0x00000003000c7210 */ /* 0x000fe20007fde0ff */
[----:B-1----:R-:W-:Y:S01]  /*c5030*/  IMAD R18, R18, 0x2, R0 ;  /* 0x0000000212127824 */ /* 0x002fe200078e0200 */
[----:B------:R-:W-:-:S02]  /*c5040*/  PRMT R19, R6, 0x7772, RZ ;  /* 0x0000777206137816 */ /* 0x000fc400000000ff */
[----:B------:R-:W-:Y:S02]  /*c5050*/  PRMT R21, R7, 0x7772, RZ ;  /* 0x0000777207157816 */ /* 0x000fe400000000ff */
[----:B------:R-:W-:Y:S01]  /*c5060*/  PRMT R25, R8, 0x7772, RZ ;  /* 0x0000777208197816 */ /* 0x000fe200000000ff */
[----:B------:R-:W1:Y:S01]  /*c5070*/  LDC R2, c[0x0][0x248] ;  /* 0x00009200ff027b82 */ /* 0x000e620000000800 */
[----:B--2---:R-:W-:Y:S01]  /*c5080*/  ISETP.LT.AND P5, PT, R29, UR4, !P0 ;  /* 0x000000041d007c0c */ /* 0x004fe2000c7a1270 */
[----:B------:R-:W-:Y:S01]  /*c5090*/  ULDC UR4, c[0x0][0x22c] ;  /* 0x00008b0000047ab9 */ /* 0x000fe20000000800 */
[----:B------:R-:W2:Y:S01]  /*c50a0*/  LDL.LU R29, [R1+0x430] ;  /* 0x00043000011d7983 */ /* 0x000ea20000300800 */
[----:B------:R-:W-:-:S04]  /*c50b0*/  LEA.HI.X.SX32 R13, R0, R28, 0x1, P6 ;  /* 0x0000001c000d7211 */ /* 0x000fc800030f0eff */
[----:B------:R-:W1:Y:S01]  /*c50c0*/  LDC R0, c[0x0][0x248] ;  /* 0x00009200ff007b82 */ /* 0x000e620000000800 */
[----:B------:R4:W-:Y:S02]  /*c50d0*/  @P2 STG.E.U8 desc[UR8][R12.64], R19 ;  /* 0x000000130c002986 */ /* 0x0009e4000c101108 */
[----:B----4-:R-:W-:-:S04]  /*c50e0*/  IADD3 R12, P2, R18, R3, RZ ;  /* 0x00000003120c7210 */ /* 0x010fc80007f5e0ff */
[-C--:B------:R-:W-:Y:S02]  /*c50f0*/  LEA.HI.X.SX32 R13, R18, R28.reuse, 0x1, P2 ;  /* 0x0000001c120d7211 */ /* 0x080fe400010f0eff */
[----:B------:R-:W-:Y:S01]  /*c5100*/  ISETP.LT.AND P2, PT, R23, UR4, !P0 ;  /* 0x0000000417007c0c */ /* 0x000fe2000c741270 */
[----:B------:R-:W-:Y:S02]  /*c5110*/  ULDC UR4, c[0x0][0x22c] ;  /* 0x00008b0000047ab9 */ /* 0x000fe40000000800 */
[----:B------:R4:W-:Y:S01]  /*c5120*/  @P3 STG.E.U8 desc[UR8][R12.64], R21 ;  /* 0x000000150c003986 */ /* 0x0009e2000c101108 */
[----:B---3--:R-:W-:Y:S01]  /*c5130*/  ISETP.LT.AND P3, PT, R20, UR4, !P0 ;  /* 0x0000000414007c0c */ /* 0x008fe2000c761270 */
[----:B------:R-:W-:Y:S02]  /*c5140*/  IMAD R17, R17, 0x2, R18 ;  /* 0x0000000211117824 */ /* 0x000fe400078e0212 */
[----:B------:R-:W3:Y:S01]  /*c5150*/  LDL.LU R20, [R1+0x3b8] ;  /* 0x0003b80001147983 */ /* 0x000ee20000300800 */
[----:B------:R-:W-:Y:S01]  /*c5160*/  ULDC UR4, c[0x0][0x22c] ;  /* 0x00008b0000047ab9 */ /* 0x000fe20000000800 */
[----:B------:R-:W2:Y:S01]  /*c5170*/  LDC R18, c[0x0][0x248] ;  /* 0x00009200ff127b82 */ /* 0x000ea20000000800 */
[CC--:B------:R-:W-:Y:S01]  /*c5180*/  IADD3 R14, P6, R17.reuse, R3.reuse, RZ ;  /* 0x00000003110e7210 */ /* 0x0c0fe20007fde0ff */
[----:B0-----:R-:W-:Y:S01]  /*c5190*/  IMAD R19, R16, 0x2, R17 ;  /* 0x0000000210137824 */ /* 0x001fe200078e0211 */
[----:B------:R-:W3:Y:S02]  /*c51a0*/  LDL.LU R26, [R1+0x3cc] ;  /* 0x0003cc00011a7983 */ /* 0x000ee40000300800 */
[----:B------:R-:W-:Y:S01]  /*c51b0*/  LEA.HI.X.SX32 R15, R17, R28, 0x1, P6 ;  /* 0x0000001c110f7211 */ /* 0x000fe200030f0eff */
[----:B-1----:R-:W-:Y:S01]  /*c51c0*/  IMAD R17, R0, 0x2, R19 ;  /* 0x0000000200117824 */ /* 0x002fe200078e0213 */
[----:B------:R-:W3:Y:S01]  /*c51d0*/  LDL.LU R24, [R1+0x3d0] ;  /* 0x0003d00001187983 */ /* 0x000ee20000300800 */
[----:B-----5:R-:W-:Y:S01]  /*c51e0*/  ISETP.LT.AND P6, PT, R22, UR4, !P0 ;  /* 0x0000000416007c0c */ /* 0x020fe2000c7c1270 */
[----:B------:R-:W-:Y:S01]  /*c51f0*/  ULDC UR4, c[0x0][0x22c] ;  /* 0x00008b0000047ab9 */ /* 0x000fe20000000800 */
[----:B------:R-:W0:Y:S01]  /*c5200*/  LDC R0, c[0x0][0x248] ;  /* 0x00009200ff007b82 */ /* 0x000e220000000800 */
[----:B------:R1:W-:Y:S01]  /*c5210*/  @P4 STG.E.U8 desc[UR8][R14.64], R25 ;  /* 0x000000190e004986 */ /* 0x0003e2000c101108 */
[----:B----4-:R-:W-:-:S03]  /*c5220*/  IADD3 R12, P4, R19, R3, RZ ;  /* 0x00000003130c7210 */ /* 0x010fc60007f9e0ff */
[----:B------:R-:W4:Y:S01]  /*c5230*/  LDL.LU R22, [R1+0x3d4] ;  /* 0x0003d40001167983 */ /* 0x000f220000300800 */
[----:B------:R-:W-:Y:S02]  /*c5240*/  LEA.HI.X.SX32 R13, R19, R28, 0x1, P4 ;  /* 0x0000001c130d7211 */ /* 0x000fe400020f0eff */
[----:B------:R-:W5:Y:S01]  /*c5250*/  LDC R19, c[0x0][0x248] ;  /* 0x00009200ff137b82 */ /* 0x000f620000000800 */
[----:B-1----:R-:W-:-:S04]  /*c5260*/  IADD3 R14, P4, R17, R3, RZ ;  /* 0x00000003110e7210 */ /* 0x002fc80007f9e0ff */
[----:B------:R-:W-:Y:S02]  /*c5270*/  LEA.HI.X.SX32 R15, R17, R28, 0x1, P4 ;  /* 0x0000001c110f7211 */ /* 0x000fe400020f0eff */
[----:B--2---:R-:W-:Y:S01]  /*c5280*/  ISETP.LT.AND P4, PT, R29, UR4, !P0 ;  /* 0x000000041d007c0c */ /* 0x004fe2000c781270 */
[----:B------:R-:W-:Y:S01]  /*c5290*/  IMAD R21, R2, 0x2, R17 ;  /* 0x0000000202157824 */ /* 0x000fe200078e0211 */
[----:B------:R-:W2:Y:S01]  /*c52a0*/  LDL.LU R29, [R1+0x2b0] ;  /* 0x0002b000011d7983 */ /* 0x000ea20000300800 */
[----:B------:R-:W-:Y:S01]  /*c52b0*/  PRMT R27, R9, 0x7772, RZ ;  /* 0x00007772091b7816 */ /* 0x000fe200000000ff */
[----:B------:R-:W1:Y:S01]  /*c52c0*/  LDC R2, c[0x0][0x248] ;  /* 0x00009200ff027b82 */ /* 0x000e620000000800 */
[----:B------:R-:W-:Y:S01]  /*c52d0*/  PRMT R23, R10, 0x7772, RZ ;  /* 0x000077720a177816 */ /* 0x000fe200000000ff */
[----:B------:R-:W-:Y:S02]  /*c52e0*/  ULDC UR4, c[0x0][0x22c] ;  /* 0x00008b0000047ab9 */ /* 0x000fe40000000800 */
[----:B------:R0:W-:Y:S01]  /*c52f0*/  @P5 STG.E.U8 desc[UR8][R12.64], R27 ;  /* 0x0000001b0c005986 */ /* 0x0001e2000c101108 */
[----:B------:R-:W-:-:S02]  /*c5300*/  IADD3 R16, P5, R21, R3, RZ ;  /* 0x0000000315107210 */ /* 0x000fc40007fbe0ff */
[----:B------:R-:W-:Y:S02]  /*c5310*/  PRMT R25, R11, 0x7772, RZ ;  /* 0x000077720b197816 */ /* 0x000fe400000000ff */
[----:B------:R-:W-:Y:S01]  /*c5320*/  LEA.HI.X.SX32 R17, R21, R28, 0x1, P5 ;  /* 0x0000001c15117211 */ /* 0x000fe200028f0eff */
[----:B------:R-:W-:Y:S01]  /*c5330*/  IMAD R21, R18, 0x2, R21 ;  /* 0x0000000212157824 */ /* 0x000fe200078e0215 */
[----:B------:R5:W-:Y:S01]  /*c5340*/  @P2 STG.E.U8 desc[UR8][R14.64], R23 ;  /* 0x000000170e002986 */ /* 0x000be2000c101108 */
[----:B------:R-:W4:Y:S03]  /*c5350*/  LDC R18, c[0x0][0x248] ;  /* 0x00009200ff127b82 */ /* 0x000f260000000800 */
[----:B------:R3:W-:Y:S01]  /*c5360*/  @P3 STG.E.U8 desc[UR8][R16.64], R25 ;  /* 0x0000001910003986 */ /* 0x0007e2000c101108 */
[----:B0-----:R-:W-:-:S04]  /*c5370*/  IADD3 R12, P3, R21, R3, RZ ;  /* 0x00000003150c7210 */ /* 0x001fc80007f7e0ff */
[----:B------:R-:W-:Y:S02]  /*c5380*/  LEA.HI.X.SX32 R13, R21, R28, 0x1, P3 ;  /* 0x0000001c150d7211 */ /* 0x000fe400018f0eff */
[----:B-----5:R-:W-:Y:S01]  /*c5390*/  PRMT R23, R4, 0x7773, RZ ;  /* 0x0000777304177816 */ /* 0x020fe200000000ff */
[----:B---3--:R-:W0:Y:S01]  /*c53a0*/  LDC R16, c[0x0][0x248] ;  /* 0x00009200ff107b82 */ /* 0x008e220000000800 */
[----:B------:R-:W-:Y:S01]  /*c53b0*/  ISETP.LT.AND P2, PT, R20, UR4, !P0 ;  /* 0x0000000414007c0c */ /* 0x000fe2000c741270 */
[----:B------:R-:W-:Y:S02]  /*c53c0*/  IMAD R20, R0, 0x2, R21 ;  /* 0x0000000200147824 */ /* 0x000fe400078e0215 */
[----:B------:R3:W-:Y:S01]  /*c53d0*/  @P6 STG.E.U8 desc[UR8][R12.64], R23 ;  /* 0x000000170c006986 */ /* 0x0007e2000c101108 */
[----:B------:R-:W-:Y:S01]  /*c53e0*/  PRMT R17, R6, 0x7773, RZ ;  /* 0x0000777306117816 */ /* 0x000fe200000000ff */
[----:B------:R-:W-:Y:S02]  /*c53f0*/  ULDC UR4, c[0x0][0x22c] ;  /* 0x00008b0000047ab9 */ /* 0x000fe40000000800 */
[----:B------:R-:W5:Y:S01]  /*c5400*/  LDC R0, c[0x0][0x248] ;  /* 0x00009200ff007b82 */ /* 0x000f620000000800 */
[----:B------:R-:W-:Y:S01]  /*c5410*/  IMAD R19, R19, 0x2, R20 ;  /* 0x0000000213137824 */ /* 0x000fe200078e0214 */
[----:B------:R-:W-:-:S04]  /*c5420*/  IADD3 R14, P5, R20, R3, RZ ;  /* 0x00000003140e7210 */ /* 0x000fc80007fbe0ff */
[----:B------:R-:W-:Y:S02]  /*c5430*/  IADD3 R4, P6, R19, R3, RZ ;  /* 0x0000000313047210 */ /* 0x000fe40007fde0ff */
[----:B---3--:R-:W3:Y:S01]  /*c5440*/  LDC R12, c[0x0][0x248] ;  /* 0x00009200ff0c7b82 */ /* 0x008ee20000000800 */
[----:B------:R-:W-:Y:S02]  /*c5450*/  PRMT R21, R5, 0x7773, RZ ;  /* 0x0000777305157816 */ /* 0x000fe400000000ff */
[-C--:B------:R-:W-:Y:S02]  /*c5460*/  LEA.HI.X.SX32 R15, R20, R28.reuse, 0x1, P5 ;  /* 0x0000001c140f7211 */ /* 0x080fe400028f0eff */
[----:B------:R-:W-:Y:S01]  /*c5470*/  LEA.HI.X.SX32 R5, R19, R28, 0x1, P6 ;  /* 0x0000001c13057211 */ /* 0x000fe200030f0eff */
[----:B-1----:R-:W-:Y:S01]  /*c5480*/  IMAD R19, R2, 0x2, R19 ;  /* 0x0000000202137824 */ /* 0x002fe200078e0213 */
[----:B------:R-:W-:Y:S01]  /*c5490*/  ISETP.LT.AND P3, PT, R26, UR4, !P0 ;  /* 0x000000041a007c0c */ /* 0x000fe2000c761270 */
[----:B------:R5:W-:Y:S01]  /*c54a0*/  @P4 STG.E.U8 desc[UR8][R14.64], R21 ;  /* 0x000000150e004986 */ /* 0x000be2000c101108 */
[----:B------:R-:W-:Y:S01]  /*c54b0*/  PRMT R13, R7, 0x7773, RZ ;  /* 0x00007773070d7816 */ /* 0x000fe200000000ff */
[----:B----4-:R-:W-:Y:S01]  /*c54c0*/  IMAD R7, R18, 0x2, R19 ;  /* 0x0000000212077824 */ /* 0x010fe200078e0213 */
[----:B------:R-:W-:Y:S01]  /*c54d0*/  ULDC UR4, c[0x0][0x22c] ;  /* 0x00008b0000047ab9 */ /* 0x000fe20000000800 */
[----:B------:R1:W-:Y:S01]  /*c54e0*/  @P2 STG.E.U8 desc[UR8][R4.64], R17 ;  /* 0x0000001104002986 */ /* 0x0003e2000c101108 */
[----:B------:R-:W-:-:S02]  /*c54f0*/  PRMT R25, R8, 0x7773, RZ ;  /* 0x0000777308197816 */ /* 0x000fc400000000ff */
[-C--:B------:R-:W-:Y:S02]  /*c5500*/  IADD3 R8, P2, R19, R3.reuse, RZ ;  /* 0x0000000313087210 */ /* 0x080fe40007f5e0ff */
[----:B------:R-:W-:Y:S01]  /*c5510*/  ISETP.LT.AND P5, PT, R24, UR4, !P0 ;  /* 0x0000000418007c0c */ /* 0x000fe2000c7a1270 */
[----:B------:R-:W-:Y:S01]  /*c5520*/  ULDC UR4, c[0x0][0x22c] ;  /* 0x00008b0000047ab9 */ /* 0x000fe20000000800 */
[----:B------:R-:W-:Y:S01]  /*c5530*/  PRMT R23, R9, 0x7773, RZ ;  /* 0x0000777309177816 */ /* 0x000fe200000000ff */
[----:B-----5:R-:W-:Y:S01]  /*c5540*/  IMAD R15, R0, 0x2, R7 ;  /* 0x00000002000f7824 */ /* 0x020fe200078e0207 */
[----:B------:R-:W-:Y:S01]  /*c5550*/  ISETP.LT.AND P4, PT, R22, UR4, !P0 ;  /* 0x0000000416007c0c */ /* 0x000fe2000c781270 */
[----:B------:R-:W-:Y:S01]  /*c5560*/  ULDC UR4, c[0x0][0x22c] ;  /* 0x00008b0000047ab9 */ /* 0x000fe20000000800 */
[----:B------:R-:W-:Y:S02]  /*c5570*/  LEA.HI.X.SX32 R9, R19, R28, 0x1, P2 ;  /* 0x0000001c13097211 */ /* 0x000fe400010f0eff */
[----:B------:R-:W-:Y:S01]  /*c5580*/  PRMT R19, R11, 0x7773, RZ ;  /* 0x000077730b137816 */ /* 0x000fe200000000ff */
[----:B0-----:R-:W-:Y:S01]  /*c5590*/  IMAD R11, R16, 0x2, R15 ;  /* 0x00000002100b7824 */ /* 0x001fe200078e020f */
[----:B------:R-:W-:Y:S01]  /*c55a0*/  IADD3 R6, P6, R7, R3, RZ ;  /* 0x0000000307067210 */ /* 0x000fe20007fde0ff */
[----:B------:R0:W-:Y:S01]  /*c55b0*/  @P3 STG.E.U8 desc[UR8][R8.64], R13 ;  /* 0x0000000d08003986 */ /* 0x0001e2000c101108 */
[----:B------:R-:W-:-:S02]  /*c55c0*/  PRMT R21, R10, 0x7773, RZ ;  /* 0x000077730a157816 */ /* 0x000fc400000000ff */
[-C--:B-1----:R-:W-:Y:S02]  /*c55d0*/  IADD3 R4, P2, R15, R3.reuse, RZ ;  /* 0x000000030f047210 */ /* 0x082fe40007f5e0ff */
[-C--:B------:R-:W-:Y:S01]  /*c55e0*/  IADD3 R10, P3, R11, R3.reuse, RZ ;  /* 0x000000030b0a7210 */ /* 0x080fe20007f7e0ff */
[----:B---3--:R-:W-:Y:S01]  /*c55f0*/  IMAD R12, R12, 0x2, R11 ;  /* 0x000000020c0c7824 */ /* 0x008fe200078e020b */
[-C--:B------:R-:W-:Y:S02]  /*c5600*/  LEA.HI.X.SX32 R7, R7, R28.reuse, 0x1, P6 ;  /* 0x0000001c07077211 */ /* 0x080fe400030f0eff */
[-C--:B------:R-:W-:Y:S02]  /*c5610*/  LEA.HI.X.SX32 R5, R15, R28.reuse, 0x1, P2 ;  /* 0x0000001c0f057211 */ /* 0x080fe400010f0eff */
[----:B------:R-:W-:Y:S01]  /*c5620*/  LEA.HI.X.SX32 R11, R11, R28, 0x1, P3 ;  /* 0x0000001c0b0b7211 */ /* 0x000fe200018f0eff */
[----:B------:R0:W-:Y:S01]  /*c5630*/  @P5 STG.E.U8 desc[UR8][R6.64], R25 ;  /* 0x0000001906005986 */ /* 0x0001e2000c101108 */
[----:B------:R-:W-:-:S03]  /*c5640*/  IADD3 R2, P2, R12, R3, RZ ;  /* 0x000000030c027210 */ /* 0x000fc60007f5e0ff */
[----:B------:R0:W-:Y:S01]  /*c5650*/  @P4 STG.E.U8 desc[UR8][R4.64], R23 ;  /* 0x0000001704004986 */ /* 0x0001e2000c101108 */
[----:B------:R-:W-:Y:S02]  /*c5660*/  LEA.HI.X.SX32 R3, R12, R28, 0x1, P2 ;  /* 0x0000001c0c037211 */ /* 0x000fe400010f0eff */
[----:B--2---:R-:W-:-:S13]  /*c5670*/  ISETP.LT.AND P0, PT, R29, UR4, !P0 ;  /* 0x000000041d007c0c */ /* 0x004fda000c701270 */
[----:B------:R0:W-:Y:S01]  /*c5680*/  @P0 STG.E.U8 desc[UR8][R10.64], R21 ;  /* 0x000000150a000986 */ /* 0x0001e2000c101108 */
[----:B------:R-:W-:Y:S05]  /*c5690*/  @!P1 EXIT ;  /* 0x000000000000994d */ /* 0x000fea0003800000 */
[----:B------:R-:W-:Y:S01]  /*c56a0*/  STG.E.U8 desc[UR8][R2.64], R19 ;  /* 0x0000001302007986 */ /* 0x000fe2000c101108 */
[----:B------:R-:W-:Y:S05]  /*c56b0*/  EXIT ;  /* 0x000000000000794d */ /* 0x000fea0003800000 */
.L_x_3:
[----:B------:R-:W-:-:S00]  /*c56c0*/  BRA `(.L_x_3) ;  /* 0xfffffffc00fc7947 */ /* 0x000fc0000383ffff */
[----:B------:R-:W-:-:S00]  /*c56d0*/  NOP ;  /* 0x0000000000007918 */ /* 0x000fc00000000000 */
        /* <DEDUP_REMOVED lines=10> */
.L_x_4:


//--------------------- .nv.shared.matmul_kernel  --------------------------
	.section	.nv.shared.matmul_kernel,"aw",@nobits
	.sectionflags	@""
	.align	16
	.zero		1024


//--------------------- .nv.shared.reserved.0     --------------------------
	.section	.nv.shared.reserved.0,"aw",@nobits
	.weak		__nv_reservedSMEM_offset_0_alias
	.size		__nv_reservedSMEM_offset_0_alias, 0, 0
	.other		__nv_reservedSMEM_offset_0_alias,@"STO_CUDA_RESERVED_SHARED STV_DEFAULT"
__nv_reservedSMEM_offset_0_alias:
	.zero		0


//--------------------- .nv.constant0.matmul_kernel --------------------------
	.section	.nv.constant0.matmul_kernel,"a",@progbits
	.sectionflags	@""
	.align	4
.nv.constant0.matmul_kernel:
	.zero		608


//--------------------- SYMBOLS --------------------------

	.type		.nv.reservedSmem.offset0,@object
	.size		.nv.reservedSmem.offset0,0x4
